//
// Generated by NVIDIA NVVM Compiler
//
// Compiler Build ID: CL-36424714
// Cuda compilation tools, release 13.0, V13.0.88
// Based on NVVM 20.0.0
//

.version 9.0
.target sm_100
.address_size 64

	// .globl	_Z9calculatePlS_PcS_S_S0_ll
.extern .func  (.param .b64 func_retval0) malloc
(
	.param .b64 malloc_param_0
)
;
.extern .func free
(
	.param .b64 free_param_0
)
;

.visible .entry _Z9calculatePlS_PcS_S_S0_ll(
	.param .u64 .ptr .align 1 _Z9calculatePlS_PcS_S_S0_ll_param_0,
	.param .u64 .ptr .align 1 _Z9calculatePlS_PcS_S_S0_ll_param_1,
	.param .u64 .ptr .align 1 _Z9calculatePlS_PcS_S_S0_ll_param_2,
	.param .u64 .ptr .align 1 _Z9calculatePlS_PcS_S_S0_ll_param_3,
	.param .u64 .ptr .align 1 _Z9calculatePlS_PcS_S_S0_ll_param_4,
	.param .u64 .ptr .align 1 _Z9calculatePlS_PcS_S_S0_ll_param_5,
	.param .u64 _Z9calculatePlS_PcS_S_S0_ll_param_6,
	.param .u64 _Z9calculatePlS_PcS_S_S0_ll_param_7
)
{
	.reg .pred 	%p<1385>;
	.reg .b16 	%rs<903>;
	.reg .b32 	%r<83>;
	.reg .b64 	%rd<6981>;

	ld.param.u64 	%rd1753, [_Z9calculatePlS_PcS_S_S0_ll_param_2];
	ld.param.u64 	%rd1754, [_Z9calculatePlS_PcS_S_S0_ll_param_3];
	ld.param.u64 	%rd1755, [_Z9calculatePlS_PcS_S_S0_ll_param_4];
	ld.param.u64 	%rd1756, [_Z9calculatePlS_PcS_S_S0_ll_param_5];
	ld.param.u64 	%rd6317, [_Z9calculatePlS_PcS_S_S0_ll_param_6];
	ld.param.u64 	%rd1751, [_Z9calculatePlS_PcS_S_S0_ll_param_7];
	cvta.to.global.u64 	%rd1, %rd1753;
	cvta.to.global.u64 	%rd2, %rd1756;
	cvta.to.global.u64 	%rd3, %rd1755;
	cvta.to.global.u64 	%rd4, %rd1754;
	mov.u32 	%r22, %tid.x;
	mov.u32 	%r23, %ctaid.x;
	shl.b32 	%r24, %r23, 5;
	add.s32 	%r25, %r24, %r22;
	cvt.u64.u32 	%rd5, %r25;
	mul.hi.s64 	%rd1757, %rd6317, 5270498306774157605;
	shr.u64 	%rd1758, %rd1757, 63;
	shr.s64 	%rd1759, %rd1757, 7;
	add.s64 	%rd1760, %rd1759, %rd1758;
	mul.lo.s64 	%rd6498, %rd1760, %rd5;
	setp.eq.s32 	%p69, %r25, 447;
	add.s64 	%rd1761, %rd6498, %rd1760;
	selp.b64 	%rd7, %rd6317, %rd1761, %p69;
	{ // callseq 0, 0
	.param .b64 param0;
	st.param.b64 	[param0], 32;
	.param .b64 retval0;
	call.uni (retval0), 
	malloc, 
	(
	param0
	);
	ld.param.b64 	%rd1762, [retval0];
	} // callseq 0
	setp.eq.s64 	%p70, %rd1762, 0;
	mov.b64 	%rd6265, 0;
	@%p70 bra 	$L__BB0_16;
	cvt.s64.s32 	%rd1764, %rd1751;
	{ // callseq 1, 0
	.param .b64 param0;
	st.param.b64 	[param0], %rd1764;
	.param .b64 retval0;
	call.uni (retval0), 
	malloc, 
	(
	param0
	);
	ld.param.b64 	%rd1765, [retval0];
	} // callseq 1
	st.u64 	[%rd1762+16], %rd1765;
	setp.eq.s64 	%p71, %rd1765, 0;
	@%p71 bra 	$L__BB0_16;
	setp.lt.s64 	%p72, %rd1751, 1;
	@%p72 bra 	$L__BB0_15;
	add.s64 	%rd1768, %rd1751, -1;
	and.b64  	%rd9, %rd1751, 15;
	setp.lt.u64 	%p73, %rd1768, 15;
	mov.b64 	%rd6261, 0;
	@%p73 bra 	$L__BB0_6;
	and.b64  	%rd6261, %rd1751, 9223372036854775792;
	mov.b64 	%rd6259, 0;
$L__BB0_5:
	.pragma "nounroll";
	ld.u64 	%rd1770, [%rd1762+16];
	add.s64 	%rd1771, %rd1770, %rd6259;
	mov.b16 	%rs85, 0;
	st.u8 	[%rd1771], %rs85;
	ld.u64 	%rd1772, [%rd1762+16];
	add.s64 	%rd1773, %rd1772, %rd6259;
	st.u8 	[%rd1773+1], %rs85;
	ld.u64 	%rd1774, [%rd1762+16];
	add.s64 	%rd1775, %rd1774, %rd6259;
	st.u8 	[%rd1775+2], %rs85;
	ld.u64 	%rd1776, [%rd1762+16];
	add.s64 	%rd1777, %rd1776, %rd6259;
	st.u8 	[%rd1777+3], %rs85;
	ld.u64 	%rd1778, [%rd1762+16];
	add.s64 	%rd1779, %rd1778, %rd6259;
	st.u8 	[%rd1779+4], %rs85;
	ld.u64 	%rd1780, [%rd1762+16];
	add.s64 	%rd1781, %rd1780, %rd6259;
	st.u8 	[%rd1781+5], %rs85;
	ld.u64 	%rd1782, [%rd1762+16];
	add.s64 	%rd1783, %rd1782, %rd6259;
	st.u8 	[%rd1783+6], %rs85;
	ld.u64 	%rd1784, [%rd1762+16];
	add.s64 	%rd1785, %rd1784, %rd6259;
	st.u8 	[%rd1785+7], %rs85;
	ld.u64 	%rd1786, [%rd1762+16];
	add.s64 	%rd1787, %rd1786, %rd6259;
	st.u8 	[%rd1787+8], %rs85;
	ld.u64 	%rd1788, [%rd1762+16];
	add.s64 	%rd1789, %rd1788, %rd6259;
	st.u8 	[%rd1789+9], %rs85;
	ld.u64 	%rd1790, [%rd1762+16];
	add.s64 	%rd1791, %rd1790, %rd6259;
	st.u8 	[%rd1791+10], %rs85;
	ld.u64 	%rd1792, [%rd1762+16];
	add.s64 	%rd1793, %rd1792, %rd6259;
	st.u8 	[%rd1793+11], %rs85;
	ld.u64 	%rd1794, [%rd1762+16];
	add.s64 	%rd1795, %rd1794, %rd6259;
	st.u8 	[%rd1795+12], %rs85;
	ld.u64 	%rd1796, [%rd1762+16];
	add.s64 	%rd1797, %rd1796, %rd6259;
	st.u8 	[%rd1797+13], %rs85;
	ld.u64 	%rd1798, [%rd1762+16];
	add.s64 	%rd1799, %rd1798, %rd6259;
	st.u8 	[%rd1799+14], %rs85;
	ld.u64 	%rd1800, [%rd1762+16];
	add.s64 	%rd1801, %rd1800, %rd6259;
	st.u8 	[%rd1801+15], %rs85;
	add.s64 	%rd6259, %rd6259, 16;
	setp.ne.s64 	%p74, %rd6259, %rd6261;
	@%p74 bra 	$L__BB0_5;
$L__BB0_6:
	setp.eq.s64 	%p75, %rd9, 0;
	@%p75 bra 	$L__BB0_15;
	and.b64  	%rd14, %rd1751, 7;
	setp.lt.u64 	%p76, %rd9, 8;
	@%p76 bra 	$L__BB0_9;
	ld.u64 	%rd1802, [%rd1762+16];
	add.s64 	%rd1803, %rd1802, %rd6261;
	mov.b16 	%rs86, 0;
	st.u8 	[%rd1803], %rs86;
	add.s64 	%rd1804, %rd6261, 1;
	and.b64  	%rd1805, %rd1804, 4294967295;
	ld.u64 	%rd1806, [%rd1762+16];
	add.s64 	%rd1807, %rd1806, %rd1805;
	st.u8 	[%rd1807], %rs86;
	add.s64 	%rd1808, %rd6261, 2;
	and.b64  	%rd1809, %rd1808, 4294967295;
	ld.u64 	%rd1810, [%rd1762+16];
	add.s64 	%rd1811, %rd1810, %rd1809;
	st.u8 	[%rd1811], %rs86;
	add.s64 	%rd1812, %rd6261, 3;
	and.b64  	%rd1813, %rd1812, 4294967295;
	ld.u64 	%rd1814, [%rd1762+16];
	add.s64 	%rd1815, %rd1814, %rd1813;
	st.u8 	[%rd1815], %rs86;
	add.s64 	%rd1816, %rd6261, 4;
	and.b64  	%rd1817, %rd1816, 4294967295;
	ld.u64 	%rd1818, [%rd1762+16];
	add.s64 	%rd1819, %rd1818, %rd1817;
	st.u8 	[%rd1819], %rs86;
	add.s64 	%rd1820, %rd6261, 5;
	and.b64  	%rd1821, %rd1820, 4294967295;
	ld.u64 	%rd1822, [%rd1762+16];
	add.s64 	%rd1823, %rd1822, %rd1821;
	st.u8 	[%rd1823], %rs86;
	add.s64 	%rd1824, %rd6261, 6;
	and.b64  	%rd1825, %rd1824, 4294967295;
	ld.u64 	%rd1826, [%rd1762+16];
	add.s64 	%rd1827, %rd1826, %rd1825;
	st.u8 	[%rd1827], %rs86;
	add.s64 	%rd1828, %rd6261, 7;
	and.b64  	%rd1829, %rd1828, 4294967295;
	ld.u64 	%rd1830, [%rd1762+16];
	add.s64 	%rd1831, %rd1830, %rd1829;
	st.u8 	[%rd1831], %rs86;
	add.s64 	%rd1832, %rd6261, 8;
	and.b64  	%rd6261, %rd1832, 4294967295;
$L__BB0_9:
	setp.eq.s64 	%p77, %rd14, 0;
	@%p77 bra 	$L__BB0_15;
	and.b64  	%rd17, %rd1751, 3;
	setp.lt.u64 	%p78, %rd14, 4;
	@%p78 bra 	$L__BB0_12;
	ld.u64 	%rd1833, [%rd1762+16];
	add.s64 	%rd1834, %rd1833, %rd6261;
	mov.b16 	%rs87, 0;
	st.u8 	[%rd1834], %rs87;
	add.s64 	%rd1835, %rd6261, 1;
	and.b64  	%rd1836, %rd1835, 4294967295;
	ld.u64 	%rd1837, [%rd1762+16];
	add.s64 	%rd1838, %rd1837, %rd1836;
	st.u8 	[%rd1838], %rs87;
	add.s64 	%rd1839, %rd6261, 2;
	and.b64  	%rd1840, %rd1839, 4294967295;
	ld.u64 	%rd1841, [%rd1762+16];
	add.s64 	%rd1842, %rd1841, %rd1840;
	st.u8 	[%rd1842], %rs87;
	add.s64 	%rd1843, %rd6261, 3;
	and.b64  	%rd1844, %rd1843, 4294967295;
	ld.u64 	%rd1845, [%rd1762+16];
	add.s64 	%rd1846, %rd1845, %rd1844;
	st.u8 	[%rd1846], %rs87;
	add.s64 	%rd1847, %rd6261, 4;
	and.b64  	%rd6261, %rd1847, 4294967295;
$L__BB0_12:
	setp.eq.s64 	%p79, %rd17, 0;
	@%p79 bra 	$L__BB0_15;
	mov.b64 	%rd6264, 0;
$L__BB0_14:
	.pragma "nounroll";
	ld.u64 	%rd1849, [%rd1762+16];
	add.s64 	%rd1850, %rd1849, %rd6261;
	mov.b16 	%rs88, 0;
	st.u8 	[%rd1850], %rs88;
	add.s64 	%rd1851, %rd6261, 1;
	and.b64  	%rd6261, %rd1851, 4294967295;
	add.s64 	%rd6264, %rd6264, 1;
	setp.ne.s64 	%p80, %rd6264, %rd17;
	@%p80 bra 	$L__BB0_14;
$L__BB0_15:
	mov.b64 	%rd1852, 0;
	st.u64 	[%rd1762], %rd1852;
	st.u64 	[%rd1762+8], %rd1852;
	st.u64 	[%rd1762+24], %rd1751;
	mov.u64 	%rd6265, %rd1762;
$L__BB0_16:
	{ // callseq 2, 0
	.param .b64 param0;
	st.param.b64 	[param0], 32;
	.param .b64 retval0;
	call.uni (retval0), 
	malloc, 
	(
	param0
	);
	ld.param.b64 	%rd1854, [retval0];
	} // callseq 2
	setp.eq.s64 	%p81, %rd1854, 0;
	mov.b64 	%rd6272, 0;
	@%p81 bra 	$L__BB0_32;
	cvt.s64.s32 	%rd1856, %rd1751;
	{ // callseq 3, 0
	.param .b64 param0;
	st.param.b64 	[param0], %rd1856;
	.param .b64 retval0;
	call.uni (retval0), 
	malloc, 
	(
	param0
	);
	ld.param.b64 	%rd1857, [retval0];
	} // callseq 3
	st.u64 	[%rd1854+16], %rd1857;
	setp.eq.s64 	%p82, %rd1857, 0;
	@%p82 bra 	$L__BB0_32;
	setp.lt.s64 	%p83, %rd1751, 1;
	@%p83 bra 	$L__BB0_31;
	add.s64 	%rd1860, %rd1751, -1;
	and.b64  	%rd26, %rd1751, 15;
	setp.lt.u64 	%p84, %rd1860, 15;
	mov.b64 	%rd6268, 0;
	@%p84 bra 	$L__BB0_22;
	and.b64  	%rd6268, %rd1751, 9223372036854775792;
	mov.b64 	%rd6266, 0;
$L__BB0_21:
	.pragma "nounroll";
	ld.u64 	%rd1862, [%rd1854+16];
	add.s64 	%rd1863, %rd1862, %rd6266;
	mov.b16 	%rs89, 0;
	st.u8 	[%rd1863], %rs89;
	ld.u64 	%rd1864, [%rd1854+16];
	add.s64 	%rd1865, %rd1864, %rd6266;
	st.u8 	[%rd1865+1], %rs89;
	ld.u64 	%rd1866, [%rd1854+16];
	add.s64 	%rd1867, %rd1866, %rd6266;
	st.u8 	[%rd1867+2], %rs89;
	ld.u64 	%rd1868, [%rd1854+16];
	add.s64 	%rd1869, %rd1868, %rd6266;
	st.u8 	[%rd1869+3], %rs89;
	ld.u64 	%rd1870, [%rd1854+16];
	add.s64 	%rd1871, %rd1870, %rd6266;
	st.u8 	[%rd1871+4], %rs89;
	ld.u64 	%rd1872, [%rd1854+16];
	add.s64 	%rd1873, %rd1872, %rd6266;
	st.u8 	[%rd1873+5], %rs89;
	ld.u64 	%rd1874, [%rd1854+16];
	add.s64 	%rd1875, %rd1874, %rd6266;
	st.u8 	[%rd1875+6], %rs89;
	ld.u64 	%rd1876, [%rd1854+16];
	add.s64 	%rd1877, %rd1876, %rd6266;
	st.u8 	[%rd1877+7], %rs89;
	ld.u64 	%rd1878, [%rd1854+16];
	add.s64 	%rd1879, %rd1878, %rd6266;
	st.u8 	[%rd1879+8], %rs89;
	ld.u64 	%rd1880, [%rd1854+16];
	add.s64 	%rd1881, %rd1880, %rd6266;
	st.u8 	[%rd1881+9], %rs89;
	ld.u64 	%rd1882, [%rd1854+16];
	add.s64 	%rd1883, %rd1882, %rd6266;
	st.u8 	[%rd1883+10], %rs89;
	ld.u64 	%rd1884, [%rd1854+16];
	add.s64 	%rd1885, %rd1884, %rd6266;
	st.u8 	[%rd1885+11], %rs89;
	ld.u64 	%rd1886, [%rd1854+16];
	add.s64 	%rd1887, %rd1886, %rd6266;
	st.u8 	[%rd1887+12], %rs89;
	ld.u64 	%rd1888, [%rd1854+16];
	add.s64 	%rd1889, %rd1888, %rd6266;
	st.u8 	[%rd1889+13], %rs89;
	ld.u64 	%rd1890, [%rd1854+16];
	add.s64 	%rd1891, %rd1890, %rd6266;
	st.u8 	[%rd1891+14], %rs89;
	ld.u64 	%rd1892, [%rd1854+16];
	add.s64 	%rd1893, %rd1892, %rd6266;
	st.u8 	[%rd1893+15], %rs89;
	add.s64 	%rd6266, %rd6266, 16;
	setp.ne.s64 	%p85, %rd6266, %rd6268;
	@%p85 bra 	$L__BB0_21;
$L__BB0_22:
	setp.eq.s64 	%p86, %rd26, 0;
	@%p86 bra 	$L__BB0_31;
	and.b64  	%rd31, %rd1751, 7;
	setp.lt.u64 	%p87, %rd26, 8;
	@%p87 bra 	$L__BB0_25;
	ld.u64 	%rd1894, [%rd1854+16];
	add.s64 	%rd1895, %rd1894, %rd6268;
	mov.b16 	%rs90, 0;
	st.u8 	[%rd1895], %rs90;
	add.s64 	%rd1896, %rd6268, 1;
	and.b64  	%rd1897, %rd1896, 4294967295;
	ld.u64 	%rd1898, [%rd1854+16];
	add.s64 	%rd1899, %rd1898, %rd1897;
	st.u8 	[%rd1899], %rs90;
	add.s64 	%rd1900, %rd6268, 2;
	and.b64  	%rd1901, %rd1900, 4294967295;
	ld.u64 	%rd1902, [%rd1854+16];
	add.s64 	%rd1903, %rd1902, %rd1901;
	st.u8 	[%rd1903], %rs90;
	add.s64 	%rd1904, %rd6268, 3;
	and.b64  	%rd1905, %rd1904, 4294967295;
	ld.u64 	%rd1906, [%rd1854+16];
	add.s64 	%rd1907, %rd1906, %rd1905;
	st.u8 	[%rd1907], %rs90;
	add.s64 	%rd1908, %rd6268, 4;
	and.b64  	%rd1909, %rd1908, 4294967295;
	ld.u64 	%rd1910, [%rd1854+16];
	add.s64 	%rd1911, %rd1910, %rd1909;
	st.u8 	[%rd1911], %rs90;
	add.s64 	%rd1912, %rd6268, 5;
	and.b64  	%rd1913, %rd1912, 4294967295;
	ld.u64 	%rd1914, [%rd1854+16];
	add.s64 	%rd1915, %rd1914, %rd1913;
	st.u8 	[%rd1915], %rs90;
	add.s64 	%rd1916, %rd6268, 6;
	and.b64  	%rd1917, %rd1916, 4294967295;
	ld.u64 	%rd1918, [%rd1854+16];
	add.s64 	%rd1919, %rd1918, %rd1917;
	st.u8 	[%rd1919], %rs90;
	add.s64 	%rd1920, %rd6268, 7;
	and.b64  	%rd1921, %rd1920, 4294967295;
	ld.u64 	%rd1922, [%rd1854+16];
	add.s64 	%rd1923, %rd1922, %rd1921;
	st.u8 	[%rd1923], %rs90;
	add.s64 	%rd1924, %rd6268, 8;
	and.b64  	%rd6268, %rd1924, 4294967295;
$L__BB0_25:
	setp.eq.s64 	%p88, %rd31, 0;
	@%p88 bra 	$L__BB0_31;
	and.b64  	%rd34, %rd1751, 3;
	setp.lt.u64 	%p89, %rd31, 4;
	@%p89 bra 	$L__BB0_28;
	ld.u64 	%rd1925, [%rd1854+16];
	add.s64 	%rd1926, %rd1925, %rd6268;
	mov.b16 	%rs91, 0;
	st.u8 	[%rd1926], %rs91;
	add.s64 	%rd1927, %rd6268, 1;
	and.b64  	%rd1928, %rd1927, 4294967295;
	ld.u64 	%rd1929, [%rd1854+16];
	add.s64 	%rd1930, %rd1929, %rd1928;
	st.u8 	[%rd1930], %rs91;
	add.s64 	%rd1931, %rd6268, 2;
	and.b64  	%rd1932, %rd1931, 4294967295;
	ld.u64 	%rd1933, [%rd1854+16];
	add.s64 	%rd1934, %rd1933, %rd1932;
	st.u8 	[%rd1934], %rs91;
	add.s64 	%rd1935, %rd6268, 3;
	and.b64  	%rd1936, %rd1935, 4294967295;
	ld.u64 	%rd1937, [%rd1854+16];
	add.s64 	%rd1938, %rd1937, %rd1936;
	st.u8 	[%rd1938], %rs91;
	add.s64 	%rd1939, %rd6268, 4;
	and.b64  	%rd6268, %rd1939, 4294967295;
$L__BB0_28:
	setp.eq.s64 	%p90, %rd34, 0;
	@%p90 bra 	$L__BB0_31;
	mov.b64 	%rd6271, 0;
$L__BB0_30:
	.pragma "nounroll";
	ld.u64 	%rd1941, [%rd1854+16];
	add.s64 	%rd1942, %rd1941, %rd6268;
	mov.b16 	%rs92, 0;
	st.u8 	[%rd1942], %rs92;
	add.s64 	%rd1943, %rd6268, 1;
	and.b64  	%rd6268, %rd1943, 4294967295;
	add.s64 	%rd6271, %rd6271, 1;
	setp.ne.s64 	%p91, %rd6271, %rd34;
	@%p91 bra 	$L__BB0_30;
$L__BB0_31:
	mov.b64 	%rd1944, 0;
	st.u64 	[%rd1854], %rd1944;
	st.u64 	[%rd1854+8], %rd1944;
	st.u64 	[%rd1854+24], %rd1751;
	mov.u64 	%rd6272, %rd1854;
$L__BB0_32:
	{ // callseq 4, 0
	.param .b64 param0;
	st.param.b64 	[param0], 32;
	.param .b64 retval0;
	call.uni (retval0), 
	malloc, 
	(
	param0
	);
	ld.param.b64 	%rd1946, [retval0];
	} // callseq 4
	setp.eq.s64 	%p92, %rd1946, 0;
	mov.b64 	%rd6279, 0;
	@%p92 bra 	$L__BB0_48;
	cvt.s64.s32 	%rd1948, %rd1751;
	{ // callseq 5, 0
	.param .b64 param0;
	st.param.b64 	[param0], %rd1948;
	.param .b64 retval0;
	call.uni (retval0), 
	malloc, 
	(
	param0
	);
	ld.param.b64 	%rd1949, [retval0];
	} // callseq 5
	st.u64 	[%rd1946+16], %rd1949;
	setp.eq.s64 	%p93, %rd1949, 0;
	@%p93 bra 	$L__BB0_48;
	setp.lt.s64 	%p94, %rd1751, 1;
	@%p94 bra 	$L__BB0_47;
	add.s64 	%rd1952, %rd1751, -1;
	and.b64  	%rd43, %rd1751, 15;
	setp.lt.u64 	%p95, %rd1952, 15;
	mov.b64 	%rd6275, 0;
	@%p95 bra 	$L__BB0_38;
	and.b64  	%rd6275, %rd1751, 9223372036854775792;
	mov.b64 	%rd6273, 0;
$L__BB0_37:
	.pragma "nounroll";
	ld.u64 	%rd1954, [%rd1946+16];
	add.s64 	%rd1955, %rd1954, %rd6273;
	mov.b16 	%rs93, 0;
	st.u8 	[%rd1955], %rs93;
	ld.u64 	%rd1956, [%rd1946+16];
	add.s64 	%rd1957, %rd1956, %rd6273;
	st.u8 	[%rd1957+1], %rs93;
	ld.u64 	%rd1958, [%rd1946+16];
	add.s64 	%rd1959, %rd1958, %rd6273;
	st.u8 	[%rd1959+2], %rs93;
	ld.u64 	%rd1960, [%rd1946+16];
	add.s64 	%rd1961, %rd1960, %rd6273;
	st.u8 	[%rd1961+3], %rs93;
	ld.u64 	%rd1962, [%rd1946+16];
	add.s64 	%rd1963, %rd1962, %rd6273;
	st.u8 	[%rd1963+4], %rs93;
	ld.u64 	%rd1964, [%rd1946+16];
	add.s64 	%rd1965, %rd1964, %rd6273;
	st.u8 	[%rd1965+5], %rs93;
	ld.u64 	%rd1966, [%rd1946+16];
	add.s64 	%rd1967, %rd1966, %rd6273;
	st.u8 	[%rd1967+6], %rs93;
	ld.u64 	%rd1968, [%rd1946+16];
	add.s64 	%rd1969, %rd1968, %rd6273;
	st.u8 	[%rd1969+7], %rs93;
	ld.u64 	%rd1970, [%rd1946+16];
	add.s64 	%rd1971, %rd1970, %rd6273;
	st.u8 	[%rd1971+8], %rs93;
	ld.u64 	%rd1972, [%rd1946+16];
	add.s64 	%rd1973, %rd1972, %rd6273;
	st.u8 	[%rd1973+9], %rs93;
	ld.u64 	%rd1974, [%rd1946+16];
	add.s64 	%rd1975, %rd1974, %rd6273;
	st.u8 	[%rd1975+10], %rs93;
	ld.u64 	%rd1976, [%rd1946+16];
	add.s64 	%rd1977, %rd1976, %rd6273;
	st.u8 	[%rd1977+11], %rs93;
	ld.u64 	%rd1978, [%rd1946+16];
	add.s64 	%rd1979, %rd1978, %rd6273;
	st.u8 	[%rd1979+12], %rs93;
	ld.u64 	%rd1980, [%rd1946+16];
	add.s64 	%rd1981, %rd1980, %rd6273;
	st.u8 	[%rd1981+13], %rs93;
	ld.u64 	%rd1982, [%rd1946+16];
	add.s64 	%rd1983, %rd1982, %rd6273;
	st.u8 	[%rd1983+14], %rs93;
	ld.u64 	%rd1984, [%rd1946+16];
	add.s64 	%rd1985, %rd1984, %rd6273;
	st.u8 	[%rd1985+15], %rs93;
	add.s64 	%rd6273, %rd6273, 16;
	setp.ne.s64 	%p96, %rd6273, %rd6275;
	@%p96 bra 	$L__BB0_37;
$L__BB0_38:
	setp.eq.s64 	%p97, %rd43, 0;
	@%p97 bra 	$L__BB0_47;
	and.b64  	%rd48, %rd1751, 7;
	setp.lt.u64 	%p98, %rd43, 8;
	@%p98 bra 	$L__BB0_41;
	ld.u64 	%rd1986, [%rd1946+16];
	add.s64 	%rd1987, %rd1986, %rd6275;
	mov.b16 	%rs94, 0;
	st.u8 	[%rd1987], %rs94;
	add.s64 	%rd1988, %rd6275, 1;
	and.b64  	%rd1989, %rd1988, 4294967295;
	ld.u64 	%rd1990, [%rd1946+16];
	add.s64 	%rd1991, %rd1990, %rd1989;
	st.u8 	[%rd1991], %rs94;
	add.s64 	%rd1992, %rd6275, 2;
	and.b64  	%rd1993, %rd1992, 4294967295;
	ld.u64 	%rd1994, [%rd1946+16];
	add.s64 	%rd1995, %rd1994, %rd1993;
	st.u8 	[%rd1995], %rs94;
	add.s64 	%rd1996, %rd6275, 3;
	and.b64  	%rd1997, %rd1996, 4294967295;
	ld.u64 	%rd1998, [%rd1946+16];
	add.s64 	%rd1999, %rd1998, %rd1997;
	st.u8 	[%rd1999], %rs94;
	add.s64 	%rd2000, %rd6275, 4;
	and.b64  	%rd2001, %rd2000, 4294967295;
	ld.u64 	%rd2002, [%rd1946+16];
	add.s64 	%rd2003, %rd2002, %rd2001;
	st.u8 	[%rd2003], %rs94;
	add.s64 	%rd2004, %rd6275, 5;
	and.b64  	%rd2005, %rd2004, 4294967295;
	ld.u64 	%rd2006, [%rd1946+16];
	add.s64 	%rd2007, %rd2006, %rd2005;
	st.u8 	[%rd2007], %rs94;
	add.s64 	%rd2008, %rd6275, 6;
	and.b64  	%rd2009, %rd2008, 4294967295;
	ld.u64 	%rd2010, [%rd1946+16];
	add.s64 	%rd2011, %rd2010, %rd2009;
	st.u8 	[%rd2011], %rs94;
	add.s64 	%rd2012, %rd6275, 7;
	and.b64  	%rd2013, %rd2012, 4294967295;
	ld.u64 	%rd2014, [%rd1946+16];
	add.s64 	%rd2015, %rd2014, %rd2013;
	st.u8 	[%rd2015], %rs94;
	add.s64 	%rd2016, %rd6275, 8;
	and.b64  	%rd6275, %rd2016, 4294967295;
$L__BB0_41:
	setp.eq.s64 	%p99, %rd48, 0;
	@%p99 bra 	$L__BB0_47;
	and.b64  	%rd51, %rd1751, 3;
	setp.lt.u64 	%p100, %rd48, 4;
	@%p100 bra 	$L__BB0_44;
	ld.u64 	%rd2017, [%rd1946+16];
	add.s64 	%rd2018, %rd2017, %rd6275;
	mov.b16 	%rs95, 0;
	st.u8 	[%rd2018], %rs95;
	add.s64 	%rd2019, %rd6275, 1;
	and.b64  	%rd2020, %rd2019, 4294967295;
	ld.u64 	%rd2021, [%rd1946+16];
	add.s64 	%rd2022, %rd2021, %rd2020;
	st.u8 	[%rd2022], %rs95;
	add.s64 	%rd2023, %rd6275, 2;
	and.b64  	%rd2024, %rd2023, 4294967295;
	ld.u64 	%rd2025, [%rd1946+16];
	add.s64 	%rd2026, %rd2025, %rd2024;
	st.u8 	[%rd2026], %rs95;
	add.s64 	%rd2027, %rd6275, 3;
	and.b64  	%rd2028, %rd2027, 4294967295;
	ld.u64 	%rd2029, [%rd1946+16];
	add.s64 	%rd2030, %rd2029, %rd2028;
	st.u8 	[%rd2030], %rs95;
	add.s64 	%rd2031, %rd6275, 4;
	and.b64  	%rd6275, %rd2031, 4294967295;
$L__BB0_44:
	setp.eq.s64 	%p101, %rd51, 0;
	@%p101 bra 	$L__BB0_47;
	mov.b64 	%rd6278, 0;
$L__BB0_46:
	.pragma "nounroll";
	ld.u64 	%rd2033, [%rd1946+16];
	add.s64 	%rd2034, %rd2033, %rd6275;
	mov.b16 	%rs96, 0;
	st.u8 	[%rd2034], %rs96;
	add.s64 	%rd2035, %rd6275, 1;
	and.b64  	%rd6275, %rd2035, 4294967295;
	add.s64 	%rd6278, %rd6278, 1;
	setp.ne.s64 	%p102, %rd6278, %rd51;
	@%p102 bra 	$L__BB0_46;
$L__BB0_47:
	mov.b64 	%rd2036, 0;
	st.u64 	[%rd1946], %rd2036;
	st.u64 	[%rd1946+8], %rd2036;
	st.u64 	[%rd1946+24], %rd1751;
	mov.u64 	%rd6279, %rd1946;
$L__BB0_48:
	{ // callseq 6, 0
	.param .b64 param0;
	st.param.b64 	[param0], 32;
	.param .b64 retval0;
	call.uni (retval0), 
	malloc, 
	(
	param0
	);
	ld.param.b64 	%rd2038, [retval0];
	} // callseq 6
	setp.eq.s64 	%p103, %rd2038, 0;
	mov.b64 	%rd6286, 0;
	@%p103 bra 	$L__BB0_64;
	cvt.s64.s32 	%rd2040, %rd1751;
	{ // callseq 7, 0
	.param .b64 param0;
	st.param.b64 	[param0], %rd2040;
	.param .b64 retval0;
	call.uni (retval0), 
	malloc, 
	(
	param0
	);
	ld.param.b64 	%rd2041, [retval0];
	} // callseq 7
	st.u64 	[%rd2038+16], %rd2041;
	setp.eq.s64 	%p104, %rd2041, 0;
	@%p104 bra 	$L__BB0_64;
	setp.lt.s64 	%p105, %rd1751, 1;
	@%p105 bra 	$L__BB0_63;
	add.s64 	%rd2044, %rd1751, -1;
	and.b64  	%rd60, %rd1751, 15;
	setp.lt.u64 	%p106, %rd2044, 15;
	mov.b64 	%rd6282, 0;
	@%p106 bra 	$L__BB0_54;
	and.b64  	%rd6282, %rd1751, 9223372036854775792;
	mov.b64 	%rd6280, 0;
$L__BB0_53:
	.pragma "nounroll";
	ld.u64 	%rd2046, [%rd2038+16];
	add.s64 	%rd2047, %rd2046, %rd6280;
	mov.b16 	%rs97, 0;
	st.u8 	[%rd2047], %rs97;
	ld.u64 	%rd2048, [%rd2038+16];
	add.s64 	%rd2049, %rd2048, %rd6280;
	st.u8 	[%rd2049+1], %rs97;
	ld.u64 	%rd2050, [%rd2038+16];
	add.s64 	%rd2051, %rd2050, %rd6280;
	st.u8 	[%rd2051+2], %rs97;
	ld.u64 	%rd2052, [%rd2038+16];
	add.s64 	%rd2053, %rd2052, %rd6280;
	st.u8 	[%rd2053+3], %rs97;
	ld.u64 	%rd2054, [%rd2038+16];
	add.s64 	%rd2055, %rd2054, %rd6280;
	st.u8 	[%rd2055+4], %rs97;
	ld.u64 	%rd2056, [%rd2038+16];
	add.s64 	%rd2057, %rd2056, %rd6280;
	st.u8 	[%rd2057+5], %rs97;
	ld.u64 	%rd2058, [%rd2038+16];
	add.s64 	%rd2059, %rd2058, %rd6280;
	st.u8 	[%rd2059+6], %rs97;
	ld.u64 	%rd2060, [%rd2038+16];
	add.s64 	%rd2061, %rd2060, %rd6280;
	st.u8 	[%rd2061+7], %rs97;
	ld.u64 	%rd2062, [%rd2038+16];
	add.s64 	%rd2063, %rd2062, %rd6280;
	st.u8 	[%rd2063+8], %rs97;
	ld.u64 	%rd2064, [%rd2038+16];
	add.s64 	%rd2065, %rd2064, %rd6280;
	st.u8 	[%rd2065+9], %rs97;
	ld.u64 	%rd2066, [%rd2038+16];
	add.s64 	%rd2067, %rd2066, %rd6280;
	st.u8 	[%rd2067+10], %rs97;
	ld.u64 	%rd2068, [%rd2038+16];
	add.s64 	%rd2069, %rd2068, %rd6280;
	st.u8 	[%rd2069+11], %rs97;
	ld.u64 	%rd2070, [%rd2038+16];
	add.s64 	%rd2071, %rd2070, %rd6280;
	st.u8 	[%rd2071+12], %rs97;
	ld.u64 	%rd2072, [%rd2038+16];
	add.s64 	%rd2073, %rd2072, %rd6280;
	st.u8 	[%rd2073+13], %rs97;
	ld.u64 	%rd2074, [%rd2038+16];
	add.s64 	%rd2075, %rd2074, %rd6280;
	st.u8 	[%rd2075+14], %rs97;
	ld.u64 	%rd2076, [%rd2038+16];
	add.s64 	%rd2077, %rd2076, %rd6280;
	st.u8 	[%rd2077+15], %rs97;
	add.s64 	%rd6280, %rd6280, 16;
	setp.ne.s64 	%p107, %rd6280, %rd6282;
	@%p107 bra 	$L__BB0_53;
$L__BB0_54:
	setp.eq.s64 	%p108, %rd60, 0;
	@%p108 bra 	$L__BB0_63;
	and.b64  	%rd65, %rd1751, 7;
	setp.lt.u64 	%p109, %rd60, 8;
	@%p109 bra 	$L__BB0_57;
	ld.u64 	%rd2078, [%rd2038+16];
	add.s64 	%rd2079, %rd2078, %rd6282;
	mov.b16 	%rs98, 0;
	st.u8 	[%rd2079], %rs98;
	add.s64 	%rd2080, %rd6282, 1;
	and.b64  	%rd2081, %rd2080, 4294967295;
	ld.u64 	%rd2082, [%rd2038+16];
	add.s64 	%rd2083, %rd2082, %rd2081;
	st.u8 	[%rd2083], %rs98;
	add.s64 	%rd2084, %rd6282, 2;
	and.b64  	%rd2085, %rd2084, 4294967295;
	ld.u64 	%rd2086, [%rd2038+16];
	add.s64 	%rd2087, %rd2086, %rd2085;
	st.u8 	[%rd2087], %rs98;
	add.s64 	%rd2088, %rd6282, 3;
	and.b64  	%rd2089, %rd2088, 4294967295;
	ld.u64 	%rd2090, [%rd2038+16];
	add.s64 	%rd2091, %rd2090, %rd2089;
	st.u8 	[%rd2091], %rs98;
	add.s64 	%rd2092, %rd6282, 4;
	and.b64  	%rd2093, %rd2092, 4294967295;
	ld.u64 	%rd2094, [%rd2038+16];
	add.s64 	%rd2095, %rd2094, %rd2093;
	st.u8 	[%rd2095], %rs98;
	add.s64 	%rd2096, %rd6282, 5;
	and.b64  	%rd2097, %rd2096, 4294967295;
	ld.u64 	%rd2098, [%rd2038+16];
	add.s64 	%rd2099, %rd2098, %rd2097;
	st.u8 	[%rd2099], %rs98;
	add.s64 	%rd2100, %rd6282, 6;
	and.b64  	%rd2101, %rd2100, 4294967295;
	ld.u64 	%rd2102, [%rd2038+16];
	add.s64 	%rd2103, %rd2102, %rd2101;
	st.u8 	[%rd2103], %rs98;
	add.s64 	%rd2104, %rd6282, 7;
	and.b64  	%rd2105, %rd2104, 4294967295;
	ld.u64 	%rd2106, [%rd2038+16];
	add.s64 	%rd2107, %rd2106, %rd2105;
	st.u8 	[%rd2107], %rs98;
	add.s64 	%rd2108, %rd6282, 8;
	and.b64  	%rd6282, %rd2108, 4294967295;
$L__BB0_57:
	setp.eq.s64 	%p110, %rd65, 0;
	@%p110 bra 	$L__BB0_63;
	and.b64  	%rd68, %rd1751, 3;
	setp.lt.u64 	%p111, %rd65, 4;
	@%p111 bra 	$L__BB0_60;
	ld.u64 	%rd2109, [%rd2038+16];
	add.s64 	%rd2110, %rd2109, %rd6282;
	mov.b16 	%rs99, 0;
	st.u8 	[%rd2110], %rs99;
	add.s64 	%rd2111, %rd6282, 1;
	and.b64  	%rd2112, %rd2111, 4294967295;
	ld.u64 	%rd2113, [%rd2038+16];
	add.s64 	%rd2114, %rd2113, %rd2112;
	st.u8 	[%rd2114], %rs99;
	add.s64 	%rd2115, %rd6282, 2;
	and.b64  	%rd2116, %rd2115, 4294967295;
	ld.u64 	%rd2117, [%rd2038+16];
	add.s64 	%rd2118, %rd2117, %rd2116;
	st.u8 	[%rd2118], %rs99;
	add.s64 	%rd2119, %rd6282, 3;
	and.b64  	%rd2120, %rd2119, 4294967295;
	ld.u64 	%rd2121, [%rd2038+16];
	add.s64 	%rd2122, %rd2121, %rd2120;
	st.u8 	[%rd2122], %rs99;
	add.s64 	%rd2123, %rd6282, 4;
	and.b64  	%rd6282, %rd2123, 4294967295;
$L__BB0_60:
	setp.eq.s64 	%p112, %rd68, 0;
	@%p112 bra 	$L__BB0_63;
	mov.b64 	%rd6285, 0;
$L__BB0_62:
	.pragma "nounroll";
	ld.u64 	%rd2125, [%rd2038+16];
	add.s64 	%rd2126, %rd2125, %rd6282;
	mov.b16 	%rs100, 0;
	st.u8 	[%rd2126], %rs100;
	add.s64 	%rd2127, %rd6282, 1;
	and.b64  	%rd6282, %rd2127, 4294967295;
	add.s64 	%rd6285, %rd6285, 1;
	setp.ne.s64 	%p113, %rd6285, %rd68;
	@%p113 bra 	$L__BB0_62;
$L__BB0_63:
	mov.b64 	%rd2128, 0;
	st.u64 	[%rd2038], %rd2128;
	st.u64 	[%rd2038+8], %rd2128;
	st.u64 	[%rd2038+24], %rd1751;
	mov.u64 	%rd6286, %rd2038;
$L__BB0_64:
	{ // callseq 8, 0
	.param .b64 param0;
	st.param.b64 	[param0], 32;
	.param .b64 retval0;
	call.uni (retval0), 
	malloc, 
	(
	param0
	);
	ld.param.b64 	%rd2130, [retval0];
	} // callseq 8
	setp.eq.s64 	%p114, %rd2130, 0;
	mov.b64 	%rd6293, 0;
	@%p114 bra 	$L__BB0_80;
	cvt.s64.s32 	%rd2132, %rd1751;
	{ // callseq 9, 0
	.param .b64 param0;
	st.param.b64 	[param0], %rd2132;
	.param .b64 retval0;
	call.uni (retval0), 
	malloc, 
	(
	param0
	);
	ld.param.b64 	%rd2133, [retval0];
	} // callseq 9
	st.u64 	[%rd2130+16], %rd2133;
	setp.eq.s64 	%p115, %rd2133, 0;
	@%p115 bra 	$L__BB0_80;
	setp.lt.s64 	%p116, %rd1751, 1;
	@%p116 bra 	$L__BB0_79;
	add.s64 	%rd2136, %rd1751, -1;
	and.b64  	%rd77, %rd1751, 15;
	setp.lt.u64 	%p117, %rd2136, 15;
	mov.b64 	%rd6289, 0;
	@%p117 bra 	$L__BB0_70;
	and.b64  	%rd6289, %rd1751, 9223372036854775792;
	mov.b64 	%rd6287, 0;
$L__BB0_69:
	.pragma "nounroll";
	ld.u64 	%rd2138, [%rd2130+16];
	add.s64 	%rd2139, %rd2138, %rd6287;
	mov.b16 	%rs101, 0;
	st.u8 	[%rd2139], %rs101;
	ld.u64 	%rd2140, [%rd2130+16];
	add.s64 	%rd2141, %rd2140, %rd6287;
	st.u8 	[%rd2141+1], %rs101;
	ld.u64 	%rd2142, [%rd2130+16];
	add.s64 	%rd2143, %rd2142, %rd6287;
	st.u8 	[%rd2143+2], %rs101;
	ld.u64 	%rd2144, [%rd2130+16];
	add.s64 	%rd2145, %rd2144, %rd6287;
	st.u8 	[%rd2145+3], %rs101;
	ld.u64 	%rd2146, [%rd2130+16];
	add.s64 	%rd2147, %rd2146, %rd6287;
	st.u8 	[%rd2147+4], %rs101;
	ld.u64 	%rd2148, [%rd2130+16];
	add.s64 	%rd2149, %rd2148, %rd6287;
	st.u8 	[%rd2149+5], %rs101;
	ld.u64 	%rd2150, [%rd2130+16];
	add.s64 	%rd2151, %rd2150, %rd6287;
	st.u8 	[%rd2151+6], %rs101;
	ld.u64 	%rd2152, [%rd2130+16];
	add.s64 	%rd2153, %rd2152, %rd6287;
	st.u8 	[%rd2153+7], %rs101;
	ld.u64 	%rd2154, [%rd2130+16];
	add.s64 	%rd2155, %rd2154, %rd6287;
	st.u8 	[%rd2155+8], %rs101;
	ld.u64 	%rd2156, [%rd2130+16];
	add.s64 	%rd2157, %rd2156, %rd6287;
	st.u8 	[%rd2157+9], %rs101;
	ld.u64 	%rd2158, [%rd2130+16];
	add.s64 	%rd2159, %rd2158, %rd6287;
	st.u8 	[%rd2159+10], %rs101;
	ld.u64 	%rd2160, [%rd2130+16];
	add.s64 	%rd2161, %rd2160, %rd6287;
	st.u8 	[%rd2161+11], %rs101;
	ld.u64 	%rd2162, [%rd2130+16];
	add.s64 	%rd2163, %rd2162, %rd6287;
	st.u8 	[%rd2163+12], %rs101;
	ld.u64 	%rd2164, [%rd2130+16];
	add.s64 	%rd2165, %rd2164, %rd6287;
	st.u8 	[%rd2165+13], %rs101;
	ld.u64 	%rd2166, [%rd2130+16];
	add.s64 	%rd2167, %rd2166, %rd6287;
	st.u8 	[%rd2167+14], %rs101;
	ld.u64 	%rd2168, [%rd2130+16];
	add.s64 	%rd2169, %rd2168, %rd6287;
	st.u8 	[%rd2169+15], %rs101;
	add.s64 	%rd6287, %rd6287, 16;
	setp.ne.s64 	%p118, %rd6287, %rd6289;
	@%p118 bra 	$L__BB0_69;
$L__BB0_70:
	setp.eq.s64 	%p119, %rd77, 0;
	@%p119 bra 	$L__BB0_79;
	and.b64  	%rd82, %rd1751, 7;
	setp.lt.u64 	%p120, %rd77, 8;
	@%p120 bra 	$L__BB0_73;
	ld.u64 	%rd2170, [%rd2130+16];
	add.s64 	%rd2171, %rd2170, %rd6289;
	mov.b16 	%rs102, 0;
	st.u8 	[%rd2171], %rs102;
	add.s64 	%rd2172, %rd6289, 1;
	and.b64  	%rd2173, %rd2172, 4294967295;
	ld.u64 	%rd2174, [%rd2130+16];
	add.s64 	%rd2175, %rd2174, %rd2173;
	st.u8 	[%rd2175], %rs102;
	add.s64 	%rd2176, %rd6289, 2;
	and.b64  	%rd2177, %rd2176, 4294967295;
	ld.u64 	%rd2178, [%rd2130+16];
	add.s64 	%rd2179, %rd2178, %rd2177;
	st.u8 	[%rd2179], %rs102;
	add.s64 	%rd2180, %rd6289, 3;
	and.b64  	%rd2181, %rd2180, 4294967295;
	ld.u64 	%rd2182, [%rd2130+16];
	add.s64 	%rd2183, %rd2182, %rd2181;
	st.u8 	[%rd2183], %rs102;
	add.s64 	%rd2184, %rd6289, 4;
	and.b64  	%rd2185, %rd2184, 4294967295;
	ld.u64 	%rd2186, [%rd2130+16];
	add.s64 	%rd2187, %rd2186, %rd2185;
	st.u8 	[%rd2187], %rs102;
	add.s64 	%rd2188, %rd6289, 5;
	and.b64  	%rd2189, %rd2188, 4294967295;
	ld.u64 	%rd2190, [%rd2130+16];
	add.s64 	%rd2191, %rd2190, %rd2189;
	st.u8 	[%rd2191], %rs102;
	add.s64 	%rd2192, %rd6289, 6;
	and.b64  	%rd2193, %rd2192, 4294967295;
	ld.u64 	%rd2194, [%rd2130+16];
	add.s64 	%rd2195, %rd2194, %rd2193;
	st.u8 	[%rd2195], %rs102;
	add.s64 	%rd2196, %rd6289, 7;
	and.b64  	%rd2197, %rd2196, 4294967295;
	ld.u64 	%rd2198, [%rd2130+16];
	add.s64 	%rd2199, %rd2198, %rd2197;
	st.u8 	[%rd2199], %rs102;
	add.s64 	%rd2200, %rd6289, 8;
	and.b64  	%rd6289, %rd2200, 4294967295;
$L__BB0_73:
	setp.eq.s64 	%p121, %rd82, 0;
	@%p121 bra 	$L__BB0_79;
	and.b64  	%rd85, %rd1751, 3;
	setp.lt.u64 	%p122, %rd82, 4;
	@%p122 bra 	$L__BB0_76;
	ld.u64 	%rd2201, [%rd2130+16];
	add.s64 	%rd2202, %rd2201, %rd6289;
	mov.b16 	%rs103, 0;
	st.u8 	[%rd2202], %rs103;
	add.s64 	%rd2203, %rd6289, 1;
	and.b64  	%rd2204, %rd2203, 4294967295;
	ld.u64 	%rd2205, [%rd2130+16];
	add.s64 	%rd2206, %rd2205, %rd2204;
	st.u8 	[%rd2206], %rs103;
	add.s64 	%rd2207, %rd6289, 2;
	and.b64  	%rd2208, %rd2207, 4294967295;
	ld.u64 	%rd2209, [%rd2130+16];
	add.s64 	%rd2210, %rd2209, %rd2208;
	st.u8 	[%rd2210], %rs103;
	add.s64 	%rd2211, %rd6289, 3;
	and.b64  	%rd2212, %rd2211, 4294967295;
	ld.u64 	%rd2213, [%rd2130+16];
	add.s64 	%rd2214, %rd2213, %rd2212;
	st.u8 	[%rd2214], %rs103;
	add.s64 	%rd2215, %rd6289, 4;
	and.b64  	%rd6289, %rd2215, 4294967295;
$L__BB0_76:
	setp.eq.s64 	%p123, %rd85, 0;
	@%p123 bra 	$L__BB0_79;
	mov.b64 	%rd6292, 0;
$L__BB0_78:
	.pragma "nounroll";
	ld.u64 	%rd2217, [%rd2130+16];
	add.s64 	%rd2218, %rd2217, %rd6289;
	mov.b16 	%rs104, 0;
	st.u8 	[%rd2218], %rs104;
	add.s64 	%rd2219, %rd6289, 1;
	and.b64  	%rd6289, %rd2219, 4294967295;
	add.s64 	%rd6292, %rd6292, 1;
	setp.ne.s64 	%p124, %rd6292, %rd85;
	@%p124 bra 	$L__BB0_78;
$L__BB0_79:
	mov.b64 	%rd2220, 0;
	st.u64 	[%rd2130], %rd2220;
	st.u64 	[%rd2130+8], %rd2220;
	st.u64 	[%rd2130+24], %rd1751;
	mov.u64 	%rd6293, %rd2130;
$L__BB0_80:
	{ // callseq 10, 0
	.param .b64 param0;
	st.param.b64 	[param0], 32;
	.param .b64 retval0;
	call.uni (retval0), 
	malloc, 
	(
	param0
	);
	ld.param.b64 	%rd2222, [retval0];
	} // callseq 10
	setp.eq.s64 	%p125, %rd2222, 0;
	mov.b64 	%rd6300, 0;
	@%p125 bra 	$L__BB0_96;
	cvt.s64.s32 	%rd2224, %rd1751;
	{ // callseq 11, 0
	.param .b64 param0;
	st.param.b64 	[param0], %rd2224;
	.param .b64 retval0;
	call.uni (retval0), 
	malloc, 
	(
	param0
	);
	ld.param.b64 	%rd2225, [retval0];
	} // callseq 11
	st.u64 	[%rd2222+16], %rd2225;
	setp.eq.s64 	%p126, %rd2225, 0;
	@%p126 bra 	$L__BB0_96;
	setp.lt.s64 	%p127, %rd1751, 1;
	@%p127 bra 	$L__BB0_95;
	add.s64 	%rd2228, %rd1751, -1;
	and.b64  	%rd94, %rd1751, 15;
	setp.lt.u64 	%p128, %rd2228, 15;
	mov.b64 	%rd6296, 0;
	@%p128 bra 	$L__BB0_86;
	and.b64  	%rd6296, %rd1751, 9223372036854775792;
	mov.b64 	%rd6294, 0;
$L__BB0_85:
	.pragma "nounroll";
	ld.u64 	%rd2230, [%rd2222+16];
	add.s64 	%rd2231, %rd2230, %rd6294;
	mov.b16 	%rs105, 0;
	st.u8 	[%rd2231], %rs105;
	ld.u64 	%rd2232, [%rd2222+16];
	add.s64 	%rd2233, %rd2232, %rd6294;
	st.u8 	[%rd2233+1], %rs105;
	ld.u64 	%rd2234, [%rd2222+16];
	add.s64 	%rd2235, %rd2234, %rd6294;
	st.u8 	[%rd2235+2], %rs105;
	ld.u64 	%rd2236, [%rd2222+16];
	add.s64 	%rd2237, %rd2236, %rd6294;
	st.u8 	[%rd2237+3], %rs105;
	ld.u64 	%rd2238, [%rd2222+16];
	add.s64 	%rd2239, %rd2238, %rd6294;
	st.u8 	[%rd2239+4], %rs105;
	ld.u64 	%rd2240, [%rd2222+16];
	add.s64 	%rd2241, %rd2240, %rd6294;
	st.u8 	[%rd2241+5], %rs105;
	ld.u64 	%rd2242, [%rd2222+16];
	add.s64 	%rd2243, %rd2242, %rd6294;
	st.u8 	[%rd2243+6], %rs105;
	ld.u64 	%rd2244, [%rd2222+16];
	add.s64 	%rd2245, %rd2244, %rd6294;
	st.u8 	[%rd2245+7], %rs105;
	ld.u64 	%rd2246, [%rd2222+16];
	add.s64 	%rd2247, %rd2246, %rd6294;
	st.u8 	[%rd2247+8], %rs105;
	ld.u64 	%rd2248, [%rd2222+16];
	add.s64 	%rd2249, %rd2248, %rd6294;
	st.u8 	[%rd2249+9], %rs105;
	ld.u64 	%rd2250, [%rd2222+16];
	add.s64 	%rd2251, %rd2250, %rd6294;
	st.u8 	[%rd2251+10], %rs105;
	ld.u64 	%rd2252, [%rd2222+16];
	add.s64 	%rd2253, %rd2252, %rd6294;
	st.u8 	[%rd2253+11], %rs105;
	ld.u64 	%rd2254, [%rd2222+16];
	add.s64 	%rd2255, %rd2254, %rd6294;
	st.u8 	[%rd2255+12], %rs105;
	ld.u64 	%rd2256, [%rd2222+16];
	add.s64 	%rd2257, %rd2256, %rd6294;
	st.u8 	[%rd2257+13], %rs105;
	ld.u64 	%rd2258, [%rd2222+16];
	add.s64 	%rd2259, %rd2258, %rd6294;
	st.u8 	[%rd2259+14], %rs105;
	ld.u64 	%rd2260, [%rd2222+16];
	add.s64 	%rd2261, %rd2260, %rd6294;
	st.u8 	[%rd2261+15], %rs105;
	add.s64 	%rd6294, %rd6294, 16;
	setp.ne.s64 	%p129, %rd6294, %rd6296;
	@%p129 bra 	$L__BB0_85;
$L__BB0_86:
	setp.eq.s64 	%p130, %rd94, 0;
	@%p130 bra 	$L__BB0_95;
	and.b64  	%rd99, %rd1751, 7;
	setp.lt.u64 	%p131, %rd94, 8;
	@%p131 bra 	$L__BB0_89;
	ld.u64 	%rd2262, [%rd2222+16];
	add.s64 	%rd2263, %rd2262, %rd6296;
	mov.b16 	%rs106, 0;
	st.u8 	[%rd2263], %rs106;
	add.s64 	%rd2264, %rd6296, 1;
	and.b64  	%rd2265, %rd2264, 4294967295;
	ld.u64 	%rd2266, [%rd2222+16];
	add.s64 	%rd2267, %rd2266, %rd2265;
	st.u8 	[%rd2267], %rs106;
	add.s64 	%rd2268, %rd6296, 2;
	and.b64  	%rd2269, %rd2268, 4294967295;
	ld.u64 	%rd2270, [%rd2222+16];
	add.s64 	%rd2271, %rd2270, %rd2269;
	st.u8 	[%rd2271], %rs106;
	add.s64 	%rd2272, %rd6296, 3;
	and.b64  	%rd2273, %rd2272, 4294967295;
	ld.u64 	%rd2274, [%rd2222+16];
	add.s64 	%rd2275, %rd2274, %rd2273;
	st.u8 	[%rd2275], %rs106;
	add.s64 	%rd2276, %rd6296, 4;
	and.b64  	%rd2277, %rd2276, 4294967295;
	ld.u64 	%rd2278, [%rd2222+16];
	add.s64 	%rd2279, %rd2278, %rd2277;
	st.u8 	[%rd2279], %rs106;
	add.s64 	%rd2280, %rd6296, 5;
	and.b64  	%rd2281, %rd2280, 4294967295;
	ld.u64 	%rd2282, [%rd2222+16];
	add.s64 	%rd2283, %rd2282, %rd2281;
	st.u8 	[%rd2283], %rs106;
	add.s64 	%rd2284, %rd6296, 6;
	and.b64  	%rd2285, %rd2284, 4294967295;
	ld.u64 	%rd2286, [%rd2222+16];
	add.s64 	%rd2287, %rd2286, %rd2285;
	st.u8 	[%rd2287], %rs106;
	add.s64 	%rd2288, %rd6296, 7;
	and.b64  	%rd2289, %rd2288, 4294967295;
	ld.u64 	%rd2290, [%rd2222+16];
	add.s64 	%rd2291, %rd2290, %rd2289;
	st.u8 	[%rd2291], %rs106;
	add.s64 	%rd2292, %rd6296, 8;
	and.b64  	%rd6296, %rd2292, 4294967295;
$L__BB0_89:
	setp.eq.s64 	%p132, %rd99, 0;
	@%p132 bra 	$L__BB0_95;
	and.b64  	%rd102, %rd1751, 3;
	setp.lt.u64 	%p133, %rd99, 4;
	@%p133 bra 	$L__BB0_92;
	ld.u64 	%rd2293, [%rd2222+16];
	add.s64 	%rd2294, %rd2293, %rd6296;
	mov.b16 	%rs107, 0;
	st.u8 	[%rd2294], %rs107;
	add.s64 	%rd2295, %rd6296, 1;
	and.b64  	%rd2296, %rd2295, 4294967295;
	ld.u64 	%rd2297, [%rd2222+16];
	add.s64 	%rd2298, %rd2297, %rd2296;
	st.u8 	[%rd2298], %rs107;
	add.s64 	%rd2299, %rd6296, 2;
	and.b64  	%rd2300, %rd2299, 4294967295;
	ld.u64 	%rd2301, [%rd2222+16];
	add.s64 	%rd2302, %rd2301, %rd2300;
	st.u8 	[%rd2302], %rs107;
	add.s64 	%rd2303, %rd6296, 3;
	and.b64  	%rd2304, %rd2303, 4294967295;
	ld.u64 	%rd2305, [%rd2222+16];
	add.s64 	%rd2306, %rd2305, %rd2304;
	st.u8 	[%rd2306], %rs107;
	add.s64 	%rd2307, %rd6296, 4;
	and.b64  	%rd6296, %rd2307, 4294967295;
$L__BB0_92:
	setp.eq.s64 	%p134, %rd102, 0;
	@%p134 bra 	$L__BB0_95;
	mov.b64 	%rd6299, 0;
$L__BB0_94:
	.pragma "nounroll";
	ld.u64 	%rd2309, [%rd2222+16];
	add.s64 	%rd2310, %rd2309, %rd6296;
	mov.b16 	%rs108, 0;
	st.u8 	[%rd2310], %rs108;
	add.s64 	%rd2311, %rd6296, 1;
	and.b64  	%rd6296, %rd2311, 4294967295;
	add.s64 	%rd6299, %rd6299, 1;
	setp.ne.s64 	%p135, %rd6299, %rd102;
	@%p135 bra 	$L__BB0_94;
$L__BB0_95:
	mov.b64 	%rd2312, 0;
	st.u64 	[%rd2222], %rd2312;
	st.u64 	[%rd2222+8], %rd2312;
	st.u64 	[%rd2222+24], %rd1751;
	mov.u64 	%rd6300, %rd2222;
$L__BB0_96:
	{ // callseq 12, 0
	.param .b64 param0;
	st.param.b64 	[param0], 32;
	.param .b64 retval0;
	call.uni (retval0), 
	malloc, 
	(
	param0
	);
	ld.param.b64 	%rd2314, [retval0];
	} // callseq 12
	setp.eq.s64 	%p136, %rd2314, 0;
	mov.b64 	%rd6307, 0;
	@%p136 bra 	$L__BB0_112;
	cvt.s64.s32 	%rd2316, %rd1751;
	{ // callseq 13, 0
	.param .b64 param0;
	st.param.b64 	[param0], %rd2316;
	.param .b64 retval0;
	call.uni (retval0), 
	malloc, 
	(
	param0
	);
	ld.param.b64 	%rd2317, [retval0];
	} // callseq 13
	st.u64 	[%rd2314+16], %rd2317;
	setp.eq.s64 	%p137, %rd2317, 0;
	@%p137 bra 	$L__BB0_112;
	setp.lt.s64 	%p138, %rd1751, 1;
	@%p138 bra 	$L__BB0_111;
	add.s64 	%rd2320, %rd1751, -1;
	and.b64  	%rd111, %rd1751, 15;
	setp.lt.u64 	%p139, %rd2320, 15;
	mov.b64 	%rd6303, 0;
	@%p139 bra 	$L__BB0_102;
	and.b64  	%rd6303, %rd1751, 9223372036854775792;
	mov.b64 	%rd6301, 0;
$L__BB0_101:
	.pragma "nounroll";
	ld.u64 	%rd2322, [%rd2314+16];
	add.s64 	%rd2323, %rd2322, %rd6301;
	mov.b16 	%rs109, 0;
	st.u8 	[%rd2323], %rs109;
	ld.u64 	%rd2324, [%rd2314+16];
	add.s64 	%rd2325, %rd2324, %rd6301;
	st.u8 	[%rd2325+1], %rs109;
	ld.u64 	%rd2326, [%rd2314+16];
	add.s64 	%rd2327, %rd2326, %rd6301;
	st.u8 	[%rd2327+2], %rs109;
	ld.u64 	%rd2328, [%rd2314+16];
	add.s64 	%rd2329, %rd2328, %rd6301;
	st.u8 	[%rd2329+3], %rs109;
	ld.u64 	%rd2330, [%rd2314+16];
	add.s64 	%rd2331, %rd2330, %rd6301;
	st.u8 	[%rd2331+4], %rs109;
	ld.u64 	%rd2332, [%rd2314+16];
	add.s64 	%rd2333, %rd2332, %rd6301;
	st.u8 	[%rd2333+5], %rs109;
	ld.u64 	%rd2334, [%rd2314+16];
	add.s64 	%rd2335, %rd2334, %rd6301;
	st.u8 	[%rd2335+6], %rs109;
	ld.u64 	%rd2336, [%rd2314+16];
	add.s64 	%rd2337, %rd2336, %rd6301;
	st.u8 	[%rd2337+7], %rs109;
	ld.u64 	%rd2338, [%rd2314+16];
	add.s64 	%rd2339, %rd2338, %rd6301;
	st.u8 	[%rd2339+8], %rs109;
	ld.u64 	%rd2340, [%rd2314+16];
	add.s64 	%rd2341, %rd2340, %rd6301;
	st.u8 	[%rd2341+9], %rs109;
	ld.u64 	%rd2342, [%rd2314+16];
	add.s64 	%rd2343, %rd2342, %rd6301;
	st.u8 	[%rd2343+10], %rs109;
	ld.u64 	%rd2344, [%rd2314+16];
	add.s64 	%rd2345, %rd2344, %rd6301;
	st.u8 	[%rd2345+11], %rs109;
	ld.u64 	%rd2346, [%rd2314+16];
	add.s64 	%rd2347, %rd2346, %rd6301;
	st.u8 	[%rd2347+12], %rs109;
	ld.u64 	%rd2348, [%rd2314+16];
	add.s64 	%rd2349, %rd2348, %rd6301;
	st.u8 	[%rd2349+13], %rs109;
	ld.u64 	%rd2350, [%rd2314+16];
	add.s64 	%rd2351, %rd2350, %rd6301;
	st.u8 	[%rd2351+14], %rs109;
	ld.u64 	%rd2352, [%rd2314+16];
	add.s64 	%rd2353, %rd2352, %rd6301;
	st.u8 	[%rd2353+15], %rs109;
	add.s64 	%rd6301, %rd6301, 16;
	setp.ne.s64 	%p140, %rd6301, %rd6303;
	@%p140 bra 	$L__BB0_101;
$L__BB0_102:
	setp.eq.s64 	%p141, %rd111, 0;
	@%p141 bra 	$L__BB0_111;
	and.b64  	%rd116, %rd1751, 7;
	setp.lt.u64 	%p142, %rd111, 8;
	@%p142 bra 	$L__BB0_105;
	ld.u64 	%rd2354, [%rd2314+16];
	add.s64 	%rd2355, %rd2354, %rd6303;
	mov.b16 	%rs110, 0;
	st.u8 	[%rd2355], %rs110;
	add.s64 	%rd2356, %rd6303, 1;
	and.b64  	%rd2357, %rd2356, 4294967295;
	ld.u64 	%rd2358, [%rd2314+16];
	add.s64 	%rd2359, %rd2358, %rd2357;
	st.u8 	[%rd2359], %rs110;
	add.s64 	%rd2360, %rd6303, 2;
	and.b64  	%rd2361, %rd2360, 4294967295;
	ld.u64 	%rd2362, [%rd2314+16];
	add.s64 	%rd2363, %rd2362, %rd2361;
	st.u8 	[%rd2363], %rs110;
	add.s64 	%rd2364, %rd6303, 3;
	and.b64  	%rd2365, %rd2364, 4294967295;
	ld.u64 	%rd2366, [%rd2314+16];
	add.s64 	%rd2367, %rd2366, %rd2365;
	st.u8 	[%rd2367], %rs110;
	add.s64 	%rd2368, %rd6303, 4;
	and.b64  	%rd2369, %rd2368, 4294967295;
	ld.u64 	%rd2370, [%rd2314+16];
	add.s64 	%rd2371, %rd2370, %rd2369;
	st.u8 	[%rd2371], %rs110;
	add.s64 	%rd2372, %rd6303, 5;
	and.b64  	%rd2373, %rd2372, 4294967295;
	ld.u64 	%rd2374, [%rd2314+16];
	add.s64 	%rd2375, %rd2374, %rd2373;
	st.u8 	[%rd2375], %rs110;
	add.s64 	%rd2376, %rd6303, 6;
	and.b64  	%rd2377, %rd2376, 4294967295;
	ld.u64 	%rd2378, [%rd2314+16];
	add.s64 	%rd2379, %rd2378, %rd2377;
	st.u8 	[%rd2379], %rs110;
	add.s64 	%rd2380, %rd6303, 7;
	and.b64  	%rd2381, %rd2380, 4294967295;
	ld.u64 	%rd2382, [%rd2314+16];
	add.s64 	%rd2383, %rd2382, %rd2381;
	st.u8 	[%rd2383], %rs110;
	add.s64 	%rd2384, %rd6303, 8;
	and.b64  	%rd6303, %rd2384, 4294967295;
$L__BB0_105:
	setp.eq.s64 	%p143, %rd116, 0;
	@%p143 bra 	$L__BB0_111;
	and.b64  	%rd119, %rd1751, 3;
	setp.lt.u64 	%p144, %rd116, 4;
	@%p144 bra 	$L__BB0_108;
	ld.u64 	%rd2385, [%rd2314+16];
	add.s64 	%rd2386, %rd2385, %rd6303;
	mov.b16 	%rs111, 0;
	st.u8 	[%rd2386], %rs111;
	add.s64 	%rd2387, %rd6303, 1;
	and.b64  	%rd2388, %rd2387, 4294967295;
	ld.u64 	%rd2389, [%rd2314+16];
	add.s64 	%rd2390, %rd2389, %rd2388;
	st.u8 	[%rd2390], %rs111;
	add.s64 	%rd2391, %rd6303, 2;
	and.b64  	%rd2392, %rd2391, 4294967295;
	ld.u64 	%rd2393, [%rd2314+16];
	add.s64 	%rd2394, %rd2393, %rd2392;
	st.u8 	[%rd2394], %rs111;
	add.s64 	%rd2395, %rd6303, 3;
	and.b64  	%rd2396, %rd2395, 4294967295;
	ld.u64 	%rd2397, [%rd2314+16];
	add.s64 	%rd2398, %rd2397, %rd2396;
	st.u8 	[%rd2398], %rs111;
	add.s64 	%rd2399, %rd6303, 4;
	and.b64  	%rd6303, %rd2399, 4294967295;
$L__BB0_108:
	setp.eq.s64 	%p145, %rd119, 0;
	@%p145 bra 	$L__BB0_111;
	mov.b64 	%rd6306, 0;
$L__BB0_110:
	.pragma "nounroll";
	ld.u64 	%rd2401, [%rd2314+16];
	add.s64 	%rd2402, %rd2401, %rd6303;
	mov.b16 	%rs112, 0;
	st.u8 	[%rd2402], %rs112;
	add.s64 	%rd2403, %rd6303, 1;
	and.b64  	%rd6303, %rd2403, 4294967295;
	add.s64 	%rd6306, %rd6306, 1;
	setp.ne.s64 	%p146, %rd6306, %rd119;
	@%p146 bra 	$L__BB0_110;
$L__BB0_111:
	mov.b64 	%rd2404, 0;
	st.u64 	[%rd2314], %rd2404;
	st.u64 	[%rd2314+8], %rd2404;
	st.u64 	[%rd2314+24], %rd1751;
	mov.u64 	%rd6307, %rd2314;
$L__BB0_112:
	{ // callseq 14, 0
	.param .b64 param0;
	st.param.b64 	[param0], 32;
	.param .b64 retval0;
	call.uni (retval0), 
	malloc, 
	(
	param0
	);
	ld.param.b64 	%rd2406, [retval0];
	} // callseq 14
	setp.eq.s64 	%p147, %rd2406, 0;
	mov.b64 	%rd6314, 0;
	@%p147 bra 	$L__BB0_128;
	cvt.s64.s32 	%rd2408, %rd1751;
	{ // callseq 15, 0
	.param .b64 param0;
	st.param.b64 	[param0], %rd2408;
	.param .b64 retval0;
	call.uni (retval0), 
	malloc, 
	(
	param0
	);
	ld.param.b64 	%rd2409, [retval0];
	} // callseq 15
	st.u64 	[%rd2406+16], %rd2409;
	setp.eq.s64 	%p148, %rd2409, 0;
	@%p148 bra 	$L__BB0_128;
	setp.lt.s64 	%p149, %rd1751, 1;
	@%p149 bra 	$L__BB0_127;
	add.s64 	%rd2412, %rd1751, -1;
	and.b64  	%rd128, %rd1751, 15;
	setp.lt.u64 	%p150, %rd2412, 15;
	mov.b64 	%rd6310, 0;
	@%p150 bra 	$L__BB0_118;
	and.b64  	%rd6310, %rd1751, 9223372036854775792;
	mov.b64 	%rd6308, 0;
$L__BB0_117:
	.pragma "nounroll";
	ld.u64 	%rd2414, [%rd2406+16];
	add.s64 	%rd2415, %rd2414, %rd6308;
	mov.b16 	%rs113, 0;
	st.u8 	[%rd2415], %rs113;
	ld.u64 	%rd2416, [%rd2406+16];
	add.s64 	%rd2417, %rd2416, %rd6308;
	st.u8 	[%rd2417+1], %rs113;
	ld.u64 	%rd2418, [%rd2406+16];
	add.s64 	%rd2419, %rd2418, %rd6308;
	st.u8 	[%rd2419+2], %rs113;
	ld.u64 	%rd2420, [%rd2406+16];
	add.s64 	%rd2421, %rd2420, %rd6308;
	st.u8 	[%rd2421+3], %rs113;
	ld.u64 	%rd2422, [%rd2406+16];
	add.s64 	%rd2423, %rd2422, %rd6308;
	st.u8 	[%rd2423+4], %rs113;
	ld.u64 	%rd2424, [%rd2406+16];
	add.s64 	%rd2425, %rd2424, %rd6308;
	st.u8 	[%rd2425+5], %rs113;
	ld.u64 	%rd2426, [%rd2406+16];
	add.s64 	%rd2427, %rd2426, %rd6308;
	st.u8 	[%rd2427+6], %rs113;
	ld.u64 	%rd2428, [%rd2406+16];
	add.s64 	%rd2429, %rd2428, %rd6308;
	st.u8 	[%rd2429+7], %rs113;
	ld.u64 	%rd2430, [%rd2406+16];
	add.s64 	%rd2431, %rd2430, %rd6308;
	st.u8 	[%rd2431+8], %rs113;
	ld.u64 	%rd2432, [%rd2406+16];
	add.s64 	%rd2433, %rd2432, %rd6308;
	st.u8 	[%rd2433+9], %rs113;
	ld.u64 	%rd2434, [%rd2406+16];
	add.s64 	%rd2435, %rd2434, %rd6308;
	st.u8 	[%rd2435+10], %rs113;
	ld.u64 	%rd2436, [%rd2406+16];
	add.s64 	%rd2437, %rd2436, %rd6308;
	st.u8 	[%rd2437+11], %rs113;
	ld.u64 	%rd2438, [%rd2406+16];
	add.s64 	%rd2439, %rd2438, %rd6308;
	st.u8 	[%rd2439+12], %rs113;
	ld.u64 	%rd2440, [%rd2406+16];
	add.s64 	%rd2441, %rd2440, %rd6308;
	st.u8 	[%rd2441+13], %rs113;
	ld.u64 	%rd2442, [%rd2406+16];
	add.s64 	%rd2443, %rd2442, %rd6308;
	st.u8 	[%rd2443+14], %rs113;
	ld.u64 	%rd2444, [%rd2406+16];
	add.s64 	%rd2445, %rd2444, %rd6308;
	st.u8 	[%rd2445+15], %rs113;
	add.s64 	%rd6308, %rd6308, 16;
	setp.ne.s64 	%p151, %rd6308, %rd6310;
	@%p151 bra 	$L__BB0_117;
$L__BB0_118:
	setp.eq.s64 	%p152, %rd128, 0;
	@%p152 bra 	$L__BB0_127;
	and.b64  	%rd133, %rd1751, 7;
	setp.lt.u64 	%p153, %rd128, 8;
	@%p153 bra 	$L__BB0_121;
	ld.u64 	%rd2446, [%rd2406+16];
	add.s64 	%rd2447, %rd2446, %rd6310;
	mov.b16 	%rs114, 0;
	st.u8 	[%rd2447], %rs114;
	add.s64 	%rd2448, %rd6310, 1;
	and.b64  	%rd2449, %rd2448, 4294967295;
	ld.u64 	%rd2450, [%rd2406+16];
	add.s64 	%rd2451, %rd2450, %rd2449;
	st.u8 	[%rd2451], %rs114;
	add.s64 	%rd2452, %rd6310, 2;
	and.b64  	%rd2453, %rd2452, 4294967295;
	ld.u64 	%rd2454, [%rd2406+16];
	add.s64 	%rd2455, %rd2454, %rd2453;
	st.u8 	[%rd2455], %rs114;
	add.s64 	%rd2456, %rd6310, 3;
	and.b64  	%rd2457, %rd2456, 4294967295;
	ld.u64 	%rd2458, [%rd2406+16];
	add.s64 	%rd2459, %rd2458, %rd2457;
	st.u8 	[%rd2459], %rs114;
	add.s64 	%rd2460, %rd6310, 4;
	and.b64  	%rd2461, %rd2460, 4294967295;
	ld.u64 	%rd2462, [%rd2406+16];
	add.s64 	%rd2463, %rd2462, %rd2461;
	st.u8 	[%rd2463], %rs114;
	add.s64 	%rd2464, %rd6310, 5;
	and.b64  	%rd2465, %rd2464, 4294967295;
	ld.u64 	%rd2466, [%rd2406+16];
	add.s64 	%rd2467, %rd2466, %rd2465;
	st.u8 	[%rd2467], %rs114;
	add.s64 	%rd2468, %rd6310, 6;
	and.b64  	%rd2469, %rd2468, 4294967295;
	ld.u64 	%rd2470, [%rd2406+16];
	add.s64 	%rd2471, %rd2470, %rd2469;
	st.u8 	[%rd2471], %rs114;
	add.s64 	%rd2472, %rd6310, 7;
	and.b64  	%rd2473, %rd2472, 4294967295;
	ld.u64 	%rd2474, [%rd2406+16];
	add.s64 	%rd2475, %rd2474, %rd2473;
	st.u8 	[%rd2475], %rs114;
	add.s64 	%rd2476, %rd6310, 8;
	and.b64  	%rd6310, %rd2476, 4294967295;
$L__BB0_121:
	setp.eq.s64 	%p154, %rd133, 0;
	@%p154 bra 	$L__BB0_127;
	and.b64  	%rd136, %rd1751, 3;
	setp.lt.u64 	%p155, %rd133, 4;
	@%p155 bra 	$L__BB0_124;
	ld.u64 	%rd2477, [%rd2406+16];
	add.s64 	%rd2478, %rd2477, %rd6310;
	mov.b16 	%rs115, 0;
	st.u8 	[%rd2478], %rs115;
	add.s64 	%rd2479, %rd6310, 1;
	and.b64  	%rd2480, %rd2479, 4294967295;
	ld.u64 	%rd2481, [%rd2406+16];
	add.s64 	%rd2482, %rd2481, %rd2480;
	st.u8 	[%rd2482], %rs115;
	add.s64 	%rd2483, %rd6310, 2;
	and.b64  	%rd2484, %rd2483, 4294967295;
	ld.u64 	%rd2485, [%rd2406+16];
	add.s64 	%rd2486, %rd2485, %rd2484;
	st.u8 	[%rd2486], %rs115;
	add.s64 	%rd2487, %rd6310, 3;
	and.b64  	%rd2488, %rd2487, 4294967295;
	ld.u64 	%rd2489, [%rd2406+16];
	add.s64 	%rd2490, %rd2489, %rd2488;
	st.u8 	[%rd2490], %rs115;
	add.s64 	%rd2491, %rd6310, 4;
	and.b64  	%rd6310, %rd2491, 4294967295;
$L__BB0_124:
	setp.eq.s64 	%p156, %rd136, 0;
	@%p156 bra 	$L__BB0_127;
	mov.b64 	%rd6313, 0;
$L__BB0_126:
	.pragma "nounroll";
	ld.u64 	%rd2493, [%rd2406+16];
	add.s64 	%rd2494, %rd2493, %rd6310;
	mov.b16 	%rs116, 0;
	st.u8 	[%rd2494], %rs116;
	add.s64 	%rd2495, %rd6310, 1;
	and.b64  	%rd6310, %rd2495, 4294967295;
	add.s64 	%rd6313, %rd6313, 1;
	setp.ne.s64 	%p157, %rd6313, %rd136;
	@%p157 bra 	$L__BB0_126;
$L__BB0_127:
	mov.b64 	%rd2496, 0;
	st.u64 	[%rd2406], %rd2496;
	st.u64 	[%rd2406+8], %rd2496;
	st.u64 	[%rd2406+24], %rd1751;
	mov.u64 	%rd6314, %rd2406;
$L__BB0_128:
	setp.eq.s64 	%p158, %rd6265, 0;
	setp.eq.s64 	%p159, %rd6272, 0;
	or.pred  	%p160, %p158, %p159;
	setp.eq.s64 	%p161, %rd6279, 0;
	or.pred  	%p162, %p160, %p161;
	setp.eq.s64 	%p163, %rd6286, 0;
	or.pred  	%p164, %p162, %p163;
	setp.eq.s64 	%p165, %rd6293, 0;
	or.pred  	%p166, %p164, %p165;
	setp.eq.s64 	%p167, %rd6300, 0;
	or.pred  	%p168, %p166, %p167;
	setp.eq.s64 	%p169, %rd6307, 0;
	or.pred  	%p170, %p168, %p169;
	setp.eq.s64 	%p171, %rd6314, 0;
	or.pred  	%p172, %p170, %p171;
	@%p172 bra 	$L__BB0_1755;
	setp.lt.s64 	%p173, %rd6317, 1;
	@%p173 bra 	$L__BB0_146;
	ld.s32 	%rd2505, [%rd6286+24];
	{ // callseq 16, 0
	.param .b64 param0;
	st.param.b64 	[param0], %rd2505;
	.param .b64 retval0;
	call.uni (retval0), 
	malloc, 
	(
	param0
	);
	ld.param.b64 	%rd2506, [retval0];
	} // callseq 16
	setp.eq.s64 	%p177, %rd2506, 0;
	@%p177 bra 	$L__BB0_151;
	ld.u64 	%rd2507, [%rd6286+24];
	setp.eq.s64 	%p178, %rd2507, 0;
	@%p178 bra 	$L__BB0_134;
	mov.b64 	%rd6315, 0;
$L__BB0_133:
	cvt.s64.s32 	%rd2509, %rd6315;
	add.s64 	%rd2510, %rd2506, %rd2509;
	mov.b16 	%rs118, 0;
	st.u8 	[%rd2510], %rs118;
	add.s64 	%rd6315, %rd6315, 1;
	ld.u64 	%rd2511, [%rd6286+24];
	setp.lt.u64 	%p179, %rd6315, %rd2511;
	@%p179 bra 	$L__BB0_133;
$L__BB0_134:
	mov.b64 	%rd6316, 0;
$L__BB0_135:
	mov.u64 	%rd147, %rd6316;
	cvt.s64.s32 	%rd2513, %rd147;
	add.s64 	%rd2514, %rd2506, %rd2513;
	mul.hi.u64 	%rd2515, %rd6317, -3689348814741910323;
	shr.u64 	%rd149, %rd2515, 3;
	mul.lo.s64 	%rd2516, %rd149, 10;
	sub.s64 	%rd2517, %rd6317, %rd2516;
	st.u8 	[%rd2514], %rd2517;
	add.s64 	%rd6316, %rd147, 1;
	setp.gt.u64 	%p180, %rd6317, 9;
	mov.u64 	%rd6317, %rd149;
	@%p180 bra 	$L__BB0_135;
	st.u64 	[%rd6286], %rd147;
	mov.b64 	%rd6318, 0;
	mov.u64 	%rd6319, %rd6318;
$L__BB0_137:
	mov.u64 	%rd154, %rd6318;
	cvt.s64.s32 	%rd2519, %rd6319;
	add.s64 	%rd2520, %rd2506, %rd2519;
	ld.u8 	%rs119, [%rd2520];
	setp.eq.s16 	%p181, %rs119, 0;
	selp.u64 	%rd2521, 1, 0, %p181;
	add.s64 	%rd6319, %rd6319, %rd2521;
	add.s64 	%rd6318, %rd154, 1;
	@%p181 bra 	$L__BB0_137;
	sub.s64 	%rd151, %rd6316, %rd6319;
	setp.lt.s64 	%p182, %rd151, 1;
	@%p182 bra 	$L__BB0_145;
	sub.s64 	%rd2523, %rd147, %rd154;
	and.b64  	%rd152, %rd151, 3;
	setp.lt.u64 	%p183, %rd2523, 3;
	mov.b64 	%rd6321, 0;
	@%p183 bra 	$L__BB0_142;
	and.b64  	%rd6321, %rd151, 9223372036854775804;
	mov.b64 	%rd6320, 0;
$L__BB0_141:
	sub.s64 	%rd2525, %rd147, %rd6320;
	cvt.s64.s32 	%rd2526, %rd2525;
	add.s64 	%rd2527, %rd2506, %rd2526;
	ld.u8 	%rs120, [%rd2527];
	ld.u64 	%rd2528, [%rd6286+16];
	cvt.s64.s32 	%rd2529, %rd6320;
	add.s64 	%rd2530, %rd2528, %rd2529;
	st.u8 	[%rd2530], %rs120;
	add.s64 	%rd2531, %rd6320, 1;
	sub.s64 	%rd2532, %rd147, %rd2531;
	cvt.s64.s32 	%rd2533, %rd2532;
	add.s64 	%rd2534, %rd2506, %rd2533;
	ld.u8 	%rs121, [%rd2534];
	ld.u64 	%rd2535, [%rd6286+16];
	cvt.s64.s32 	%rd2536, %rd2531;
	add.s64 	%rd2537, %rd2535, %rd2536;
	st.u8 	[%rd2537], %rs121;
	add.s64 	%rd2538, %rd6320, 2;
	sub.s64 	%rd2539, %rd147, %rd2538;
	cvt.s64.s32 	%rd2540, %rd2539;
	add.s64 	%rd2541, %rd2506, %rd2540;
	ld.u8 	%rs122, [%rd2541];
	ld.u64 	%rd2542, [%rd6286+16];
	cvt.s64.s32 	%rd2543, %rd2538;
	add.s64 	%rd2544, %rd2542, %rd2543;
	st.u8 	[%rd2544], %rs122;
	add.s64 	%rd2545, %rd6320, 3;
	sub.s64 	%rd2546, %rd147, %rd2545;
	cvt.s64.s32 	%rd2547, %rd2546;
	add.s64 	%rd2548, %rd2506, %rd2547;
	ld.u8 	%rs123, [%rd2548];
	ld.u64 	%rd2549, [%rd6286+16];
	cvt.s64.s32 	%rd2550, %rd2545;
	add.s64 	%rd2551, %rd2549, %rd2550;
	st.u8 	[%rd2551], %rs123;
	add.s64 	%rd6320, %rd6320, 4;
	setp.ne.s64 	%p184, %rd6320, %rd6321;
	@%p184 bra 	$L__BB0_141;
$L__BB0_142:
	setp.eq.s64 	%p185, %rd152, 0;
	@%p185 bra 	$L__BB0_145;
	mov.b64 	%rd6323, 0;
$L__BB0_144:
	.pragma "nounroll";
	sub.s64 	%rd2553, %rd147, %rd6321;
	cvt.s64.s32 	%rd2554, %rd2553;
	add.s64 	%rd2555, %rd2506, %rd2554;
	ld.u8 	%rs124, [%rd2555];
	ld.u64 	%rd2556, [%rd6286+16];
	cvt.s64.s32 	%rd2557, %rd6321;
	add.s64 	%rd2558, %rd2556, %rd2557;
	st.u8 	[%rd2558], %rs124;
	add.s64 	%rd6321, %rd6321, 1;
	add.s64 	%rd6323, %rd6323, 1;
	setp.ne.s64 	%p186, %rd6323, %rd152;
	@%p186 bra 	$L__BB0_144;
$L__BB0_145:
	st.u64 	[%rd6286+8], %rd151;
	{ // callseq 17, 0
	.param .b64 param0;
	st.param.b64 	[param0], %rd2506;
	call.uni 
	free, 
	(
	param0
	);
	} // callseq 17
	bra.uni 	$L__BB0_151;
$L__BB0_146:
	ld.u64 	%rd2497, [%rd6286+8];
	setp.eq.s64 	%p174, %rd2497, 0;
	@%p174 bra 	$L__BB0_151;
	ld.u64 	%rd2498, [%rd6286+24];
	setp.eq.s64 	%p175, %rd2498, 0;
	@%p175 bra 	$L__BB0_150;
	mov.b64 	%rd6324, 0;
$L__BB0_149:
	ld.u64 	%rd2500, [%rd6286+16];
	cvt.s64.s32 	%rd2501, %rd6324;
	add.s64 	%rd2502, %rd2500, %rd2501;
	mov.b16 	%rs117, 0;
	st.u8 	[%rd2502], %rs117;
	add.s64 	%rd6324, %rd6324, 1;
	ld.u64 	%rd2503, [%rd6286+24];
	setp.lt.u64 	%p176, %rd6324, %rd2503;
	@%p176 bra 	$L__BB0_149;
$L__BB0_150:
	mov.b64 	%rd2504, 0;
	st.u64 	[%rd6286], %rd2504;
	st.u64 	[%rd6286+8], %rd2504;
$L__BB0_151:
	ld.u64 	%rd2559, [%rd6279+8];
	setp.eq.s64 	%p187, %rd2559, 0;
	@%p187 bra 	$L__BB0_156;
	ld.u64 	%rd2560, [%rd6279+24];
	setp.eq.s64 	%p188, %rd2560, 0;
	@%p188 bra 	$L__BB0_155;
	mov.b64 	%rd6325, 0;
$L__BB0_154:
	ld.u64 	%rd2562, [%rd6279+16];
	cvt.s64.s32 	%rd2563, %rd6325;
	add.s64 	%rd2564, %rd2562, %rd2563;
	mov.b16 	%rs125, 0;
	st.u8 	[%rd2564], %rs125;
	add.s64 	%rd6325, %rd6325, 1;
	ld.u64 	%rd2565, [%rd6279+24];
	setp.lt.u64 	%p189, %rd6325, %rd2565;
	@%p189 bra 	$L__BB0_154;
$L__BB0_155:
	mov.b64 	%rd2566, 0;
	st.u64 	[%rd6279], %rd2566;
	st.u64 	[%rd6279+8], %rd2566;
$L__BB0_156:
	ld.u64 	%rd2567, [%rd6286+8];
	setp.eq.s64 	%p190, %rd2567, 0;
	@%p190 bra 	$L__BB0_229;
	ld.u64 	%rd169, [%rd6279+24];
	{ // callseq 18, 0
	.param .b64 param0;
	st.param.b64 	[param0], 32;
	.param .b64 retval0;
	call.uni (retval0), 
	malloc, 
	(
	param0
	);
	ld.param.b64 	%rd2568, [retval0];
	} // callseq 18
	setp.eq.s64 	%p191, %rd2568, 0;
	@%p191 bra 	$L__BB0_229;
	cvt.s64.s32 	%rd171, %rd169;
	{ // callseq 19, 0
	.param .b64 param0;
	st.param.b64 	[param0], %rd171;
	.param .b64 retval0;
	call.uni (retval0), 
	malloc, 
	(
	param0
	);
	ld.param.b64 	%rd2569, [retval0];
	} // callseq 19
	st.u64 	[%rd2568+16], %rd2569;
	setp.eq.s64 	%p192, %rd2569, 0;
	@%p192 bra 	$L__BB0_229;
	setp.lt.s64 	%p193, %rd169, 1;
	@%p193 bra 	$L__BB0_166;
	and.b64  	%rd172, %rd169, 3;
	setp.lt.u64 	%p194, %rd169, 4;
	mov.b64 	%rd6328, 0;
	@%p194 bra 	$L__BB0_163;
	and.b64  	%rd6328, %rd169, 9223372036854775804;
	mov.b64 	%rd6326, 0;
$L__BB0_162:
	ld.u64 	%rd2573, [%rd2568+16];
	add.s64 	%rd2574, %rd2573, %rd6326;
	mov.b16 	%rs126, 0;
	st.u8 	[%rd2574], %rs126;
	ld.u64 	%rd2575, [%rd2568+16];
	add.s64 	%rd2576, %rd2575, %rd6326;
	st.u8 	[%rd2576+1], %rs126;
	ld.u64 	%rd2577, [%rd2568+16];
	add.s64 	%rd2578, %rd2577, %rd6326;
	st.u8 	[%rd2578+2], %rs126;
	ld.u64 	%rd2579, [%rd2568+16];
	add.s64 	%rd2580, %rd2579, %rd6326;
	st.u8 	[%rd2580+3], %rs126;
	add.s64 	%rd6326, %rd6326, 4;
	setp.ne.s64 	%p195, %rd6326, %rd6328;
	@%p195 bra 	$L__BB0_162;
$L__BB0_163:
	setp.eq.s64 	%p196, %rd172, 0;
	@%p196 bra 	$L__BB0_166;
	mov.b64 	%rd6329, 0;
$L__BB0_165:
	.pragma "nounroll";
	ld.u64 	%rd2582, [%rd2568+16];
	add.s64 	%rd2583, %rd2582, %rd6328;
	mov.b16 	%rs127, 0;
	st.u8 	[%rd2583], %rs127;
	add.s64 	%rd2584, %rd6328, 1;
	and.b64  	%rd6328, %rd2584, 4294967295;
	add.s64 	%rd6329, %rd6329, 1;
	setp.ne.s64 	%p197, %rd6329, %rd172;
	@%p197 bra 	$L__BB0_165;
$L__BB0_166:
	mov.b64 	%rd2585, 0;
	st.u64 	[%rd2568], %rd2585;
	st.u64 	[%rd2568+8], %rd2585;
	st.u64 	[%rd2568+24], %rd169;
	{ // callseq 20, 0
	.param .b64 param0;
	st.param.b64 	[param0], %rd171;
	.param .b64 retval0;
	call.uni (retval0), 
	malloc, 
	(
	param0
	);
	ld.param.b64 	%rd2586, [retval0];
	} // callseq 20
	setp.eq.s64 	%p198, %rd2586, 0;
	@%p198 bra 	$L__BB0_1756;
	ld.u64 	%rd2587, [%rd2568+24];
	setp.eq.s64 	%p199, %rd2587, 0;
	@%p199 bra 	$L__BB0_170;
	mov.b64 	%rd6330, 0;
$L__BB0_169:
	cvt.s64.s32 	%rd2589, %rd6330;
	add.s64 	%rd2590, %rd2586, %rd2589;
	mov.b16 	%rs128, 0;
	st.u8 	[%rd2590], %rs128;
	add.s64 	%rd6330, %rd6330, 1;
	ld.u64 	%rd2591, [%rd2568+24];
	setp.lt.u64 	%p200, %rd6330, %rd2591;
	@%p200 bra 	$L__BB0_169;
$L__BB0_170:
	mov.b16 	%rs129, 1;
	st.u8 	[%rd2586], %rs129;
	mov.b64 	%rd6332, 0;
	st.u64 	[%rd2568], %rd6332;
	mov.b64 	%rd6331, 1;
$L__BB0_171:
	mov.u64 	%rd187, %rd6331;
	cvt.s64.s32 	%rd2594, %rd6332;
	add.s64 	%rd2595, %rd2586, %rd2594;
	ld.u8 	%rs130, [%rd2595];
	setp.eq.s16 	%p201, %rs130, 0;
	selp.u64 	%rd2596, 1, 0, %p201;
	add.s64 	%rd6332, %rd6332, %rd2596;
	add.s64 	%rd6331, %rd187, -1;
	@%p201 bra 	$L__BB0_171;
	setp.ne.s64 	%p202, %rd6332, 0;
	@%p202 bra 	$L__BB0_179;
	max.s64 	%rd184, %rd187, 1;
	and.b64  	%rd185, %rd184, 3;
	setp.lt.s64 	%p203, %rd187, 4;
	mov.b64 	%rd6334, 0;
	@%p203 bra 	$L__BB0_176;
	and.b64  	%rd6334, %rd184, 9223372036854775804;
	mov.b64 	%rd6333, 0;
$L__BB0_175:
	shl.b64 	%rd2599, %rd6333, 32;
	neg.s64 	%rd2600, %rd2599;
	shr.s64 	%rd2601, %rd2600, 32;
	add.s64 	%rd2602, %rd2586, %rd2601;
	ld.u8 	%rs131, [%rd2602];
	ld.u64 	%rd2603, [%rd2568+16];
	cvt.s64.s32 	%rd2604, %rd6333;
	add.s64 	%rd2605, %rd2603, %rd2604;
	st.u8 	[%rd2605], %rs131;
	not.b64 	%rd2606, %rd2604;
	add.s64 	%rd2607, %rd2586, %rd2606;
	ld.u8 	%rs132, [%rd2607];
	ld.u64 	%rd2608, [%rd2568+16];
	add.s64 	%rd2609, %rd2599, 4294967296;
	shr.s64 	%rd2610, %rd2609, 32;
	add.s64 	%rd2611, %rd2608, %rd2610;
	st.u8 	[%rd2611], %rs132;
	sub.s64 	%rd2612, -8589934592, %rd2599;
	shr.s64 	%rd2613, %rd2612, 32;
	add.s64 	%rd2614, %rd2586, %rd2613;
	ld.u8 	%rs133, [%rd2614];
	ld.u64 	%rd2615, [%rd2568+16];
	add.s64 	%rd2616, %rd2599, 8589934592;
	shr.s64 	%rd2617, %rd2616, 32;
	add.s64 	%rd2618, %rd2615, %rd2617;
	st.u8 	[%rd2618], %rs133;
	sub.s64 	%rd2619, -12884901888, %rd2599;
	shr.s64 	%rd2620, %rd2619, 32;
	add.s64 	%rd2621, %rd2586, %rd2620;
	ld.u8 	%rs134, [%rd2621];
	ld.u64 	%rd2622, [%rd2568+16];
	add.s64 	%rd2623, %rd2599, 12884901888;
	shr.s64 	%rd2624, %rd2623, 32;
	add.s64 	%rd2625, %rd2622, %rd2624;
	st.u8 	[%rd2625], %rs134;
	add.s64 	%rd6333, %rd6333, 4;
	setp.ne.s64 	%p204, %rd6333, %rd6334;
	@%p204 bra 	$L__BB0_175;
$L__BB0_176:
	setp.eq.s64 	%p205, %rd185, 0;
	@%p205 bra 	$L__BB0_179;
	mov.b64 	%rd6336, 0;
$L__BB0_178:
	.pragma "nounroll";
	shl.b64 	%rd2627, %rd6334, 32;
	neg.s64 	%rd2628, %rd2627;
	shr.s64 	%rd2629, %rd2628, 32;
	add.s64 	%rd2630, %rd2586, %rd2629;
	ld.u8 	%rs135, [%rd2630];
	ld.u64 	%rd2631, [%rd2568+16];
	cvt.s64.s32 	%rd2632, %rd6334;
	add.s64 	%rd2633, %rd2631, %rd2632;
	st.u8 	[%rd2633], %rs135;
	add.s64 	%rd6334, %rd6334, 1;
	add.s64 	%rd6336, %rd6336, 1;
	setp.ne.s64 	%p206, %rd6336, %rd185;
	@%p206 bra 	$L__BB0_178;
$L__BB0_179:
	sub.s64 	%rd2634, 1, %rd6332;
	st.u64 	[%rd2568+8], %rd2634;
	{ // callseq 21, 0
	.param .b64 param0;
	st.param.b64 	[param0], %rd2586;
	call.uni 
	free, 
	(
	param0
	);
	} // callseq 21
	ld.u64 	%rd2635, [%rd6279+8];
	setp.eq.s64 	%p207, %rd2635, 0;
	@%p207 bra 	$L__BB0_184;
	ld.u64 	%rd2636, [%rd6279+24];
	setp.eq.s64 	%p208, %rd2636, 0;
	@%p208 bra 	$L__BB0_183;
	mov.b64 	%rd6337, 0;
$L__BB0_182:
	ld.u64 	%rd2638, [%rd6279+16];
	cvt.s64.s32 	%rd2639, %rd6337;
	add.s64 	%rd2640, %rd2638, %rd2639;
	mov.b16 	%rs136, 0;
	st.u8 	[%rd2640], %rs136;
	add.s64 	%rd6337, %rd6337, 1;
	ld.u64 	%rd2641, [%rd6279+24];
	setp.lt.u64 	%p209, %rd6337, %rd2641;
	@%p209 bra 	$L__BB0_182;
$L__BB0_183:
	mov.b64 	%rd2642, 0;
	st.u64 	[%rd6279], %rd2642;
	st.u64 	[%rd6279+8], %rd2642;
$L__BB0_184:
	ld.u64 	%rd2643, [%rd6286+8];
	setp.eq.s64 	%p210, %rd2643, 0;
	@%p210 bra 	$L__BB0_228;
	ld.u64 	%rd2644, [%rd2568+8];
	setp.eq.s64 	%p211, %rd2644, 0;
	@%p211 bra 	$L__BB0_228;
	ld.u32 	%r26, [%rd6279+24];
	shl.b32 	%r27, %r26, 1;
	add.s32 	%r28, %r27, 2;
	cvt.s64.s32 	%rd2645, %r28;
	{ // callseq 22, 0
	.param .b64 param0;
	st.param.b64 	[param0], %rd2645;
	.param .b64 retval0;
	call.uni (retval0), 
	malloc, 
	(
	param0
	);
	ld.param.b64 	%rd2646, [retval0];
	} // callseq 22
	setp.eq.s64 	%p212, %rd2646, 0;
	@%p212 bra 	$L__BB0_228;
	mov.b16 	%rs137, 0;
	st.u8 	[%rd2646], %rs137;
	ld.u64 	%rd2648, [%rd2568+8];
	setp.eq.s64 	%p213, %rd2648, 0;
	mov.b64 	%rd6340, 1;
	@%p213 bra 	$L__BB0_191;
	mov.b64 	%rd6338, 0;
$L__BB0_189:
	ld.u64 	%rd2650, [%rd2568+16];
	shl.b64 	%rd2651, %rd6338, 32;
	cvt.s64.s32 	%rd2652, %rd6338;
	add.s64 	%rd2653, %rd2650, %rd2652;
	ld.u8 	%rs138, [%rd2653];
	add.s64 	%rd2654, %rd2651, 4294967296;
	shr.s64 	%rd2655, %rd2654, 32;
	add.s64 	%rd2656, %rd2646, %rd2655;
	st.u8 	[%rd2656], %rs138;
	add.s64 	%rd6338, %rd6338, 1;
	ld.u64 	%rd203, [%rd2568+8];
	setp.lt.u64 	%p214, %rd6338, %rd203;
	@%p214 bra 	$L__BB0_189;
	add.s64 	%rd6340, %rd203, 1;
$L__BB0_191:
	ld.u64 	%rd6341, [%rd6279+24];
	shl.b64 	%rd2657, %rd6341, 1;
	add.s64 	%rd2658, %rd2657, 2;
	setp.ge.u64 	%p215, %rd6340, %rd2658;
	@%p215 bra 	$L__BB0_193;
$L__BB0_192:
	cvt.s64.s32 	%rd2659, %rd6340;
	add.s64 	%rd2660, %rd2646, %rd2659;
	mov.b16 	%rs139, 0;
	st.u8 	[%rd2660], %rs139;
	add.s64 	%rd6340, %rd6340, 1;
	ld.u64 	%rd6341, [%rd6279+24];
	shl.b64 	%rd2661, %rd6341, 1;
	add.s64 	%rd2662, %rd2661, 2;
	setp.lt.u64 	%p216, %rd6340, %rd2662;
	@%p216 bra 	$L__BB0_192;
$L__BB0_193:
	ld.u64 	%rd2663, [%rd2568];
	ld.u64 	%rd2664, [%rd6286];
	sub.s64 	%rd211, %rd2663, %rd2664;
	st.u64 	[%rd6279], %rd211;
	ld.u64 	%rd212, [%rd6286+8];
	add.s64 	%rd6342, %rd212, -1;
	setp.lt.s64 	%p217, %rd6342, 0;
	@%p217 bra 	$L__BB0_200;
	ld.u64 	%rd214, [%rd6286+16];
	mov.u64 	%rd6343, %rd212;
$L__BB0_195:
	sub.s64 	%rd2666, %rd212, %rd6343;
	cvt.s64.s32 	%rd2667, %rd2666;
	add.s64 	%rd2668, %rd214, %rd2667;
	ld.s8 	%rs1, [%rd2668];
	sub.s64 	%rd2669, %rd212, %rd6342;
	cvt.s64.s32 	%rd2670, %rd2669;
	add.s64 	%rd2671, %rd2646, %rd2670;
	ld.s8 	%rs2, [%rd2671];
	setp.gt.s16 	%p219, %rs1, %rs2;
	mov.b64 	%rd6343, 0;
	mov.pred 	%p1351, -1;
	@%p219 bra 	$L__BB0_198;
	setp.lt.s16 	%p221, %rs1, %rs2;
	mov.pred 	%p1351, 0;
	mov.u64 	%rd6343, %rd6342;
	@%p221 bra 	$L__BB0_198;
	setp.ne.s16 	%p222, %rs1, %rs2;
	setp.ne.s64 	%p223, %rd6342, 0;
	or.pred  	%p1351, %p223, %p222;
$L__BB0_198:
	add.s64 	%rd6342, %rd6343, -1;
	setp.gt.s64 	%p224, %rd6343, 0;
	and.pred  	%p225, %p224, %p1351;
	@%p225 bra 	$L__BB0_195;
	mov.b64 	%rd6345, 0;
	not.pred 	%p226, %p1351;
	@%p226 bra 	$L__BB0_201;
$L__BB0_200:
	add.s64 	%rd2674, %rd211, -1;
	st.u64 	[%rd6279], %rd2674;
	mov.b64 	%rd6345, 1;
$L__BB0_201:
	setp.eq.s64 	%p227, %rd6341, 0;
	mov.b64 	%rd6379, 0;
	@%p227 bra 	$L__BB0_225;
	mov.b64 	%rd6379, 0;
$L__BB0_203:
	add.s64 	%rd221, %rd6379, %rd6345;
	cvt.s64.s32 	%rd2677, %rd221;
	add.s64 	%rd222, %rd2646, %rd2677;
	ld.u64 	%rd6365, [%rd6286+8];
	mov.b16 	%rs853, 0;
	mov.u64 	%rd6353, %rd6365;
	mov.u64 	%rd6373, %rd6365;
	mov.u64 	%rd6374, %rd6365;
$L__BB0_204:
	ld.s8 	%rs141, [%rd222];
	setp.lt.s16 	%p1352, %rs141, 1;
	not.pred 	%p229, %p1352;
	add.s64 	%rd6356, %rd6374, -1;
	setp.lt.s64 	%p230, %rd6356, 0;
	or.pred  	%p231, %p230, %p229;
	mov.u64 	%rd6359, %rd6373;
	mov.u64 	%rd6360, %rd6374;
	@%p231 bra 	$L__BB0_210;
	ld.u64 	%rd231, [%rd6286+16];
	add.s64 	%rd232, %rd221, %rd6373;
	mov.u64 	%rd6359, %rd6373;
	mov.u64 	%rd6360, %rd6373;
$L__BB0_206:
	mov.u64 	%rd237, %rd6374;
	sub.s64 	%rd238, 1, %rd237;
	sub.s64 	%rd2679, %rd6373, %rd237;
	cvt.s64.s32 	%rd2680, %rd2679;
	add.s64 	%rd2681, %rd231, %rd2680;
	ld.s8 	%rs142, [%rd2681];
	add.s64 	%rd2682, %rd238, %rd232;
	cvt.s64.s32 	%rd2683, %rd2682;
	add.s64 	%rd2684, %rd2646, %rd2683;
	ld.s8 	%rs143, [%rd2684];
	setp.gt.s16 	%p233, %rs142, %rs143;
	mov.b64 	%rd6374, 0;
	mov.pred 	%p1352, -1;
	@%p233 bra 	$L__BB0_209;
	sub.s64 	%rd2685, %rd6353, %rd237;
	cvt.s64.s32 	%rd2686, %rd2685;
	add.s64 	%rd2687, %rd231, %rd2686;
	ld.s8 	%rs144, [%rd2687];
	add.s64 	%rd239, %rd238, %rd221;
	add.s64 	%rd2688, %rd239, %rd6353;
	cvt.s64.s32 	%rd2689, %rd2688;
	add.s64 	%rd2690, %rd2646, %rd2689;
	ld.s8 	%rs145, [%rd2690];
	setp.lt.s16 	%p235, %rs144, %rs145;
	mov.pred 	%p1352, 0;
	mov.u64 	%rd6359, %rd6353;
	mov.u64 	%rd6360, %rd6353;
	mov.u64 	%rd6374, %rd6356;
	@%p235 bra 	$L__BB0_209;
	sub.s64 	%rd2691, %rd6353, %rd237;
	cvt.s64.s32 	%rd2692, %rd2691;
	add.s64 	%rd2693, %rd231, %rd2692;
	ld.u8 	%rs146, [%rd2693];
	add.s64 	%rd2694, %rd239, %rd6353;
	cvt.s64.s32 	%rd2695, %rd2694;
	add.s64 	%rd2696, %rd2646, %rd2695;
	ld.u8 	%rs147, [%rd2696];
	setp.ne.s16 	%p236, %rs146, %rs147;
	setp.ne.s64 	%p237, %rd6356, 0;
	or.pred  	%p1352, %p237, %p236;
	mov.u64 	%rd6359, %rd6353;
	mov.u64 	%rd6360, %rd6353;
$L__BB0_209:
	add.s64 	%rd6356, %rd6374, -1;
	setp.gt.s64 	%p238, %rd6374, 0;
	and.pred  	%p239, %p238, %p1352;
	@%p239 bra 	$L__BB0_206;
$L__BB0_210:
	mov.u64 	%rd6373, %rd6359;
	mov.u64 	%rd6374, %rd6360;
	@%p1352 bra 	$L__BB0_216;
	add.s16 	%rs853, %rs853, 1;
	setp.eq.s64 	%p240, %rd6353, 0;
	mov.b64 	%rd6353, 0;
	mov.u64 	%rd6373, %rd6353;
	mov.u64 	%rd6374, %rd6353;
	@%p240 bra 	$L__BB0_216;
	mov.b64 	%rd6366, 0;
	mov.u64 	%rd6367, %rd6366;
$L__BB0_213:
	ld.u64 	%rd2699, [%rd6286+16];
	not.b64 	%rd251, %rd6367;
	add.s64 	%rd2700, %rd6365, %rd251;
	cvt.s64.s32 	%rd2701, %rd2700;
	add.s64 	%rd2702, %rd2699, %rd2701;
	ld.u8 	%rs148, [%rd2702];
	add.s64 	%rd252, %rd6366, %rd221;
	add.s64 	%rd2703, %rd252, %rd6365;
	cvt.s64.s32 	%rd2704, %rd2703;
	add.s64 	%rd2705, %rd2646, %rd2704;
	ld.u8 	%rs149, [%rd2705];
	sub.s16 	%rs150, %rs149, %rs148;
	st.u8 	[%rd2705], %rs150;
	ld.u64 	%rd6365, [%rd6286+8];
	add.s64 	%rd2706, %rd252, %rd6365;
	cvt.s64.s32 	%rd2707, %rd2706;
	add.s64 	%rd254, %rd2646, %rd2707;
	ld.s8 	%rs5, [%rd254];
	setp.gt.s16 	%p241, %rs5, -1;
	@%p241 bra 	$L__BB0_215;
	add.s16 	%rs151, %rs5, 10;
	st.u8 	[%rd254], %rs151;
	ld.u64 	%rd2708, [%rd6286+8];
	add.s64 	%rd2709, %rd252, %rd2708;
	add.s64 	%rd2710, %rd2709, -1;
	cvt.s64.s32 	%rd2711, %rd2710;
	add.s64 	%rd2712, %rd2646, %rd2711;
	ld.u8 	%rs152, [%rd2712];
	add.s16 	%rs153, %rs152, -1;
	st.u8 	[%rd2712], %rs153;
	ld.u64 	%rd6365, [%rd6286+8];
$L__BB0_215:
	add.s64 	%rd6367, %rd6367, 1;
	setp.lt.u64 	%p242, %rd6367, %rd6365;
	mov.u64 	%rd6366, %rd251;
	mov.u64 	%rd6353, %rd6365;
	mov.u64 	%rd6373, %rd6365;
	mov.u64 	%rd6374, %rd6365;
	@%p242 bra 	$L__BB0_213;
$L__BB0_216:
	not.pred 	%p243, %p1352;
	@%p243 bra 	$L__BB0_204;
	ld.u64 	%rd2713, [%rd2568+8];
	setp.le.u64 	%p245, %rd6379, %rd2713;
	mov.pred 	%p1354, -1;
	@%p245 bra 	$L__BB0_222;
	mov.b64 	%rd6377, 0;
	mov.u64 	%rd6376, %rd6377;
$L__BB0_219:
	setp.gt.u64 	%p246, %rd6376, %rd6365;
	@%p246 bra 	$L__BB0_221;
	add.s64 	%rd2715, %rd6376, %rd221;
	cvt.s64.s32 	%rd2716, %rd2715;
	add.s64 	%rd2717, %rd2646, %rd2716;
	ld.s8 	%rs154, [%rd2717];
	setp.lt.s16 	%p247, %rs154, 1;
	selp.u64 	%rd2718, 1, 0, %p247;
	add.s64 	%rd6377, %rd6376, %rd2718;
	add.s64 	%rd6376, %rd6376, 1;
	@%p247 bra 	$L__BB0_219;
$L__BB0_221:
	add.s64 	%rd2719, %rd6365, 1;
	setp.ne.s64 	%p1354, %rd6377, %rd2719;
$L__BB0_222:
	ld.u64 	%rd6378, [%rd6279+24];
	setp.ge.u64 	%p248, %rd6379, %rd6378;
	@%p248 bra 	$L__BB0_224;
	ld.u64 	%rd2720, [%rd6279+16];
	cvt.s64.s32 	%rd2721, %rd6379;
	add.s64 	%rd2722, %rd2720, %rd2721;
	st.u8 	[%rd2722], %rs853;
	ld.u64 	%rd6378, [%rd6279+24];
$L__BB0_224:
	add.s64 	%rd6379, %rd6379, 1;
	setp.lt.u64 	%p249, %rd6379, %rd6378;
	and.pred  	%p250, %p249, %p1354;
	@%p250 bra 	$L__BB0_203;
$L__BB0_225:
	st.u64 	[%rd6279+8], %rd6379;
	ld.u64 	%rd274, [%rd6279+16];
	mov.b64 	%rd6380, 0;
	mov.u64 	%rd6381, %rd6379;
$L__BB0_226:
	add.s64 	%rd6381, %rd6381, -1;
	cvt.s64.s32 	%rd2724, %rd6381;
	add.s64 	%rd2725, %rd274, %rd2724;
	ld.u8 	%rs155, [%rd2725];
	setp.eq.s16 	%p251, %rs155, 0;
	selp.u64 	%rd2726, 1, 0, %p251;
	add.s64 	%rd6380, %rd6380, %rd2726;
	@%p251 bra 	$L__BB0_226;
	sub.s64 	%rd2727, %rd6379, %rd6380;
	st.u64 	[%rd6279+8], %rd2727;
	{ // callseq 23, 0
	.param .b64 param0;
	st.param.b64 	[param0], %rd2646;
	call.uni 
	free, 
	(
	param0
	);
	} // callseq 23
$L__BB0_228:
	ld.u64 	%rd2728, [%rd2568+16];
	{ // callseq 24, 0
	.param .b64 param0;
	st.param.b64 	[param0], %rd2728;
	call.uni 
	free, 
	(
	param0
	);
	} // callseq 24
	{ // callseq 25, 0
	.param .b64 param0;
	st.param.b64 	[param0], %rd2568;
	call.uni 
	free, 
	(
	param0
	);
	} // callseq 25
$L__BB0_229:
	ld.u64 	%rd2730, [%rd6286+8];
	setp.eq.s64 	%p252, %rd2730, 0;
	@%p252 bra 	$L__BB0_234;
	ld.u64 	%rd2731, [%rd6286+24];
	setp.eq.s64 	%p253, %rd2731, 0;
	@%p253 bra 	$L__BB0_233;
	mov.b64 	%rd6382, 0;
$L__BB0_232:
	ld.u64 	%rd2733, [%rd6286+16];
	cvt.s64.s32 	%rd2734, %rd6382;
	add.s64 	%rd2735, %rd2733, %rd2734;
	mov.b16 	%rs156, 0;
	st.u8 	[%rd2735], %rs156;
	add.s64 	%rd6382, %rd6382, 1;
	ld.u64 	%rd2736, [%rd6286+24];
	setp.lt.u64 	%p254, %rd6382, %rd2736;
	@%p254 bra 	$L__BB0_232;
$L__BB0_233:
	mov.b64 	%rd2737, 0;
	st.u64 	[%rd6286], %rd2737;
	st.u64 	[%rd6286+8], %rd2737;
$L__BB0_234:
	ld.u64 	%rd2738, [%rd6279+8];
	setp.eq.s64 	%p255, %rd2738, 0;
	@%p255 bra 	$L__BB0_307;
	ld.u64 	%rd281, [%rd6286+24];
	{ // callseq 28, 0
	.param .b64 param0;
	st.param.b64 	[param0], 32;
	.param .b64 retval0;
	call.uni (retval0), 
	malloc, 
	(
	param0
	);
	ld.param.b64 	%rd2739, [retval0];
	} // callseq 28
	setp.eq.s64 	%p256, %rd2739, 0;
	@%p256 bra 	$L__BB0_307;
	cvt.s64.s32 	%rd283, %rd281;
	{ // callseq 29, 0
	.param .b64 param0;
	st.param.b64 	[param0], %rd283;
	.param .b64 retval0;
	call.uni (retval0), 
	malloc, 
	(
	param0
	);
	ld.param.b64 	%rd2740, [retval0];
	} // callseq 29
	st.u64 	[%rd2739+16], %rd2740;
	setp.eq.s64 	%p257, %rd2740, 0;
	@%p257 bra 	$L__BB0_307;
	setp.lt.s64 	%p258, %rd281, 1;
	@%p258 bra 	$L__BB0_244;
	and.b64  	%rd284, %rd281, 3;
	setp.lt.u64 	%p259, %rd281, 4;
	mov.b64 	%rd6385, 0;
	@%p259 bra 	$L__BB0_241;
	and.b64  	%rd6385, %rd281, 9223372036854775804;
	mov.b64 	%rd6383, 0;
$L__BB0_240:
	ld.u64 	%rd2744, [%rd2739+16];
	add.s64 	%rd2745, %rd2744, %rd6383;
	mov.b16 	%rs157, 0;
	st.u8 	[%rd2745], %rs157;
	ld.u64 	%rd2746, [%rd2739+16];
	add.s64 	%rd2747, %rd2746, %rd6383;
	st.u8 	[%rd2747+1], %rs157;
	ld.u64 	%rd2748, [%rd2739+16];
	add.s64 	%rd2749, %rd2748, %rd6383;
	st.u8 	[%rd2749+2], %rs157;
	ld.u64 	%rd2750, [%rd2739+16];
	add.s64 	%rd2751, %rd2750, %rd6383;
	st.u8 	[%rd2751+3], %rs157;
	add.s64 	%rd6383, %rd6383, 4;
	setp.ne.s64 	%p260, %rd6383, %rd6385;
	@%p260 bra 	$L__BB0_240;
$L__BB0_241:
	setp.eq.s64 	%p261, %rd284, 0;
	@%p261 bra 	$L__BB0_244;
	mov.b64 	%rd6386, 0;
$L__BB0_243:
	.pragma "nounroll";
	ld.u64 	%rd2753, [%rd2739+16];
	add.s64 	%rd2754, %rd2753, %rd6385;
	mov.b16 	%rs158, 0;
	st.u8 	[%rd2754], %rs158;
	add.s64 	%rd2755, %rd6385, 1;
	and.b64  	%rd6385, %rd2755, 4294967295;
	add.s64 	%rd6386, %rd6386, 1;
	setp.ne.s64 	%p262, %rd6386, %rd284;
	@%p262 bra 	$L__BB0_243;
$L__BB0_244:
	mov.b64 	%rd2756, 0;
	st.u64 	[%rd2739], %rd2756;
	st.u64 	[%rd2739+8], %rd2756;
	st.u64 	[%rd2739+24], %rd281;
	{ // callseq 30, 0
	.param .b64 param0;
	st.param.b64 	[param0], %rd283;
	.param .b64 retval0;
	call.uni (retval0), 
	malloc, 
	(
	param0
	);
	ld.param.b64 	%rd2757, [retval0];
	} // callseq 30
	setp.eq.s64 	%p263, %rd2757, 0;
	@%p263 bra 	$L__BB0_1757;
	ld.u64 	%rd2758, [%rd2739+24];
	setp.eq.s64 	%p264, %rd2758, 0;
	@%p264 bra 	$L__BB0_248;
	mov.b64 	%rd6387, 0;
$L__BB0_247:
	cvt.s64.s32 	%rd2760, %rd6387;
	add.s64 	%rd2761, %rd2757, %rd2760;
	mov.b16 	%rs159, 0;
	st.u8 	[%rd2761], %rs159;
	add.s64 	%rd6387, %rd6387, 1;
	ld.u64 	%rd2762, [%rd2739+24];
	setp.lt.u64 	%p265, %rd6387, %rd2762;
	@%p265 bra 	$L__BB0_247;
$L__BB0_248:
	mov.b16 	%rs160, 2;
	st.u8 	[%rd2757], %rs160;
	mov.b64 	%rd6389, 0;
	st.u64 	[%rd2739], %rd6389;
	mov.b64 	%rd6388, 1;
$L__BB0_249:
	mov.u64 	%rd299, %rd6388;
	cvt.s64.s32 	%rd2765, %rd6389;
	add.s64 	%rd2766, %rd2757, %rd2765;
	ld.u8 	%rs161, [%rd2766];
	setp.eq.s16 	%p266, %rs161, 0;
	selp.u64 	%rd2767, 1, 0, %p266;
	add.s64 	%rd6389, %rd6389, %rd2767;
	add.s64 	%rd6388, %rd299, -1;
	@%p266 bra 	$L__BB0_249;
	setp.ne.s64 	%p267, %rd6389, 0;
	@%p267 bra 	$L__BB0_257;
	max.s64 	%rd296, %rd299, 1;
	and.b64  	%rd297, %rd296, 3;
	setp.lt.s64 	%p268, %rd299, 4;
	mov.b64 	%rd6391, 0;
	@%p268 bra 	$L__BB0_254;
	and.b64  	%rd6391, %rd296, 9223372036854775804;
	mov.b64 	%rd6390, 0;
$L__BB0_253:
	shl.b64 	%rd2770, %rd6390, 32;
	neg.s64 	%rd2771, %rd2770;
	shr.s64 	%rd2772, %rd2771, 32;
	add.s64 	%rd2773, %rd2757, %rd2772;
	ld.u8 	%rs162, [%rd2773];
	ld.u64 	%rd2774, [%rd2739+16];
	cvt.s64.s32 	%rd2775, %rd6390;
	add.s64 	%rd2776, %rd2774, %rd2775;
	st.u8 	[%rd2776], %rs162;
	not.b64 	%rd2777, %rd2775;
	add.s64 	%rd2778, %rd2757, %rd2777;
	ld.u8 	%rs163, [%rd2778];
	ld.u64 	%rd2779, [%rd2739+16];
	add.s64 	%rd2780, %rd2770, 4294967296;
	shr.s64 	%rd2781, %rd2780, 32;
	add.s64 	%rd2782, %rd2779, %rd2781;
	st.u8 	[%rd2782], %rs163;
	sub.s64 	%rd2783, -8589934592, %rd2770;
	shr.s64 	%rd2784, %rd2783, 32;
	add.s64 	%rd2785, %rd2757, %rd2784;
	ld.u8 	%rs164, [%rd2785];
	ld.u64 	%rd2786, [%rd2739+16];
	add.s64 	%rd2787, %rd2770, 8589934592;
	shr.s64 	%rd2788, %rd2787, 32;
	add.s64 	%rd2789, %rd2786, %rd2788;
	st.u8 	[%rd2789], %rs164;
	sub.s64 	%rd2790, -12884901888, %rd2770;
	shr.s64 	%rd2791, %rd2790, 32;
	add.s64 	%rd2792, %rd2757, %rd2791;
	ld.u8 	%rs165, [%rd2792];
	ld.u64 	%rd2793, [%rd2739+16];
	add.s64 	%rd2794, %rd2770, 12884901888;
	shr.s64 	%rd2795, %rd2794, 32;
	add.s64 	%rd2796, %rd2793, %rd2795;
	st.u8 	[%rd2796], %rs165;
	add.s64 	%rd6390, %rd6390, 4;
	setp.ne.s64 	%p269, %rd6390, %rd6391;
	@%p269 bra 	$L__BB0_253;
$L__BB0_254:
	setp.eq.s64 	%p270, %rd297, 0;
	@%p270 bra 	$L__BB0_257;
	mov.b64 	%rd6393, 0;
$L__BB0_256:
	.pragma "nounroll";
	shl.b64 	%rd2798, %rd6391, 32;
	neg.s64 	%rd2799, %rd2798;
	shr.s64 	%rd2800, %rd2799, 32;
	add.s64 	%rd2801, %rd2757, %rd2800;
	ld.u8 	%rs166, [%rd2801];
	ld.u64 	%rd2802, [%rd2739+16];
	cvt.s64.s32 	%rd2803, %rd6391;
	add.s64 	%rd2804, %rd2802, %rd2803;
	st.u8 	[%rd2804], %rs166;
	add.s64 	%rd6391, %rd6391, 1;
	add.s64 	%rd6393, %rd6393, 1;
	setp.ne.s64 	%p271, %rd6393, %rd297;
	@%p271 bra 	$L__BB0_256;
$L__BB0_257:
	sub.s64 	%rd2805, 1, %rd6389;
	st.u64 	[%rd2739+8], %rd2805;
	{ // callseq 31, 0
	.param .b64 param0;
	st.param.b64 	[param0], %rd2757;
	call.uni 
	free, 
	(
	param0
	);
	} // callseq 31
	ld.u64 	%rd2806, [%rd6286+8];
	setp.eq.s64 	%p272, %rd2806, 0;
	@%p272 bra 	$L__BB0_262;
	ld.u64 	%rd2807, [%rd6286+24];
	setp.eq.s64 	%p273, %rd2807, 0;
	@%p273 bra 	$L__BB0_261;
	mov.b64 	%rd6394, 0;
$L__BB0_260:
	ld.u64 	%rd2809, [%rd6286+16];
	cvt.s64.s32 	%rd2810, %rd6394;
	add.s64 	%rd2811, %rd2809, %rd2810;
	mov.b16 	%rs167, 0;
	st.u8 	[%rd2811], %rs167;
	add.s64 	%rd6394, %rd6394, 1;
	ld.u64 	%rd2812, [%rd6286+24];
	setp.lt.u64 	%p274, %rd6394, %rd2812;
	@%p274 bra 	$L__BB0_260;
$L__BB0_261:
	mov.b64 	%rd2813, 0;
	st.u64 	[%rd6286], %rd2813;
	st.u64 	[%rd6286+8], %rd2813;
$L__BB0_262:
	ld.u64 	%rd2814, [%rd2739+8];
	setp.eq.s64 	%p275, %rd2814, 0;
	@%p275 bra 	$L__BB0_306;
	ld.u64 	%rd2815, [%rd6279+8];
	setp.eq.s64 	%p276, %rd2815, 0;
	@%p276 bra 	$L__BB0_306;
	ld.u32 	%r29, [%rd6286+24];
	shl.b32 	%r30, %r29, 1;
	add.s32 	%r31, %r30, 2;
	cvt.s64.s32 	%rd2816, %r31;
	{ // callseq 32, 0
	.param .b64 param0;
	st.param.b64 	[param0], %rd2816;
	.param .b64 retval0;
	call.uni (retval0), 
	malloc, 
	(
	param0
	);
	ld.param.b64 	%rd2817, [retval0];
	} // callseq 32
	setp.eq.s64 	%p277, %rd2817, 0;
	@%p277 bra 	$L__BB0_306;
	mov.b16 	%rs168, 0;
	st.u8 	[%rd2817], %rs168;
	ld.u64 	%rd2819, [%rd6279+8];
	setp.eq.s64 	%p278, %rd2819, 0;
	mov.b64 	%rd6397, 1;
	@%p278 bra 	$L__BB0_269;
	mov.b64 	%rd6395, 0;
$L__BB0_267:
	ld.u64 	%rd2821, [%rd6279+16];
	shl.b64 	%rd2822, %rd6395, 32;
	cvt.s64.s32 	%rd2823, %rd6395;
	add.s64 	%rd2824, %rd2821, %rd2823;
	ld.u8 	%rs169, [%rd2824];
	add.s64 	%rd2825, %rd2822, 4294967296;
	shr.s64 	%rd2826, %rd2825, 32;
	add.s64 	%rd2827, %rd2817, %rd2826;
	st.u8 	[%rd2827], %rs169;
	add.s64 	%rd6395, %rd6395, 1;
	ld.u64 	%rd315, [%rd6279+8];
	setp.lt.u64 	%p279, %rd6395, %rd315;
	@%p279 bra 	$L__BB0_267;
	add.s64 	%rd6397, %rd315, 1;
$L__BB0_269:
	ld.u64 	%rd6398, [%rd6286+24];
	shl.b64 	%rd2828, %rd6398, 1;
	add.s64 	%rd2829, %rd2828, 2;
	setp.ge.u64 	%p280, %rd6397, %rd2829;
	@%p280 bra 	$L__BB0_271;
$L__BB0_270:
	cvt.s64.s32 	%rd2830, %rd6397;
	add.s64 	%rd2831, %rd2817, %rd2830;
	mov.b16 	%rs170, 0;
	st.u8 	[%rd2831], %rs170;
	add.s64 	%rd6397, %rd6397, 1;
	ld.u64 	%rd6398, [%rd6286+24];
	shl.b64 	%rd2832, %rd6398, 1;
	add.s64 	%rd2833, %rd2832, 2;
	setp.lt.u64 	%p281, %rd6397, %rd2833;
	@%p281 bra 	$L__BB0_270;
$L__BB0_271:
	ld.u64 	%rd2834, [%rd6279];
	ld.u64 	%rd2835, [%rd2739];
	sub.s64 	%rd323, %rd2834, %rd2835;
	st.u64 	[%rd6286], %rd323;
	ld.u64 	%rd324, [%rd2739+8];
	add.s64 	%rd6399, %rd324, -1;
	setp.lt.s64 	%p282, %rd6399, 0;
	@%p282 bra 	$L__BB0_278;
	ld.u64 	%rd326, [%rd2739+16];
	mov.u64 	%rd6400, %rd324;
$L__BB0_273:
	sub.s64 	%rd2837, %rd324, %rd6400;
	cvt.s64.s32 	%rd2838, %rd2837;
	add.s64 	%rd2839, %rd326, %rd2838;
	ld.s8 	%rs7, [%rd2839];
	sub.s64 	%rd2840, %rd324, %rd6399;
	cvt.s64.s32 	%rd2841, %rd2840;
	add.s64 	%rd2842, %rd2817, %rd2841;
	ld.s8 	%rs8, [%rd2842];
	setp.gt.s16 	%p284, %rs7, %rs8;
	mov.b64 	%rd6400, 0;
	mov.pred 	%p1355, -1;
	@%p284 bra 	$L__BB0_276;
	setp.lt.s16 	%p286, %rs7, %rs8;
	mov.pred 	%p1355, 0;
	mov.u64 	%rd6400, %rd6399;
	@%p286 bra 	$L__BB0_276;
	setp.ne.s16 	%p287, %rs7, %rs8;
	setp.ne.s64 	%p288, %rd6399, 0;
	or.pred  	%p1355, %p288, %p287;
$L__BB0_276:
	add.s64 	%rd6399, %rd6400, -1;
	setp.gt.s64 	%p289, %rd6400, 0;
	and.pred  	%p290, %p289, %p1355;
	@%p290 bra 	$L__BB0_273;
	mov.b64 	%rd6402, 0;
	not.pred 	%p291, %p1355;
	@%p291 bra 	$L__BB0_279;
$L__BB0_278:
	add.s64 	%rd2845, %rd323, -1;
	st.u64 	[%rd6286], %rd2845;
	mov.b64 	%rd6402, 1;
$L__BB0_279:
	setp.eq.s64 	%p292, %rd6398, 0;
	mov.b64 	%rd6436, 0;
	@%p292 bra 	$L__BB0_303;
	mov.b64 	%rd6436, 0;
$L__BB0_281:
	add.s64 	%rd333, %rd6436, %rd6402;
	cvt.s64.s32 	%rd2848, %rd333;
	add.s64 	%rd334, %rd2817, %rd2848;
	ld.u64 	%rd6422, [%rd2739+8];
	mov.b16 	%rs855, 0;
	mov.u64 	%rd6410, %rd6422;
	mov.u64 	%rd6430, %rd6422;
	mov.u64 	%rd6431, %rd6422;
$L__BB0_282:
	ld.s8 	%rs172, [%rd334];
	setp.lt.s16 	%p1356, %rs172, 1;
	not.pred 	%p294, %p1356;
	add.s64 	%rd6413, %rd6431, -1;
	setp.lt.s64 	%p295, %rd6413, 0;
	or.pred  	%p296, %p295, %p294;
	mov.u64 	%rd6416, %rd6430;
	mov.u64 	%rd6417, %rd6431;
	@%p296 bra 	$L__BB0_288;
	ld.u64 	%rd343, [%rd2739+16];
	add.s64 	%rd344, %rd333, %rd6430;
	mov.u64 	%rd6416, %rd6430;
	mov.u64 	%rd6417, %rd6430;
$L__BB0_284:
	mov.u64 	%rd349, %rd6431;
	sub.s64 	%rd350, 1, %rd349;
	sub.s64 	%rd2850, %rd6430, %rd349;
	cvt.s64.s32 	%rd2851, %rd2850;
	add.s64 	%rd2852, %rd343, %rd2851;
	ld.s8 	%rs173, [%rd2852];
	add.s64 	%rd2853, %rd350, %rd344;
	cvt.s64.s32 	%rd2854, %rd2853;
	add.s64 	%rd2855, %rd2817, %rd2854;
	ld.s8 	%rs174, [%rd2855];
	setp.gt.s16 	%p298, %rs173, %rs174;
	mov.b64 	%rd6431, 0;
	mov.pred 	%p1356, -1;
	@%p298 bra 	$L__BB0_287;
	sub.s64 	%rd2856, %rd6410, %rd349;
	cvt.s64.s32 	%rd2857, %rd2856;
	add.s64 	%rd2858, %rd343, %rd2857;
	ld.s8 	%rs175, [%rd2858];
	add.s64 	%rd351, %rd350, %rd333;
	add.s64 	%rd2859, %rd351, %rd6410;
	cvt.s64.s32 	%rd2860, %rd2859;
	add.s64 	%rd2861, %rd2817, %rd2860;
	ld.s8 	%rs176, [%rd2861];
	setp.lt.s16 	%p300, %rs175, %rs176;
	mov.pred 	%p1356, 0;
	mov.u64 	%rd6416, %rd6410;
	mov.u64 	%rd6417, %rd6410;
	mov.u64 	%rd6431, %rd6413;
	@%p300 bra 	$L__BB0_287;
	sub.s64 	%rd2862, %rd6410, %rd349;
	cvt.s64.s32 	%rd2863, %rd2862;
	add.s64 	%rd2864, %rd343, %rd2863;
	ld.u8 	%rs177, [%rd2864];
	add.s64 	%rd2865, %rd351, %rd6410;
	cvt.s64.s32 	%rd2866, %rd2865;
	add.s64 	%rd2867, %rd2817, %rd2866;
	ld.u8 	%rs178, [%rd2867];
	setp.ne.s16 	%p301, %rs177, %rs178;
	setp.ne.s64 	%p302, %rd6413, 0;
	or.pred  	%p1356, %p302, %p301;
	mov.u64 	%rd6416, %rd6410;
	mov.u64 	%rd6417, %rd6410;
$L__BB0_287:
	add.s64 	%rd6413, %rd6431, -1;
	setp.gt.s64 	%p303, %rd6431, 0;
	and.pred  	%p304, %p303, %p1356;
	@%p304 bra 	$L__BB0_284;
$L__BB0_288:
	mov.u64 	%rd6430, %rd6416;
	mov.u64 	%rd6431, %rd6417;
	@%p1356 bra 	$L__BB0_294;
	add.s16 	%rs855, %rs855, 1;
	setp.eq.s64 	%p305, %rd6410, 0;
	mov.b64 	%rd6410, 0;
	mov.u64 	%rd6430, %rd6410;
	mov.u64 	%rd6431, %rd6410;
	@%p305 bra 	$L__BB0_294;
	mov.b64 	%rd6423, 0;
	mov.u64 	%rd6424, %rd6423;
$L__BB0_291:
	ld.u64 	%rd2870, [%rd2739+16];
	not.b64 	%rd363, %rd6424;
	add.s64 	%rd2871, %rd6422, %rd363;
	cvt.s64.s32 	%rd2872, %rd2871;
	add.s64 	%rd2873, %rd2870, %rd2872;
	ld.u8 	%rs179, [%rd2873];
	add.s64 	%rd364, %rd6423, %rd333;
	add.s64 	%rd2874, %rd364, %rd6422;
	cvt.s64.s32 	%rd2875, %rd2874;
	add.s64 	%rd2876, %rd2817, %rd2875;
	ld.u8 	%rs180, [%rd2876];
	sub.s16 	%rs181, %rs180, %rs179;
	st.u8 	[%rd2876], %rs181;
	ld.u64 	%rd6422, [%rd2739+8];
	add.s64 	%rd2877, %rd364, %rd6422;
	cvt.s64.s32 	%rd2878, %rd2877;
	add.s64 	%rd366, %rd2817, %rd2878;
	ld.s8 	%rs11, [%rd366];
	setp.gt.s16 	%p306, %rs11, -1;
	@%p306 bra 	$L__BB0_293;
	add.s16 	%rs182, %rs11, 10;
	st.u8 	[%rd366], %rs182;
	ld.u64 	%rd2879, [%rd2739+8];
	add.s64 	%rd2880, %rd364, %rd2879;
	add.s64 	%rd2881, %rd2880, -1;
	cvt.s64.s32 	%rd2882, %rd2881;
	add.s64 	%rd2883, %rd2817, %rd2882;
	ld.u8 	%rs183, [%rd2883];
	add.s16 	%rs184, %rs183, -1;
	st.u8 	[%rd2883], %rs184;
	ld.u64 	%rd6422, [%rd2739+8];
$L__BB0_293:
	add.s64 	%rd6424, %rd6424, 1;
	setp.lt.u64 	%p307, %rd6424, %rd6422;
	mov.u64 	%rd6423, %rd363;
	mov.u64 	%rd6410, %rd6422;
	mov.u64 	%rd6430, %rd6422;
	mov.u64 	%rd6431, %rd6422;
	@%p307 bra 	$L__BB0_291;
$L__BB0_294:
	not.pred 	%p308, %p1356;
	@%p308 bra 	$L__BB0_282;
	ld.u64 	%rd2884, [%rd6279+8];
	setp.le.u64 	%p310, %rd6436, %rd2884;
	mov.pred 	%p1358, -1;
	@%p310 bra 	$L__BB0_300;
	mov.b64 	%rd6434, 0;
	mov.u64 	%rd6433, %rd6434;
$L__BB0_297:
	setp.gt.u64 	%p311, %rd6433, %rd6422;
	@%p311 bra 	$L__BB0_299;
	add.s64 	%rd2886, %rd6433, %rd333;
	cvt.s64.s32 	%rd2887, %rd2886;
	add.s64 	%rd2888, %rd2817, %rd2887;
	ld.s8 	%rs185, [%rd2888];
	setp.lt.s16 	%p312, %rs185, 1;
	selp.u64 	%rd2889, 1, 0, %p312;
	add.s64 	%rd6434, %rd6433, %rd2889;
	add.s64 	%rd6433, %rd6433, 1;
	@%p312 bra 	$L__BB0_297;
$L__BB0_299:
	add.s64 	%rd2890, %rd6422, 1;
	setp.ne.s64 	%p1358, %rd6434, %rd2890;
$L__BB0_300:
	ld.u64 	%rd6435, [%rd6286+24];
	setp.ge.u64 	%p313, %rd6436, %rd6435;
	@%p313 bra 	$L__BB0_302;
	ld.u64 	%rd2891, [%rd6286+16];
	cvt.s64.s32 	%rd2892, %rd6436;
	add.s64 	%rd2893, %rd2891, %rd2892;
	st.u8 	[%rd2893], %rs855;
	ld.u64 	%rd6435, [%rd6286+24];
$L__BB0_302:
	add.s64 	%rd6436, %rd6436, 1;
	setp.lt.u64 	%p314, %rd6436, %rd6435;
	and.pred  	%p315, %p314, %p1358;
	@%p315 bra 	$L__BB0_281;
$L__BB0_303:
	st.u64 	[%rd6286+8], %rd6436;
	ld.u64 	%rd386, [%rd6286+16];
	mov.b64 	%rd6437, 0;
	mov.u64 	%rd6438, %rd6436;
$L__BB0_304:
	add.s64 	%rd6438, %rd6438, -1;
	cvt.s64.s32 	%rd2895, %rd6438;
	add.s64 	%rd2896, %rd386, %rd2895;
	ld.u8 	%rs186, [%rd2896];
	setp.eq.s16 	%p316, %rs186, 0;
	selp.u64 	%rd2897, 1, 0, %p316;
	add.s64 	%rd6437, %rd6437, %rd2897;
	@%p316 bra 	$L__BB0_304;
	sub.s64 	%rd2898, %rd6436, %rd6437;
	st.u64 	[%rd6286+8], %rd2898;
	{ // callseq 33, 0
	.param .b64 param0;
	st.param.b64 	[param0], %rd2817;
	call.uni 
	free, 
	(
	param0
	);
	} // callseq 33
$L__BB0_306:
	ld.u64 	%rd2899, [%rd2739+16];
	{ // callseq 34, 0
	.param .b64 param0;
	st.param.b64 	[param0], %rd2899;
	call.uni 
	free, 
	(
	param0
	);
	} // callseq 34
	{ // callseq 35, 0
	.param .b64 param0;
	st.param.b64 	[param0], %rd2739;
	call.uni 
	free, 
	(
	param0
	);
	} // callseq 35
$L__BB0_307:
	setp.lt.s64 	%p317, %rd6498, 1;
	@%p317 bra 	$L__BB0_324;
	ld.s32 	%rd2909, [%rd6300+24];
	{ // callseq 38, 0
	.param .b64 param0;
	st.param.b64 	[param0], %rd2909;
	.param .b64 retval0;
	call.uni (retval0), 
	malloc, 
	(
	param0
	);
	ld.param.b64 	%rd2910, [retval0];
	} // callseq 38
	setp.eq.s64 	%p321, %rd2910, 0;
	@%p321 bra 	$L__BB0_329;
	ld.u64 	%rd2911, [%rd6300+24];
	setp.eq.s64 	%p322, %rd2911, 0;
	@%p322 bra 	$L__BB0_312;
	mov.b64 	%rd6439, 0;
$L__BB0_311:
	cvt.s64.s32 	%rd2913, %rd6439;
	add.s64 	%rd2914, %rd2910, %rd2913;
	mov.b16 	%rs188, 0;
	st.u8 	[%rd2914], %rs188;
	add.s64 	%rd6439, %rd6439, 1;
	ld.u64 	%rd2915, [%rd6300+24];
	setp.lt.u64 	%p323, %rd6439, %rd2915;
	@%p323 bra 	$L__BB0_311;
$L__BB0_312:
	mov.b64 	%rd6440, 0;
	mov.u64 	%rd6441, %rd6498;
$L__BB0_313:
	mov.u64 	%rd394, %rd6440;
	cvt.s64.s32 	%rd2917, %rd394;
	add.s64 	%rd2918, %rd2910, %rd2917;
	mul.hi.u64 	%rd2919, %rd6441, -3689348814741910323;
	shr.u64 	%rd396, %rd2919, 3;
	mul.lo.s64 	%rd2920, %rd396, 10;
	sub.s64 	%rd2921, %rd6441, %rd2920;
	st.u8 	[%rd2918], %rd2921;
	add.s64 	%rd6440, %rd394, 1;
	setp.gt.u64 	%p324, %rd6441, 9;
	mov.u64 	%rd6441, %rd396;
	@%p324 bra 	$L__BB0_313;
	st.u64 	[%rd6300], %rd394;
	mov.b64 	%rd6442, 0;
	mov.u64 	%rd6443, %rd6442;
$L__BB0_315:
	mov.u64 	%rd401, %rd6442;
	cvt.s64.s32 	%rd2923, %rd6443;
	add.s64 	%rd2924, %rd2910, %rd2923;
	ld.u8 	%rs189, [%rd2924];
	setp.eq.s16 	%p325, %rs189, 0;
	selp.u64 	%rd2925, 1, 0, %p325;
	add.s64 	%rd6443, %rd6443, %rd2925;
	add.s64 	%rd6442, %rd401, 1;
	@%p325 bra 	$L__BB0_315;
	sub.s64 	%rd398, %rd6440, %rd6443;
	setp.lt.s64 	%p326, %rd398, 1;
	@%p326 bra 	$L__BB0_323;
	sub.s64 	%rd2927, %rd394, %rd401;
	and.b64  	%rd399, %rd398, 3;
	setp.lt.u64 	%p327, %rd2927, 3;
	mov.b64 	%rd6445, 0;
	@%p327 bra 	$L__BB0_320;
	and.b64  	%rd6445, %rd398, 9223372036854775804;
	mov.b64 	%rd6444, 0;
$L__BB0_319:
	sub.s64 	%rd2929, %rd394, %rd6444;
	cvt.s64.s32 	%rd2930, %rd2929;
	add.s64 	%rd2931, %rd2910, %rd2930;
	ld.u8 	%rs190, [%rd2931];
	ld.u64 	%rd2932, [%rd6300+16];
	cvt.s64.s32 	%rd2933, %rd6444;
	add.s64 	%rd2934, %rd2932, %rd2933;
	st.u8 	[%rd2934], %rs190;
	add.s64 	%rd2935, %rd6444, 1;
	sub.s64 	%rd2936, %rd394, %rd2935;
	cvt.s64.s32 	%rd2937, %rd2936;
	add.s64 	%rd2938, %rd2910, %rd2937;
	ld.u8 	%rs191, [%rd2938];
	ld.u64 	%rd2939, [%rd6300+16];
	cvt.s64.s32 	%rd2940, %rd2935;
	add.s64 	%rd2941, %rd2939, %rd2940;
	st.u8 	[%rd2941], %rs191;
	add.s64 	%rd2942, %rd6444, 2;
	sub.s64 	%rd2943, %rd394, %rd2942;
	cvt.s64.s32 	%rd2944, %rd2943;
	add.s64 	%rd2945, %rd2910, %rd2944;
	ld.u8 	%rs192, [%rd2945];
	ld.u64 	%rd2946, [%rd6300+16];
	cvt.s64.s32 	%rd2947, %rd2942;
	add.s64 	%rd2948, %rd2946, %rd2947;
	st.u8 	[%rd2948], %rs192;
	add.s64 	%rd2949, %rd6444, 3;
	sub.s64 	%rd2950, %rd394, %rd2949;
	cvt.s64.s32 	%rd2951, %rd2950;
	add.s64 	%rd2952, %rd2910, %rd2951;
	ld.u8 	%rs193, [%rd2952];
	ld.u64 	%rd2953, [%rd6300+16];
	cvt.s64.s32 	%rd2954, %rd2949;
	add.s64 	%rd2955, %rd2953, %rd2954;
	st.u8 	[%rd2955], %rs193;
	add.s64 	%rd6444, %rd6444, 4;
	setp.ne.s64 	%p328, %rd6444, %rd6445;
	@%p328 bra 	$L__BB0_319;
$L__BB0_320:
	setp.eq.s64 	%p329, %rd399, 0;
	@%p329 bra 	$L__BB0_323;
	mov.b64 	%rd6447, 0;
$L__BB0_322:
	.pragma "nounroll";
	sub.s64 	%rd2957, %rd394, %rd6445;
	cvt.s64.s32 	%rd2958, %rd2957;
	add.s64 	%rd2959, %rd2910, %rd2958;
	ld.u8 	%rs194, [%rd2959];
	ld.u64 	%rd2960, [%rd6300+16];
	cvt.s64.s32 	%rd2961, %rd6445;
	add.s64 	%rd2962, %rd2960, %rd2961;
	st.u8 	[%rd2962], %rs194;
	add.s64 	%rd6445, %rd6445, 1;
	add.s64 	%rd6447, %rd6447, 1;
	setp.ne.s64 	%p330, %rd6447, %rd399;
	@%p330 bra 	$L__BB0_322;
$L__BB0_323:
	st.u64 	[%rd6300+8], %rd398;
	{ // callseq 39, 0
	.param .b64 param0;
	st.param.b64 	[param0], %rd2910;
	call.uni 
	free, 
	(
	param0
	);
	} // callseq 39
	bra.uni 	$L__BB0_329;
$L__BB0_324:
	ld.u64 	%rd2901, [%rd6300+8];
	setp.eq.s64 	%p318, %rd2901, 0;
	@%p318 bra 	$L__BB0_329;
	ld.u64 	%rd2902, [%rd6300+24];
	setp.eq.s64 	%p319, %rd2902, 0;
	@%p319 bra 	$L__BB0_328;
	mov.b64 	%rd6448, 0;
$L__BB0_327:
	ld.u64 	%rd2904, [%rd6300+16];
	cvt.s64.s32 	%rd2905, %rd6448;
	add.s64 	%rd2906, %rd2904, %rd2905;
	mov.b16 	%rs187, 0;
	st.u8 	[%rd2906], %rs187;
	add.s64 	%rd6448, %rd6448, 1;
	ld.u64 	%rd2907, [%rd6300+24];
	setp.lt.u64 	%p320, %rd6448, %rd2907;
	@%p320 bra 	$L__BB0_327;
$L__BB0_328:
	mov.b64 	%rd2908, 0;
	st.u64 	[%rd6300], %rd2908;
	st.u64 	[%rd6300+8], %rd2908;
$L__BB0_329:
	add.s64 	%rd414, %rd6293, 8;
	ld.u64 	%rd2963, [%rd6293+8];
	setp.eq.s64 	%p331, %rd2963, 0;
	@%p331 bra 	$L__BB0_334;
	ld.u64 	%rd2964, [%rd6293+24];
	setp.eq.s64 	%p332, %rd2964, 0;
	@%p332 bra 	$L__BB0_333;
	mov.b64 	%rd6449, 0;
$L__BB0_332:
	ld.u64 	%rd2966, [%rd6293+16];
	cvt.s64.s32 	%rd2967, %rd6449;
	add.s64 	%rd2968, %rd2966, %rd2967;
	mov.b16 	%rs195, 0;
	st.u8 	[%rd2968], %rs195;
	add.s64 	%rd6449, %rd6449, 1;
	ld.u64 	%rd2969, [%rd6293+24];
	setp.lt.u64 	%p333, %rd6449, %rd2969;
	@%p333 bra 	$L__BB0_332;
$L__BB0_333:
	mov.b64 	%rd2970, 0;
	st.u64 	[%rd6293], %rd2970;
	st.u64 	[%rd6293+8], %rd2970;
$L__BB0_334:
	ld.u64 	%rd2971, [%rd6300+8];
	setp.eq.s64 	%p334, %rd2971, 0;
	@%p334 bra 	$L__BB0_357;
	ld.u64 	%rd2972, [%rd6279+8];
	setp.eq.s64 	%p335, %rd2972, 0;
	@%p335 bra 	$L__BB0_357;
	ld.u32 	%r32, [%rd6293+24];
	shl.b32 	%r33, %r32, 1;
	cvt.s64.s32 	%rd2973, %r33;
	{ // callseq 40, 0
	.param .b64 param0;
	st.param.b64 	[param0], %rd2973;
	.param .b64 retval0;
	call.uni (retval0), 
	malloc, 
	(
	param0
	);
	ld.param.b64 	%rd2974, [retval0];
	} // callseq 40
	setp.eq.s64 	%p336, %rd2974, 0;
	@%p336 bra 	$L__BB0_357;
	ld.u64 	%rd2975, [%rd6293+24];
	and.b64  	%rd2976, %rd2975, 9223372036854775807;
	setp.eq.s64 	%p337, %rd2976, 0;
	@%p337 bra 	$L__BB0_340;
	mov.b64 	%rd6450, 0;
$L__BB0_339:
	cvt.s64.s32 	%rd2978, %rd6450;
	add.s64 	%rd2979, %rd2974, %rd2978;
	mov.b16 	%rs196, 0;
	st.u8 	[%rd2979], %rs196;
	add.s64 	%rd6450, %rd6450, 1;
	ld.u64 	%rd2980, [%rd6293+24];
	shl.b64 	%rd2981, %rd2980, 1;
	setp.lt.u64 	%p338, %rd6450, %rd2981;
	@%p338 bra 	$L__BB0_339;
$L__BB0_340:
	ld.u64 	%rd2982, [%rd6300+8];
	ld.u64 	%rd2983, [%rd6279+8];
	setp.lt.s64 	%p340, %rd2982, %rd2983;
	selp.b64 	%rd420, %rd6300, %rd6279, %p340;
	selp.b64 	%rd421, %rd6279, %rd6300, %p340;
	add.s64 	%rd422, %rd421, 8;
	ld.u64 	%rd423, [%rd420+8];
	setp.eq.s64 	%p341, %rd423, 0;
	mov.pred 	%p1359, -1;
	@%p341 bra 	$L__BB0_349;
	ld.u64 	%rd424, [%rd422];
	mov.b64 	%rd6452, 0;
	mov.b16 	%rs859, 0;
	mov.u64 	%rd6455, %rd423;
$L__BB0_342:
	ld.u64 	%rd2985, [%rd420+16];
	not.b64 	%rd2986, %rd6452;
	add.s64 	%rd2987, %rd423, %rd2986;
	cvt.s64.s32 	%rd427, %rd2987;
	add.s64 	%rd2988, %rd2985, %rd427;
	ld.u8 	%rs198, [%rd2988];
	setp.eq.s16 	%p342, %rs198, 0;
	@%p342 bra 	$L__BB0_347;
	ld.u64 	%rd2990, [%rd421+8];
	setp.eq.s64 	%p343, %rd2990, 0;
	mov.b16 	%rs859, 0;
	mov.b64 	%rd6454, 0;
	@%p343 bra 	$L__BB0_346;
	mov.b64 	%rd6453, 0;
	mov.b16 	%rs859, 0;
$L__BB0_345:
	ld.u64 	%rd2992, [%rd420+16];
	add.s64 	%rd2993, %rd2992, %rd427;
	ld.u8 	%rs201, [%rd2993];
	ld.u64 	%rd2994, [%rd421+16];
	not.b64 	%rd2995, %rd6453;
	add.s64 	%rd2996, %rd424, %rd2995;
	cvt.s64.s32 	%rd2997, %rd2996;
	add.s64 	%rd2998, %rd2994, %rd2997;
	ld.u8 	%rs202, [%rd2998];
	mad.lo.s16 	%rs203, %rs202, %rs201, %rs859;
	ld.u64 	%rd2999, [%rd6293+24];
	add.s64 	%rd3000, %rd6453, %rd6452;
	shl.b64 	%rd3001, %rd2999, 33;
	shl.b64 	%rd3002, %rd3000, 32;
	xor.b64  	%rd3003, %rd3002, -4294967296;
	add.s64 	%rd3004, %rd3001, %rd3003;
	shr.s64 	%rd3005, %rd3004, 32;
	add.s64 	%rd3006, %rd2974, %rd3005;
	ld.u8 	%rs204, [%rd3006];
	add.s16 	%rs205, %rs203, %rs204;
	st.u8 	[%rd3006], %rs205;
	ld.u64 	%rd3007, [%rd6293+24];
	shl.b64 	%rd3008, %rd3007, 33;
	add.s64 	%rd3009, %rd3008, %rd3003;
	shr.s64 	%rd3010, %rd3009, 32;
	add.s64 	%rd3011, %rd2974, %rd3010;
	ld.s8 	%rs206, [%rd3011];
	mul.lo.s16 	%rs207, %rs206, 103;
	shr.u16 	%rs208, %rs207, 15;
	shr.s16 	%rs209, %rs207, 10;
	add.s16 	%rs859, %rs209, %rs208;
	mul.lo.s16 	%rs210, %rs859, 10;
	sub.s16 	%rs211, %rs206, %rs210;
	st.u8 	[%rd3011], %rs211;
	add.s64 	%rd6453, %rd6453, 1;
	ld.u64 	%rd6454, [%rd421+8];
	setp.lt.u64 	%p344, %rd6453, %rd6454;
	@%p344 bra 	$L__BB0_345;
$L__BB0_346:
	ld.u64 	%rd3012, [%rd6293+24];
	add.s64 	%rd3013, %rd6454, %rd6452;
	shl.b64 	%rd3014, %rd3012, 33;
	shl.b64 	%rd3015, %rd3013, 32;
	xor.b64  	%rd3016, %rd3015, -4294967296;
	add.s64 	%rd3017, %rd3014, %rd3016;
	shr.s64 	%rd3018, %rd3017, 32;
	add.s64 	%rd3019, %rd2974, %rd3018;
	st.u8 	[%rd3019], %rs859;
	ld.u64 	%rd6455, [%rd420+8];
$L__BB0_347:
	add.s64 	%rd6452, %rd6452, 1;
	setp.lt.u64 	%p345, %rd6452, %rd6455;
	@%p345 bra 	$L__BB0_342;
	cvt.s16.s8 	%rs212, %rs859;
	setp.lt.s16 	%p1359, %rs212, 1;
$L__BB0_349:
	ld.u64 	%rd3020, [%rd421];
	ld.u64 	%rd3021, [%rd420];
	add.s64 	%rd6457, %rd3021, %rd3020;
	st.u64 	[%rd6293], %rd6457;
	ld.u64 	%rd3022, [%rd421+8];
	ld.u64 	%rd3023, [%rd420+8];
	add.s64 	%rd6456, %rd3023, %rd3022;
	st.u64 	[%rd6293+8], %rd6456;
	not.pred 	%p346, %p1359;
	@%p346 bra 	$L__BB0_351;
	add.s64 	%rd6456, %rd6456, -1;
	st.u64 	[%rd414], %rd6456;
	add.s64 	%rd6457, %rd6457, -1;
$L__BB0_351:
	add.s64 	%rd3025, %rd6457, 1;
	st.u64 	[%rd6293], %rd3025;
	ld.u64 	%rd441, [%rd6293+24];
	shl.b64 	%rd442, %rd441, 1;
	mov.b64 	%rd6458, 0;
	mov.u64 	%rd6459, %rd442;
$L__BB0_352:
	add.s64 	%rd6459, %rd6459, -1;
	cvt.s64.s32 	%rd3026, %rd6459;
	add.s64 	%rd3027, %rd2974, %rd3026;
	ld.u8 	%rs213, [%rd3027];
	setp.eq.s16 	%p347, %rs213, 0;
	selp.u64 	%rd3028, 1, 0, %p347;
	add.s64 	%rd6458, %rd6458, %rd3028;
	@%p347 bra 	$L__BB0_352;
	sub.s64 	%rd3029, %rd6456, %rd6458;
	min.u64 	%rd3030, %rd3029, %rd441;
	st.u64 	[%rd414], %rd3030;
	setp.eq.s64 	%p348, %rd3030, 0;
	@%p348 bra 	$L__BB0_356;
	selp.u64 	%rd3032, 1, 0, %p1359;
	ld.u64 	%rd3033, [%rd420+8];
	ld.u64 	%rd3034, [%rd421+8];
	add.s64 	%rd3035, %rd442, %rd3032;
	add.s64 	%rd3036, %rd3034, %rd3033;
	sub.s64 	%rd447, %rd3035, %rd3036;
	mov.b64 	%rd6460, 0;
$L__BB0_355:
	add.s64 	%rd3037, %rd447, %rd6460;
	cvt.s64.s32 	%rd3038, %rd3037;
	add.s64 	%rd3039, %rd2974, %rd3038;
	ld.u8 	%rs214, [%rd3039];
	ld.u64 	%rd3040, [%rd6293+16];
	cvt.s64.s32 	%rd3041, %rd6460;
	add.s64 	%rd3042, %rd3040, %rd3041;
	st.u8 	[%rd3042], %rs214;
	add.s64 	%rd6460, %rd6460, 1;
	ld.u64 	%rd3043, [%rd6293+8];
	setp.lt.u64 	%p349, %rd6460, %rd3043;
	@%p349 bra 	$L__BB0_355;
$L__BB0_356:
	{ // callseq 41, 0
	.param .b64 param0;
	st.param.b64 	[param0], %rd2974;
	call.uni 
	free, 
	(
	param0
	);
	} // callseq 41
$L__BB0_357:
	ld.u64 	%rd3044, [%rd6300+8];
	setp.eq.s64 	%p350, %rd3044, 0;
	@%p350 bra 	$L__BB0_362;
	ld.u64 	%rd3045, [%rd6300+24];
	setp.eq.s64 	%p351, %rd3045, 0;
	@%p351 bra 	$L__BB0_361;
	mov.b64 	%rd6461, 0;
$L__BB0_360:
	ld.u64 	%rd3047, [%rd6300+16];
	cvt.s64.s32 	%rd3048, %rd6461;
	add.s64 	%rd3049, %rd3047, %rd3048;
	mov.b16 	%rs215, 0;
	st.u8 	[%rd3049], %rs215;
	add.s64 	%rd6461, %rd6461, 1;
	ld.u64 	%rd3050, [%rd6300+24];
	setp.lt.u64 	%p352, %rd6461, %rd3050;
	@%p352 bra 	$L__BB0_360;
$L__BB0_361:
	mov.b64 	%rd3051, 0;
	st.u64 	[%rd6300], %rd3051;
	st.u64 	[%rd6300+8], %rd3051;
$L__BB0_362:
	ld.u64 	%rd3053, [%rd414];
	setp.eq.s64 	%p353, %rd3053, 0;
	mov.b64 	%rd459, 0;
	@%p353 bra 	$L__BB0_366;
	ld.u64 	%rd3055, [%rd6293];
	st.u64 	[%rd6300], %rd3055;
	ld.u64 	%rd3056, [%rd6293+8];
	ld.u64 	%rd3057, [%rd6300+24];
	min.u64 	%rd3058, %rd3056, %rd3057;
	st.u64 	[%rd6300+8], %rd3058;
	setp.eq.s64 	%p354, %rd3058, 0;
	@%p354 bra 	$L__BB0_366;
	mov.b64 	%rd6462, 0;
$L__BB0_365:
	ld.u64 	%rd3060, [%rd6293+16];
	cvt.s64.s32 	%rd3061, %rd6462;
	add.s64 	%rd3062, %rd3060, %rd3061;
	ld.u8 	%rs216, [%rd3062];
	ld.u64 	%rd3063, [%rd6300+16];
	add.s64 	%rd3064, %rd3063, %rd3061;
	st.u8 	[%rd3064], %rs216;
	add.s64 	%rd6462, %rd6462, 1;
	ld.u64 	%rd459, [%rd6300+8];
	setp.lt.u64 	%p355, %rd6462, %rd459;
	@%p355 bra 	$L__BB0_365;
$L__BB0_366:
	ld.u64 	%rd3065, [%rd414];
	setp.eq.s64 	%p356, %rd3065, 0;
	@%p356 bra 	$L__BB0_371;
	ld.u64 	%rd3066, [%rd6293+24];
	setp.eq.s64 	%p357, %rd3066, 0;
	@%p357 bra 	$L__BB0_370;
	mov.b64 	%rd6464, 0;
$L__BB0_369:
	ld.u64 	%rd3068, [%rd6293+16];
	cvt.s64.s32 	%rd3069, %rd6464;
	add.s64 	%rd3070, %rd3068, %rd3069;
	mov.b16 	%rs217, 0;
	st.u8 	[%rd3070], %rs217;
	add.s64 	%rd6464, %rd6464, 1;
	ld.u64 	%rd3071, [%rd6293+24];
	setp.lt.u64 	%p358, %rd6464, %rd3071;
	@%p358 bra 	$L__BB0_369;
$L__BB0_370:
	mov.b64 	%rd3072, 0;
	st.u64 	[%rd6293], %rd3072;
	st.u64 	[%rd6293+8], %rd3072;
	ld.u64 	%rd459, [%rd6300+8];
$L__BB0_371:
	ld.u64 	%rd3073, [%rd6286+8];
	setp.ne.s64 	%p359, %rd459, 0;
	setp.eq.s64 	%p360, %rd3073, 0;
	or.pred  	%p361, %p359, %p360;
	@%p361 bra 	$L__BB0_375;
	ld.u64 	%rd3200, [%rd6286];
	st.u64 	[%rd6293], %rd3200;
	ld.u64 	%rd3201, [%rd6286+8];
	ld.u64 	%rd3202, [%rd6293+24];
	min.u64 	%rd3203, %rd3201, %rd3202;
	st.u64 	[%rd6293+8], %rd3203;
	setp.eq.s64 	%p411, %rd3203, 0;
	mov.b64 	%rd6492, 0;
	@%p411 bra 	$L__BB0_449;
	mov.b64 	%rd6466, 0;
$L__BB0_374:
	ld.u64 	%rd3205, [%rd6286+16];
	cvt.s64.s32 	%rd3206, %rd6466;
	add.s64 	%rd3207, %rd3205, %rd3206;
	ld.u8 	%rs246, [%rd3207];
	ld.u64 	%rd3208, [%rd6293+16];
	add.s64 	%rd3209, %rd3208, %rd3206;
	st.u8 	[%rd3209], %rs246;
	add.s64 	%rd6466, %rd6466, 1;
	ld.u64 	%rd6492, [%rd6293+8];
	setp.lt.u64 	%p412, %rd6466, %rd6492;
	@%p412 bra 	$L__BB0_374;
	bra.uni 	$L__BB0_449;
$L__BB0_375:
	setp.ne.s64 	%p362, %rd3073, 0;
	setp.eq.s64 	%p363, %rd459, 0;
	or.pred  	%p364, %p362, %p363;
	@%p364 bra 	$L__BB0_379;
	ld.u64 	%rd3075, [%rd6300];
	st.u64 	[%rd6293], %rd3075;
	ld.u64 	%rd3076, [%rd6300+8];
	ld.u64 	%rd3077, [%rd6293+24];
	min.u64 	%rd3078, %rd3076, %rd3077;
	st.u64 	[%rd6293+8], %rd3078;
	setp.eq.s64 	%p365, %rd3078, 0;
	mov.b64 	%rd6492, 0;
	@%p365 bra 	$L__BB0_449;
	mov.b64 	%rd6467, 0;
$L__BB0_378:
	ld.u64 	%rd3080, [%rd6300+16];
	cvt.s64.s32 	%rd3081, %rd6467;
	add.s64 	%rd3082, %rd3080, %rd3081;
	ld.u8 	%rs218, [%rd3082];
	ld.u64 	%rd3083, [%rd6293+16];
	add.s64 	%rd3084, %rd3083, %rd3081;
	st.u8 	[%rd3084], %rs218;
	add.s64 	%rd6467, %rd6467, 1;
	ld.u64 	%rd6492, [%rd6293+8];
	setp.lt.u64 	%p366, %rd6467, %rd6492;
	@%p366 bra 	$L__BB0_378;
	bra.uni 	$L__BB0_449;
$L__BB0_379:
	or.b64  	%rd3086, %rd3073, %rd459;
	mov.b64 	%rd6492, 0;
	setp.eq.s64 	%p367, %rd3086, 0;
	@%p367 bra 	$L__BB0_449;
	ld.u64 	%rd467, [%rd6300];
	ld.u64 	%rd6472, [%rd6286];
	setp.le.s64 	%p368, %rd467, %rd6472;
	@%p368 bra 	$L__BB0_386;
	sub.s64 	%rd3087, %rd467, %rd6472;
	ld.u64 	%rd469, [%rd6293+24];
	setp.le.u64 	%p369, %rd3087, %rd469;
	@%p369 bra 	$L__BB0_386;
	setp.eq.s64 	%p408, %rd459, 0;
	@%p408 bra 	$L__BB0_449;
	st.u64 	[%rd6293], %rd467;
	ld.u64 	%rd3191, [%rd6300+8];
	min.u64 	%rd3192, %rd3191, %rd469;
	st.u64 	[%rd6293+8], %rd3192;
	setp.eq.s64 	%p409, %rd3192, 0;
	@%p409 bra 	$L__BB0_449;
	mov.b64 	%rd6468, 0;
$L__BB0_385:
	ld.u64 	%rd3194, [%rd6300+16];
	cvt.s64.s32 	%rd3195, %rd6468;
	add.s64 	%rd3196, %rd3194, %rd3195;
	ld.u8 	%rs245, [%rd3196];
	ld.u64 	%rd3197, [%rd6293+16];
	add.s64 	%rd3198, %rd3197, %rd3195;
	st.u8 	[%rd3198], %rs245;
	add.s64 	%rd6468, %rd6468, 1;
	ld.u64 	%rd6492, [%rd6293+8];
	setp.lt.u64 	%p410, %rd6468, %rd6492;
	@%p410 bra 	$L__BB0_385;
	bra.uni 	$L__BB0_449;
$L__BB0_386:
	setp.gt.s64 	%p370, %rd6472, %rd467;
	@%p370 bra 	$L__BB0_419;
	ld.u64 	%rd6475, [%rd6293+24];
	mov.u64 	%rd459, %rd3073;
	mov.u64 	%rd6471, %rd6472;
	mov.u64 	%rd6472, %rd467;
	mov.u64 	%rd6473, %rd6286;
	mov.u64 	%rd6474, %rd6300;
$L__BB0_388:
	sub.s64 	%rd484, %rd6472, %rd6471;
	add.s64 	%rd3089, %rd459, %rd484;
	setp.gt.u64 	%p372, %rd3089, %rd6475;
	sub.s64 	%rd3090, %rd6475, %rd484;
	selp.b64 	%rd485, %rd3090, %rd3089, %p372;
	selp.b64 	%rd486, %rd3090, %rd459, %p372;
	setp.lt.s64 	%p373, %rd486, 1;
	@%p373 bra 	$L__BB0_405;
	and.b64  	%rd487, %rd486, 3;
	setp.lt.u64 	%p374, %rd486, 4;
	mov.u64 	%rd6478, %rd485;
	@%p374 bra 	$L__BB0_400;
	and.b64  	%rd488, %rd486, 9223372036854775804;
	mov.b64 	%rd6477, 0;
	mov.u64 	%rd6478, %rd485;
$L__BB0_391:
	add.s64 	%rd491, %rd6478, -1;
	setp.le.s64 	%p375, %rd6478, %rd484;
	@%p375 bra 	$L__BB0_393;
	ld.u64 	%rd3092, [%rd6473+16];
	sub.s64 	%rd3093, %rd491, %rd484;
	cvt.s64.s32 	%rd3094, %rd3093;
	add.s64 	%rd3095, %rd3092, %rd3094;
	ld.u8 	%rs219, [%rd3095];
	ld.u64 	%rd3096, [%rd6293+16];
	cvt.s64.s32 	%rd3097, %rd491;
	add.s64 	%rd3098, %rd3096, %rd3097;
	st.u8 	[%rd3098], %rs219;
$L__BB0_393:
	add.s64 	%rd492, %rd6478, -2;
	setp.le.s64 	%p376, %rd491, %rd484;
	@%p376 bra 	$L__BB0_395;
	ld.u64 	%rd3099, [%rd6473+16];
	sub.s64 	%rd3100, %rd492, %rd484;
	cvt.s64.s32 	%rd3101, %rd3100;
	add.s64 	%rd3102, %rd3099, %rd3101;
	ld.u8 	%rs220, [%rd3102];
	ld.u64 	%rd3103, [%rd6293+16];
	cvt.s64.s32 	%rd3104, %rd492;
	add.s64 	%rd3105, %rd3103, %rd3104;
	st.u8 	[%rd3105], %rs220;
$L__BB0_395:
	add.s64 	%rd493, %rd6478, -3;
	setp.le.s64 	%p377, %rd492, %rd484;
	@%p377 bra 	$L__BB0_397;
	ld.u64 	%rd3106, [%rd6473+16];
	sub.s64 	%rd3107, %rd493, %rd484;
	cvt.s64.s32 	%rd3108, %rd3107;
	add.s64 	%rd3109, %rd3106, %rd3108;
	ld.u8 	%rs221, [%rd3109];
	ld.u64 	%rd3110, [%rd6293+16];
	cvt.s64.s32 	%rd3111, %rd493;
	add.s64 	%rd3112, %rd3110, %rd3111;
	st.u8 	[%rd3112], %rs221;
$L__BB0_397:
	add.s64 	%rd6478, %rd6478, -4;
	setp.le.s64 	%p378, %rd493, %rd484;
	@%p378 bra 	$L__BB0_399;
	ld.u64 	%rd3113, [%rd6473+16];
	sub.s64 	%rd3114, %rd6478, %rd484;
	cvt.s64.s32 	%rd3115, %rd3114;
	add.s64 	%rd3116, %rd3113, %rd3115;
	ld.u8 	%rs222, [%rd3116];
	ld.u64 	%rd3117, [%rd6293+16];
	cvt.s64.s32 	%rd3118, %rd6478;
	add.s64 	%rd3119, %rd3117, %rd3118;
	st.u8 	[%rd3119], %rs222;
$L__BB0_399:
	add.s64 	%rd6477, %rd6477, 4;
	setp.ne.s64 	%p379, %rd6477, %rd488;
	@%p379 bra 	$L__BB0_391;
$L__BB0_400:
	setp.eq.s64 	%p380, %rd487, 0;
	@%p380 bra 	$L__BB0_405;
	mov.b64 	%rd6480, 0;
$L__BB0_402:
	.pragma "nounroll";
	add.s64 	%rd499, %rd6478, -1;
	setp.le.s64 	%p381, %rd6478, %rd484;
	@%p381 bra 	$L__BB0_404;
	ld.u64 	%rd3121, [%rd6473+16];
	sub.s64 	%rd3122, %rd499, %rd484;
	cvt.s64.s32 	%rd3123, %rd3122;
	add.s64 	%rd3124, %rd3121, %rd3123;
	ld.u8 	%rs223, [%rd3124];
	ld.u64 	%rd3125, [%rd6293+16];
	cvt.s64.s32 	%rd3126, %rd499;
	add.s64 	%rd3127, %rd3125, %rd3126;
	st.u8 	[%rd3127], %rs223;
$L__BB0_404:
	add.s64 	%rd6480, %rd6480, 1;
	setp.ne.s64 	%p382, %rd6480, %rd487;
	mov.u64 	%rd6478, %rd499;
	@%p382 bra 	$L__BB0_402;
$L__BB0_405:
	ld.u64 	%rd3129, [%rd6474];
	st.u64 	[%rd6293], %rd3129;
	st.u64 	[%rd6293+8], %rd485;
	ld.u64 	%rd3130, [%rd6474+8];
	max.u64 	%rd501, %rd3130, %rd485;
	st.u64 	[%rd6293+8], %rd501;
	setp.eq.s64 	%p384, %rd501, 0;
	mov.b64 	%rd6492, 0;
	mov.pred 	%p1360, -1;
	@%p384 bra 	$L__BB0_413;
	mov.b32 	%r69, 1;
	mov.b64 	%rd6483, 0;
	mov.b16 	%rs861, 0;
	mov.u64 	%rd6482, %rd6483;
$L__BB0_407:
	ld.u64 	%rd3132, [%rd6474+16];
	not.b64 	%rd3133, %rd6482;
	add.s64 	%rd3134, %rd501, %rd3133;
	cvt.s64.s32 	%rd504, %rd3134;
	add.s64 	%rd3135, %rd3132, %rd504;
	ld.u8 	%rs226, [%rd3135];
	add.s16 	%rs227, %rs226, %rs861;
	ld.u64 	%rd3136, [%rd6293+16];
	add.s64 	%rd3137, %rd3136, %rd504;
	ld.u8 	%rs228, [%rd3137];
	add.s16 	%rs229, %rs227, %rs228;
	st.u8 	[%rd3137], %rs229;
	ld.u64 	%rd3138, [%rd6293+16];
	add.s64 	%rd505, %rd3138, %rd504;
	ld.s8 	%rs19, [%rd505];
	setp.lt.s16 	%p1360, %rs19, 10;
	mov.b16 	%rs861, 0;
	@%p1360 bra 	$L__BB0_409;
	add.s16 	%rs231, %rs19, -10;
	st.u8 	[%rd505], %rs231;
	mov.b16 	%rs861, 1;
$L__BB0_409:
	setp.ne.s32 	%p385, %r69, 1;
	mov.b32 	%r69, 0;
	@%p385 bra 	$L__BB0_411;
	ld.u64 	%rd3139, [%rd6293+16];
	add.s64 	%rd3140, %rd3139, %rd504;
	ld.u8 	%rs232, [%rd3140];
	setp.eq.s16 	%p386, %rs232, 0;
	selp.u32 	%r69, 1, 0, %p386;
	selp.u64 	%rd3141, 1, 0, %p386;
	add.s64 	%rd6483, %rd6483, %rd3141;
$L__BB0_411:
	add.s64 	%rd6482, %rd6482, 1;
	ld.u64 	%rd509, [%rd414];
	setp.lt.u64 	%p387, %rd6482, %rd509;
	@%p387 bra 	$L__BB0_407;
	sub.s64 	%rd6492, %rd509, %rd6483;
$L__BB0_413:
	st.u64 	[%rd6293+8], %rd6492;
	ld.u64 	%rd6490, [%rd6293+24];
	@%p1360 bra 	$L__BB0_447;
	setp.eq.s64 	%p388, %rd6492, %rd6490;
	selp.s64 	%rd3142, -1, 0, %p388;
	add.s64 	%rd6487, %rd6492, %rd3142;
	setp.lt.s64 	%p389, %rd6487, 1;
	@%p389 bra 	$L__BB0_446;
	and.b64  	%rd514, %rd6487, 3;
	setp.lt.u64 	%p390, %rd6487, 4;
	@%p390 bra 	$L__BB0_439;
	and.b64  	%rd515, %rd6487, 9223372036854775804;
	mov.b64 	%rd6486, 0;
$L__BB0_417:
	mov.u64 	%rd516, %rd6487;
	add.s64 	%rd518, %rd516, -1;
	setp.lt.s64 	%p391, %rd516, 1;
	@%p391 bra 	$L__BB0_424;
	ld.u64 	%rd3145, [%rd6293+16];
	cvt.s64.s32 	%rd3146, %rd518;
	add.s64 	%rd3147, %rd3145, %rd3146;
	ld.u8 	%rs234, [%rd3147];
	cvt.s64.s32 	%rd3148, %rd516;
	add.s64 	%rd3149, %rd3145, %rd3148;
	st.u8 	[%rd3149], %rs234;
	bra.uni 	$L__BB0_426;
$L__BB0_419:
	sub.s64 	%rd3088, %rd6472, %rd467;
	ld.u64 	%rd6475, [%rd6293+24];
	setp.le.u64 	%p371, %rd3088, %rd6475;
	mov.u64 	%rd6471, %rd467;
	mov.u64 	%rd6473, %rd6300;
	mov.u64 	%rd6474, %rd6286;
	@%p371 bra 	$L__BB0_388;
	setp.eq.s64 	%p405, %rd3073, 0;
	@%p405 bra 	$L__BB0_449;
	st.u64 	[%rd6293], %rd6472;
	ld.u64 	%rd3181, [%rd6286+8];
	min.u64 	%rd3182, %rd3181, %rd6475;
	st.u64 	[%rd6293+8], %rd3182;
	setp.eq.s64 	%p406, %rd3182, 0;
	@%p406 bra 	$L__BB0_449;
	mov.b64 	%rd6469, 0;
$L__BB0_423:
	ld.u64 	%rd3184, [%rd6286+16];
	cvt.s64.s32 	%rd3185, %rd6469;
	add.s64 	%rd3186, %rd3184, %rd3185;
	ld.u8 	%rs244, [%rd3186];
	ld.u64 	%rd3187, [%rd6293+16];
	add.s64 	%rd3188, %rd3187, %rd3185;
	st.u8 	[%rd3188], %rs244;
	add.s64 	%rd6469, %rd6469, 1;
	ld.u64 	%rd6492, [%rd6293+8];
	setp.lt.u64 	%p407, %rd6469, %rd6492;
	@%p407 bra 	$L__BB0_423;
	bra.uni 	$L__BB0_449;
$L__BB0_424:
	setp.lt.s64 	%p392, %rd516, 0;
	@%p392 bra 	$L__BB0_426;
	ld.u64 	%rd3144, [%rd6293+16];
	mov.b16 	%rs233, 0;
	st.u8 	[%rd3144], %rs233;
$L__BB0_426:
	add.s64 	%rd519, %rd516, -2;
	setp.gt.s64 	%p393, %rd516, 1;
	@%p393 bra 	$L__BB0_429;
	setp.ne.s64 	%p394, %rd516, 1;
	@%p394 bra 	$L__BB0_430;
	ld.u64 	%rd3150, [%rd6293+16];
	mov.b16 	%rs235, 0;
	st.u8 	[%rd3150], %rs235;
	bra.uni 	$L__BB0_430;
$L__BB0_429:
	ld.u64 	%rd3151, [%rd6293+16];
	cvt.s64.s32 	%rd3152, %rd519;
	add.s64 	%rd3153, %rd3151, %rd3152;
	ld.u8 	%rs236, [%rd3153];
	cvt.s64.s32 	%rd3154, %rd518;
	add.s64 	%rd3155, %rd3151, %rd3154;
	st.u8 	[%rd3155], %rs236;
$L__BB0_430:
	add.s64 	%rd520, %rd516, -3;
	setp.gt.s64 	%p395, %rd516, 2;
	@%p395 bra 	$L__BB0_433;
	setp.ne.s64 	%p396, %rd516, 2;
	@%p396 bra 	$L__BB0_434;
	ld.u64 	%rd3156, [%rd6293+16];
	mov.b16 	%rs237, 0;
	st.u8 	[%rd3156], %rs237;
	bra.uni 	$L__BB0_434;
$L__BB0_433:
	ld.u64 	%rd3157, [%rd6293+16];
	cvt.s64.s32 	%rd3158, %rd520;
	add.s64 	%rd3159, %rd3157, %rd3158;
	ld.u8 	%rs238, [%rd3159];
	cvt.s64.s32 	%rd3160, %rd519;
	add.s64 	%rd3161, %rd3157, %rd3160;
	st.u8 	[%rd3161], %rs238;
$L__BB0_434:
	add.s64 	%rd6487, %rd516, -4;
	setp.gt.s64 	%p397, %rd516, 3;
	@%p397 bra 	$L__BB0_437;
	setp.ne.s64 	%p398, %rd516, 3;
	@%p398 bra 	$L__BB0_438;
	ld.u64 	%rd3162, [%rd6293+16];
	mov.b16 	%rs239, 0;
	st.u8 	[%rd3162], %rs239;
	bra.uni 	$L__BB0_438;
$L__BB0_437:
	ld.u64 	%rd3163, [%rd6293+16];
	cvt.s64.s32 	%rd3164, %rd6487;
	add.s64 	%rd3165, %rd3163, %rd3164;
	ld.u8 	%rs240, [%rd3165];
	cvt.s64.s32 	%rd3166, %rd520;
	add.s64 	%rd3167, %rd3163, %rd3166;
	st.u8 	[%rd3167], %rs240;
$L__BB0_438:
	add.s64 	%rd6486, %rd6486, 4;
	setp.ne.s64 	%p399, %rd6486, %rd515;
	@%p399 bra 	$L__BB0_417;
$L__BB0_439:
	setp.eq.s64 	%p400, %rd514, 0;
	@%p400 bra 	$L__BB0_446;
	mov.b64 	%rd6489, 0;
$L__BB0_441:
	.pragma "nounroll";
	mov.u64 	%rd524, %rd6487;
	add.s64 	%rd6487, %rd524, -1;
	setp.gt.s64 	%p401, %rd524, 0;
	@%p401 bra 	$L__BB0_444;
	setp.lt.s64 	%p402, %rd524, 0;
	@%p402 bra 	$L__BB0_445;
	ld.u64 	%rd3169, [%rd6293+16];
	mov.b16 	%rs241, 0;
	st.u8 	[%rd3169], %rs241;
	bra.uni 	$L__BB0_445;
$L__BB0_444:
	ld.u64 	%rd3170, [%rd6293+16];
	cvt.s64.s32 	%rd3171, %rd6487;
	add.s64 	%rd3172, %rd3170, %rd3171;
	ld.u8 	%rs242, [%rd3172];
	cvt.s64.s32 	%rd3173, %rd524;
	add.s64 	%rd3174, %rd3170, %rd3173;
	st.u8 	[%rd3174], %rs242;
$L__BB0_445:
	add.s64 	%rd6489, %rd6489, 1;
	setp.ne.s64 	%p403, %rd6489, %rd514;
	@%p403 bra 	$L__BB0_441;
$L__BB0_446:
	ld.u64 	%rd3175, [%rd6293+16];
	mov.b16 	%rs243, 1;
	st.u8 	[%rd3175], %rs243;
	ld.u64 	%rd3176, [%rd6293];
	add.s64 	%rd3177, %rd3176, 1;
	st.u64 	[%rd6293], %rd3177;
	ld.u64 	%rd3178, [%rd6293+8];
	add.s64 	%rd6492, %rd3178, 1;
	st.u64 	[%rd6293+8], %rd6492;
	ld.u64 	%rd6490, [%rd6293+24];
$L__BB0_447:
	setp.le.u64 	%p404, %rd6492, %rd6490;
	@%p404 bra 	$L__BB0_449;
	st.u64 	[%rd414], %rd6490;
	mov.u64 	%rd6492, %rd6490;
$L__BB0_449:
	ld.u64 	%rd3210, [%rd6300+8];
	setp.eq.s64 	%p413, %rd3210, 0;
	@%p413 bra 	$L__BB0_454;
	ld.u64 	%rd3211, [%rd6300+24];
	setp.eq.s64 	%p414, %rd3211, 0;
	@%p414 bra 	$L__BB0_453;
	mov.b64 	%rd6493, 0;
$L__BB0_452:
	ld.u64 	%rd3213, [%rd6300+16];
	cvt.s64.s32 	%rd3214, %rd6493;
	add.s64 	%rd3215, %rd3213, %rd3214;
	mov.b16 	%rs247, 0;
	st.u8 	[%rd3215], %rs247;
	add.s64 	%rd6493, %rd6493, 1;
	ld.u64 	%rd3216, [%rd6300+24];
	setp.lt.u64 	%p415, %rd6493, %rd3216;
	@%p415 bra 	$L__BB0_452;
$L__BB0_453:
	mov.b64 	%rd3217, 0;
	st.u64 	[%rd6300], %rd3217;
	st.u64 	[%rd6300+8], %rd3217;
	ld.u64 	%rd6492, [%rd414];
$L__BB0_454:
	setp.eq.s64 	%p416, %rd6492, 0;
	@%p416 bra 	$L__BB0_458;
	ld.u64 	%rd3218, [%rd6293];
	st.u64 	[%rd6300], %rd3218;
	ld.u64 	%rd3219, [%rd6293+8];
	ld.u64 	%rd3220, [%rd6300+24];
	min.u64 	%rd3221, %rd3219, %rd3220;
	st.u64 	[%rd6300+8], %rd3221;
	setp.eq.s64 	%p417, %rd3221, 0;
	@%p417 bra 	$L__BB0_458;
	mov.b64 	%rd6495, 0;
$L__BB0_457:
	ld.u64 	%rd3223, [%rd6293+16];
	cvt.s64.s32 	%rd3224, %rd6495;
	add.s64 	%rd3225, %rd3223, %rd3224;
	ld.u8 	%rs248, [%rd3225];
	ld.u64 	%rd3226, [%rd6300+16];
	add.s64 	%rd3227, %rd3226, %rd3224;
	st.u8 	[%rd3227], %rs248;
	add.s64 	%rd6495, %rd6495, 1;
	ld.u64 	%rd3228, [%rd6300+8];
	setp.lt.u64 	%p418, %rd6495, %rd3228;
	@%p418 bra 	$L__BB0_457;
$L__BB0_458:
	ld.u64 	%rd3229, [%rd414];
	setp.eq.s64 	%p419, %rd3229, 0;
	@%p419 bra 	$L__BB0_463;
	ld.u64 	%rd3230, [%rd6293+24];
	setp.eq.s64 	%p420, %rd3230, 0;
	@%p420 bra 	$L__BB0_462;
	mov.b64 	%rd6496, 0;
$L__BB0_461:
	ld.u64 	%rd3232, [%rd6293+16];
	cvt.s64.s32 	%rd3233, %rd6496;
	add.s64 	%rd3234, %rd3232, %rd3233;
	mov.b16 	%rs249, 0;
	st.u8 	[%rd3234], %rs249;
	add.s64 	%rd6496, %rd6496, 1;
	ld.u64 	%rd3235, [%rd6293+24];
	setp.lt.u64 	%p421, %rd6496, %rd3235;
	@%p421 bra 	$L__BB0_461;
$L__BB0_462:
	mov.b64 	%rd3236, 0;
	st.u64 	[%rd6293], %rd3236;
	st.u64 	[%rd6293+8], %rd3236;
$L__BB0_463:
	ld.u64 	%rd3237, [%rd6286+8];
	setp.eq.s64 	%p422, %rd3237, 0;
	@%p422 bra 	$L__BB0_468;
	ld.u64 	%rd3238, [%rd6286+24];
	setp.eq.s64 	%p423, %rd3238, 0;
	@%p423 bra 	$L__BB0_467;
	mov.b64 	%rd6497, 0;
$L__BB0_466:
	ld.u64 	%rd3240, [%rd6286+16];
	cvt.s64.s32 	%rd3241, %rd6497;
	add.s64 	%rd3242, %rd3240, %rd3241;
	mov.b16 	%rs250, 0;
	st.u8 	[%rd3242], %rs250;
	add.s64 	%rd6497, %rd6497, 1;
	ld.u64 	%rd3243, [%rd6286+24];
	setp.lt.u64 	%p424, %rd6497, %rd3243;
	@%p424 bra 	$L__BB0_466;
$L__BB0_467:
	mov.b64 	%rd3244, 0;
	st.u64 	[%rd6286], %rd3244;
	st.u64 	[%rd6286+8], %rd3244;
$L__BB0_468:
	setp.ge.s64 	%p425, %rd6498, %rd7;
	@%p425 bra 	$L__BB0_1728;
	add.s64 	%rd543, %rd6293, 24;
	add.s64 	%rd544, %rd6293, 16;
$L__BB0_470:
	ld.u64 	%rd3245, [%rd6307+8];
	setp.eq.s64 	%p426, %rd3245, 0;
	@%p426 bra 	$L__BB0_475;
	ld.u64 	%rd3246, [%rd6307+24];
	setp.eq.s64 	%p427, %rd3246, 0;
	@%p427 bra 	$L__BB0_474;
	mov.b64 	%rd6499, 0;
$L__BB0_473:
	ld.u64 	%rd3248, [%rd6307+16];
	cvt.s64.s32 	%rd3249, %rd6499;
	add.s64 	%rd3250, %rd3248, %rd3249;
	mov.b16 	%rs251, 0;
	st.u8 	[%rd3250], %rs251;
	add.s64 	%rd6499, %rd6499, 1;
	ld.u64 	%rd3251, [%rd6307+24];
	setp.lt.u64 	%p428, %rd6499, %rd3251;
	@%p428 bra 	$L__BB0_473;
$L__BB0_474:
	mov.b64 	%rd3252, 0;
	st.u64 	[%rd6307], %rd3252;
	st.u64 	[%rd6307+8], %rd3252;
$L__BB0_475:
	setp.lt.s64 	%p429, %rd6498, 1;
	@%p429 bra 	$L__BB0_493;
	ld.s32 	%rd3253, [%rd6307+24];
	{ // callseq 42, 0
	.param .b64 param0;
	st.param.b64 	[param0], %rd3253;
	.param .b64 retval0;
	call.uni (retval0), 
	malloc, 
	(
	param0
	);
	ld.param.b64 	%rd3254, [retval0];
	} // callseq 42
	setp.eq.s64 	%p430, %rd3254, 0;
	@%p430 bra 	$L__BB0_493;
	ld.u64 	%rd3255, [%rd6307+24];
	setp.eq.s64 	%p431, %rd3255, 0;
	@%p431 bra 	$L__BB0_480;
	mov.b64 	%rd6500, 0;
$L__BB0_479:
	cvt.s64.s32 	%rd3257, %rd6500;
	add.s64 	%rd3258, %rd3254, %rd3257;
	mov.b16 	%rs252, 0;
	st.u8 	[%rd3258], %rs252;
	add.s64 	%rd6500, %rd6500, 1;
	ld.u64 	%rd3259, [%rd6307+24];
	setp.lt.u64 	%p432, %rd6500, %rd3259;
	@%p432 bra 	$L__BB0_479;
$L__BB0_480:
	mov.b64 	%rd6501, 0;
	mov.u64 	%rd6502, %rd6498;
$L__BB0_481:
	mov.u64 	%rd551, %rd6501;
	shl.b64 	%rd6506, %rd551, 32;
	cvt.s64.s32 	%rd3261, %rd551;
	add.s64 	%rd3262, %rd3254, %rd3261;
	mul.hi.u64 	%rd3263, %rd6502, -3689348814741910323;
	shr.u64 	%rd554, %rd3263, 3;
	mul.lo.s64 	%rd3264, %rd554, 10;
	sub.s64 	%rd3265, %rd6502, %rd3264;
	st.u8 	[%rd3262], %rd3265;
	add.s64 	%rd6501, %rd551, 1;
	setp.gt.u64 	%p433, %rd6502, 9;
	mov.u64 	%rd6502, %rd554;
	@%p433 bra 	$L__BB0_481;
	st.u64 	[%rd6307], %rd551;
	mov.b64 	%rd6503, 0;
	mov.u64 	%rd6504, %rd6503;
$L__BB0_483:
	mov.u64 	%rd559, %rd6503;
	cvt.s64.s32 	%rd3267, %rd6504;
	add.s64 	%rd3268, %rd3254, %rd3267;
	ld.u8 	%rs253, [%rd3268];
	setp.eq.s16 	%p434, %rs253, 0;
	selp.u64 	%rd3269, 1, 0, %p434;
	add.s64 	%rd6504, %rd6504, %rd3269;
	add.s64 	%rd6503, %rd559, 1;
	@%p434 bra 	$L__BB0_483;
	sub.s64 	%rd556, %rd6501, %rd6504;
	setp.lt.s64 	%p435, %rd556, 1;
	@%p435 bra 	$L__BB0_492;
	sub.s64 	%rd3271, %rd551, %rd559;
	and.b64  	%rd557, %rd556, 3;
	setp.lt.u64 	%p436, %rd3271, 3;
	mov.b64 	%rd6508, 0;
	@%p436 bra 	$L__BB0_488;
	and.b64  	%rd6508, %rd556, 9223372036854775804;
	mov.b64 	%rd6505, 12884901888;
	mov.u64 	%rd6507, %rd6508;
$L__BB0_487:
	shr.s64 	%rd3273, %rd6506, 32;
	add.s64 	%rd3274, %rd3254, %rd3273;
	ld.u8 	%rs254, [%rd3274];
	ld.u64 	%rd3275, [%rd6307+16];
	add.s64 	%rd3276, %rd6505, -12884901888;
	shr.s64 	%rd3277, %rd3276, 32;
	add.s64 	%rd3278, %rd3275, %rd3277;
	st.u8 	[%rd3278], %rs254;
	add.s64 	%rd3279, %rd6506, -4294967296;
	shr.s64 	%rd3280, %rd3279, 32;
	add.s64 	%rd3281, %rd3254, %rd3280;
	ld.u8 	%rs255, [%rd3281];
	ld.u64 	%rd3282, [%rd6307+16];
	add.s64 	%rd3283, %rd6505, -8589934592;
	shr.s64 	%rd3284, %rd3283, 32;
	add.s64 	%rd3285, %rd3282, %rd3284;
	st.u8 	[%rd3285], %rs255;
	add.s64 	%rd3286, %rd6506, -8589934592;
	shr.s64 	%rd3287, %rd3286, 32;
	add.s64 	%rd3288, %rd3254, %rd3287;
	ld.u8 	%rs256, [%rd3288];
	ld.u64 	%rd3289, [%rd6307+16];
	add.s64 	%rd3290, %rd6505, -4294967296;
	shr.s64 	%rd3291, %rd3290, 32;
	add.s64 	%rd3292, %rd3289, %rd3291;
	st.u8 	[%rd3292], %rs256;
	add.s64 	%rd3293, %rd6506, -12884901888;
	shr.s64 	%rd3294, %rd3293, 32;
	add.s64 	%rd3295, %rd3254, %rd3294;
	ld.u8 	%rs257, [%rd3295];
	ld.u64 	%rd3296, [%rd6307+16];
	shr.s64 	%rd3297, %rd6505, 32;
	add.s64 	%rd3298, %rd3296, %rd3297;
	st.u8 	[%rd3298], %rs257;
	add.s64 	%rd6507, %rd6507, -4;
	add.s64 	%rd6506, %rd6506, -17179869184;
	add.s64 	%rd6505, %rd6505, 17179869184;
	setp.ne.s64 	%p437, %rd6507, 0;
	@%p437 bra 	$L__BB0_487;
$L__BB0_488:
	setp.eq.s64 	%p438, %rd557, 0;
	@%p438 bra 	$L__BB0_492;
	sub.s64 	%rd3299, %rd551, %rd6508;
	cvt.s64.s32 	%rd3300, %rd3299;
	add.s64 	%rd3301, %rd3254, %rd3300;
	ld.u8 	%rs258, [%rd3301];
	ld.u64 	%rd3302, [%rd6307+16];
	cvt.s64.s32 	%rd3303, %rd6508;
	add.s64 	%rd3304, %rd3302, %rd3303;
	st.u8 	[%rd3304], %rs258;
	setp.eq.s64 	%p439, %rd557, 1;
	@%p439 bra 	$L__BB0_492;
	add.s64 	%rd3305, %rd6508, 1;
	sub.s64 	%rd3306, %rd551, %rd3305;
	cvt.s64.s32 	%rd3307, %rd3306;
	add.s64 	%rd3308, %rd3254, %rd3307;
	ld.u8 	%rs259, [%rd3308];
	ld.u64 	%rd3309, [%rd6307+16];
	cvt.s64.s32 	%rd3310, %rd3305;
	add.s64 	%rd3311, %rd3309, %rd3310;
	st.u8 	[%rd3311], %rs259;
	setp.eq.s64 	%p440, %rd557, 2;
	@%p440 bra 	$L__BB0_492;
	add.s64 	%rd3312, %rd6508, 2;
	sub.s64 	%rd3313, %rd551, %rd3312;
	cvt.s64.s32 	%rd3314, %rd3313;
	add.s64 	%rd3315, %rd3254, %rd3314;
	ld.u8 	%rs260, [%rd3315];
	ld.u64 	%rd3316, [%rd6307+16];
	cvt.s64.s32 	%rd3317, %rd3312;
	add.s64 	%rd3318, %rd3316, %rd3317;
	st.u8 	[%rd3318], %rs260;
$L__BB0_492:
	st.u64 	[%rd6307+8], %rd556;
	{ // callseq 43, 0
	.param .b64 param0;
	st.param.b64 	[param0], %rd3254;
	call.uni 
	free, 
	(
	param0
	);
	} // callseq 43
$L__BB0_493:
	ld.u64 	%rd3319, [%rd414];
	setp.eq.s64 	%p441, %rd3319, 0;
	@%p441 bra 	$L__BB0_498;
	ld.u64 	%rd3320, [%rd543];
	setp.eq.s64 	%p442, %rd3320, 0;
	@%p442 bra 	$L__BB0_497;
	mov.b64 	%rd6509, 0;
$L__BB0_496:
	ld.u64 	%rd3322, [%rd544];
	cvt.s64.s32 	%rd3323, %rd6509;
	add.s64 	%rd3324, %rd3322, %rd3323;
	mov.b16 	%rs261, 0;
	st.u8 	[%rd3324], %rs261;
	add.s64 	%rd6509, %rd6509, 1;
	ld.u64 	%rd3325, [%rd543];
	setp.lt.u64 	%p443, %rd6509, %rd3325;
	@%p443 bra 	$L__BB0_496;
$L__BB0_497:
	mov.b64 	%rd3326, 0;
	st.u64 	[%rd6293], %rd3326;
	st.u64 	[%rd6293+8], %rd3326;
$L__BB0_498:
	ld.u64 	%rd3327, [%rd6307+8];
	setp.eq.s64 	%p444, %rd3327, 0;
	@%p444 bra 	$L__BB0_521;
	ld.u64 	%rd3328, [%rd6279+8];
	setp.eq.s64 	%p445, %rd3328, 0;
	@%p445 bra 	$L__BB0_521;
	ld.u32 	%r36, [%rd543];
	shl.b32 	%r37, %r36, 1;
	cvt.s64.s32 	%rd3329, %r37;
	{ // callseq 44, 0
	.param .b64 param0;
	st.param.b64 	[param0], %rd3329;
	.param .b64 retval0;
	call.uni (retval0), 
	malloc, 
	(
	param0
	);
	ld.param.b64 	%rd3330, [retval0];
	} // callseq 44
	setp.eq.s64 	%p446, %rd3330, 0;
	@%p446 bra 	$L__BB0_521;
	ld.u64 	%rd3331, [%rd543];
	and.b64  	%rd3332, %rd3331, 9223372036854775807;
	setp.eq.s64 	%p447, %rd3332, 0;
	@%p447 bra 	$L__BB0_504;
	mov.b64 	%rd6510, 0;
$L__BB0_503:
	cvt.s64.s32 	%rd3334, %rd6510;
	add.s64 	%rd3335, %rd3330, %rd3334;
	mov.b16 	%rs262, 0;
	st.u8 	[%rd3335], %rs262;
	add.s64 	%rd6510, %rd6510, 1;
	ld.u64 	%rd3336, [%rd543];
	shl.b64 	%rd3337, %rd3336, 1;
	setp.lt.u64 	%p448, %rd6510, %rd3337;
	@%p448 bra 	$L__BB0_503;
$L__BB0_504:
	ld.u64 	%rd3338, [%rd6307+8];
	ld.u64 	%rd3339, [%rd6279+8];
	setp.lt.s64 	%p450, %rd3338, %rd3339;
	selp.b64 	%rd575, %rd6307, %rd6279, %p450;
	selp.b64 	%rd576, %rd6279, %rd6307, %p450;
	add.s64 	%rd577, %rd576, 8;
	ld.u64 	%rd578, [%rd575+8];
	setp.eq.s64 	%p451, %rd578, 0;
	mov.pred 	%p1361, -1;
	@%p451 bra 	$L__BB0_513;
	ld.u64 	%rd579, [%rd577];
	mov.b64 	%rd6512, 0;
	mov.b16 	%rs865, 0;
	mov.u64 	%rd6515, %rd578;
$L__BB0_506:
	ld.u64 	%rd3341, [%rd575+16];
	not.b64 	%rd3342, %rd6512;
	add.s64 	%rd3343, %rd578, %rd3342;
	cvt.s64.s32 	%rd582, %rd3343;
	add.s64 	%rd3344, %rd3341, %rd582;
	ld.u8 	%rs264, [%rd3344];
	setp.eq.s16 	%p452, %rs264, 0;
	@%p452 bra 	$L__BB0_511;
	ld.u64 	%rd3346, [%rd576+8];
	setp.eq.s64 	%p453, %rd3346, 0;
	mov.b16 	%rs865, 0;
	mov.b64 	%rd6514, 0;
	@%p453 bra 	$L__BB0_510;
	mov.b64 	%rd6513, 0;
	mov.b16 	%rs865, 0;
$L__BB0_509:
	ld.u64 	%rd3348, [%rd575+16];
	add.s64 	%rd3349, %rd3348, %rd582;
	ld.u8 	%rs267, [%rd3349];
	ld.u64 	%rd3350, [%rd576+16];
	not.b64 	%rd3351, %rd6513;
	add.s64 	%rd3352, %rd579, %rd3351;
	cvt.s64.s32 	%rd3353, %rd3352;
	add.s64 	%rd3354, %rd3350, %rd3353;
	ld.u8 	%rs268, [%rd3354];
	mad.lo.s16 	%rs269, %rs268, %rs267, %rs865;
	ld.u64 	%rd3355, [%rd543];
	add.s64 	%rd3356, %rd6513, %rd6512;
	shl.b64 	%rd3357, %rd3355, 33;
	shl.b64 	%rd3358, %rd3356, 32;
	xor.b64  	%rd3359, %rd3358, -4294967296;
	add.s64 	%rd3360, %rd3357, %rd3359;
	shr.s64 	%rd3361, %rd3360, 32;
	add.s64 	%rd3362, %rd3330, %rd3361;
	ld.u8 	%rs270, [%rd3362];
	add.s16 	%rs271, %rs269, %rs270;
	st.u8 	[%rd3362], %rs271;
	ld.u64 	%rd3363, [%rd543];
	shl.b64 	%rd3364, %rd3363, 33;
	add.s64 	%rd3365, %rd3364, %rd3359;
	shr.s64 	%rd3366, %rd3365, 32;
	add.s64 	%rd3367, %rd3330, %rd3366;
	ld.s8 	%rs272, [%rd3367];
	mul.lo.s16 	%rs273, %rs272, 103;
	shr.u16 	%rs274, %rs273, 15;
	shr.s16 	%rs275, %rs273, 10;
	add.s16 	%rs865, %rs275, %rs274;
	mul.lo.s16 	%rs276, %rs865, 10;
	sub.s16 	%rs277, %rs272, %rs276;
	st.u8 	[%rd3367], %rs277;
	add.s64 	%rd6513, %rd6513, 1;
	ld.u64 	%rd6514, [%rd576+8];
	setp.lt.u64 	%p454, %rd6513, %rd6514;
	@%p454 bra 	$L__BB0_509;
$L__BB0_510:
	ld.u64 	%rd3368, [%rd543];
	add.s64 	%rd3369, %rd6514, %rd6512;
	shl.b64 	%rd3370, %rd3368, 33;
	shl.b64 	%rd3371, %rd3369, 32;
	xor.b64  	%rd3372, %rd3371, -4294967296;
	add.s64 	%rd3373, %rd3370, %rd3372;
	shr.s64 	%rd3374, %rd3373, 32;
	add.s64 	%rd3375, %rd3330, %rd3374;
	st.u8 	[%rd3375], %rs865;
	ld.u64 	%rd6515, [%rd575+8];
$L__BB0_511:
	add.s64 	%rd6512, %rd6512, 1;
	setp.lt.u64 	%p455, %rd6512, %rd6515;
	@%p455 bra 	$L__BB0_506;
	cvt.s16.s8 	%rs278, %rs865;
	setp.lt.s16 	%p1361, %rs278, 1;
$L__BB0_513:
	ld.u64 	%rd3376, [%rd576];
	ld.u64 	%rd3377, [%rd575];
	add.s64 	%rd6517, %rd3377, %rd3376;
	st.u64 	[%rd6293], %rd6517;
	ld.u64 	%rd3378, [%rd576+8];
	ld.u64 	%rd3379, [%rd575+8];
	add.s64 	%rd6516, %rd3379, %rd3378;
	st.u64 	[%rd6293+8], %rd6516;
	not.pred 	%p456, %p1361;
	@%p456 bra 	$L__BB0_515;
	add.s64 	%rd6516, %rd6516, -1;
	st.u64 	[%rd414], %rd6516;
	add.s64 	%rd6517, %rd6517, -1;
$L__BB0_515:
	add.s64 	%rd3381, %rd6517, 1;
	st.u64 	[%rd6293], %rd3381;
	ld.u64 	%rd596, [%rd6293+24];
	shl.b64 	%rd597, %rd596, 1;
	mov.b64 	%rd6518, 0;
	mov.u64 	%rd6519, %rd597;
$L__BB0_516:
	add.s64 	%rd6519, %rd6519, -1;
	cvt.s64.s32 	%rd3382, %rd6519;
	add.s64 	%rd3383, %rd3330, %rd3382;
	ld.u8 	%rs279, [%rd3383];
	setp.eq.s16 	%p457, %rs279, 0;
	selp.u64 	%rd3384, 1, 0, %p457;
	add.s64 	%rd6518, %rd6518, %rd3384;
	@%p457 bra 	$L__BB0_516;
	sub.s64 	%rd3385, %rd6516, %rd6518;
	min.u64 	%rd3386, %rd3385, %rd596;
	st.u64 	[%rd414], %rd3386;
	setp.eq.s64 	%p458, %rd3386, 0;
	@%p458 bra 	$L__BB0_520;
	selp.u64 	%rd3388, 1, 0, %p1361;
	ld.u64 	%rd3389, [%rd575+8];
	ld.u64 	%rd3390, [%rd576+8];
	add.s64 	%rd3391, %rd597, %rd3388;
	add.s64 	%rd3392, %rd3390, %rd3389;
	sub.s64 	%rd602, %rd3391, %rd3392;
	mov.b64 	%rd6520, 0;
$L__BB0_519:
	add.s64 	%rd3393, %rd602, %rd6520;
	cvt.s64.s32 	%rd3394, %rd3393;
	add.s64 	%rd3395, %rd3330, %rd3394;
	ld.u8 	%rs280, [%rd3395];
	ld.u64 	%rd3396, [%rd544];
	cvt.s64.s32 	%rd3397, %rd6520;
	add.s64 	%rd3398, %rd3396, %rd3397;
	st.u8 	[%rd3398], %rs280;
	add.s64 	%rd6520, %rd6520, 1;
	ld.u64 	%rd3399, [%rd414];
	setp.lt.u64 	%p459, %rd6520, %rd3399;
	@%p459 bra 	$L__BB0_519;
$L__BB0_520:
	{ // callseq 45, 0
	.param .b64 param0;
	st.param.b64 	[param0], %rd3330;
	call.uni 
	free, 
	(
	param0
	);
	} // callseq 45
$L__BB0_521:
	ld.u64 	%rd3400, [%rd6307+8];
	setp.eq.s64 	%p460, %rd3400, 0;
	@%p460 bra 	$L__BB0_526;
	ld.u64 	%rd3401, [%rd6307+24];
	setp.eq.s64 	%p461, %rd3401, 0;
	@%p461 bra 	$L__BB0_525;
	mov.b64 	%rd6521, 0;
$L__BB0_524:
	ld.u64 	%rd3403, [%rd6307+16];
	cvt.s64.s32 	%rd3404, %rd6521;
	add.s64 	%rd3405, %rd3403, %rd3404;
	mov.b16 	%rs281, 0;
	st.u8 	[%rd3405], %rs281;
	add.s64 	%rd6521, %rd6521, 1;
	ld.u64 	%rd3406, [%rd6307+24];
	setp.lt.u64 	%p462, %rd6521, %rd3406;
	@%p462 bra 	$L__BB0_524;
$L__BB0_525:
	mov.b64 	%rd3407, 0;
	st.u64 	[%rd6307], %rd3407;
	st.u64 	[%rd6307+8], %rd3407;
$L__BB0_526:
	ld.u64 	%rd3408, [%rd414];
	setp.eq.s64 	%p463, %rd3408, 0;
	@%p463 bra 	$L__BB0_530;
	ld.u64 	%rd3409, [%rd6293];
	st.u64 	[%rd6307], %rd3409;
	ld.u64 	%rd3410, [%rd6293+8];
	ld.u64 	%rd3411, [%rd6307+24];
	min.u64 	%rd3412, %rd3410, %rd3411;
	st.u64 	[%rd6307+8], %rd3412;
	setp.eq.s64 	%p464, %rd3412, 0;
	@%p464 bra 	$L__BB0_530;
	mov.b64 	%rd6522, 0;
$L__BB0_529:
	ld.u64 	%rd3414, [%rd544];
	cvt.s64.s32 	%rd3415, %rd6522;
	add.s64 	%rd3416, %rd3414, %rd3415;
	ld.u8 	%rs282, [%rd3416];
	ld.u64 	%rd3417, [%rd6307+16];
	add.s64 	%rd3418, %rd3417, %rd3415;
	st.u8 	[%rd3418], %rs282;
	add.s64 	%rd6522, %rd6522, 1;
	ld.u64 	%rd3419, [%rd6307+8];
	setp.lt.u64 	%p465, %rd6522, %rd3419;
	@%p465 bra 	$L__BB0_529;
$L__BB0_530:
	ld.u64 	%rd3420, [%rd414];
	setp.eq.s64 	%p466, %rd3420, 0;
	@%p466 bra 	$L__BB0_535;
	ld.u64 	%rd3421, [%rd543];
	setp.eq.s64 	%p467, %rd3421, 0;
	@%p467 bra 	$L__BB0_534;
	mov.b64 	%rd6523, 0;
$L__BB0_533:
	ld.u64 	%rd3423, [%rd544];
	cvt.s64.s32 	%rd3424, %rd6523;
	add.s64 	%rd3425, %rd3423, %rd3424;
	mov.b16 	%rs283, 0;
	st.u8 	[%rd3425], %rs283;
	add.s64 	%rd6523, %rd6523, 1;
	ld.u64 	%rd3426, [%rd543];
	setp.lt.u64 	%p468, %rd6523, %rd3426;
	@%p468 bra 	$L__BB0_533;
$L__BB0_534:
	mov.b64 	%rd3427, 0;
	st.u64 	[%rd6293], %rd3427;
	st.u64 	[%rd6293+8], %rd3427;
$L__BB0_535:
	add.s64 	%rd611, %rd6498, 1;
	ld.u64 	%rd3428, [%rd6314+8];
	setp.eq.s64 	%p469, %rd3428, 0;
	@%p469 bra 	$L__BB0_540;
	ld.u64 	%rd3429, [%rd6314+24];
	setp.eq.s64 	%p470, %rd3429, 0;
	@%p470 bra 	$L__BB0_539;
	mov.b64 	%rd6524, 0;
$L__BB0_538:
	ld.u64 	%rd3431, [%rd6314+16];
	cvt.s64.s32 	%rd3432, %rd6524;
	add.s64 	%rd3433, %rd3431, %rd3432;
	mov.b16 	%rs284, 0;
	st.u8 	[%rd3433], %rs284;
	add.s64 	%rd6524, %rd6524, 1;
	ld.u64 	%rd3434, [%rd6314+24];
	setp.lt.u64 	%p471, %rd6524, %rd3434;
	@%p471 bra 	$L__BB0_538;
$L__BB0_539:
	mov.b64 	%rd3435, 0;
	st.u64 	[%rd6314], %rd3435;
	st.u64 	[%rd6314+8], %rd3435;
$L__BB0_540:
	setp.lt.s64 	%p472, %rd6498, 0;
	@%p472 bra 	$L__BB0_558;
	ld.s32 	%rd3436, [%rd6314+24];
	{ // callseq 46, 0
	.param .b64 param0;
	st.param.b64 	[param0], %rd3436;
	.param .b64 retval0;
	call.uni (retval0), 
	malloc, 
	(
	param0
	);
	ld.param.b64 	%rd3437, [retval0];
	} // callseq 46
	setp.eq.s64 	%p473, %rd3437, 0;
	@%p473 bra 	$L__BB0_558;
	ld.u64 	%rd3438, [%rd6314+24];
	setp.eq.s64 	%p474, %rd3438, 0;
	@%p474 bra 	$L__BB0_545;
	mov.b64 	%rd6525, 0;
$L__BB0_544:
	cvt.s64.s32 	%rd3440, %rd6525;
	add.s64 	%rd3441, %rd3437, %rd3440;
	mov.b16 	%rs285, 0;
	st.u8 	[%rd3441], %rs285;
	add.s64 	%rd6525, %rd6525, 1;
	ld.u64 	%rd3442, [%rd6314+24];
	setp.lt.u64 	%p475, %rd6525, %rd3442;
	@%p475 bra 	$L__BB0_544;
$L__BB0_545:
	mov.b64 	%rd6526, 0;
	mov.u64 	%rd6527, %rd611;
$L__BB0_546:
	mov.u64 	%rd617, %rd6526;
	cvt.s64.s32 	%rd3444, %rd617;
	add.s64 	%rd3445, %rd3437, %rd3444;
	mul.hi.u64 	%rd3446, %rd6527, -3689348814741910323;
	shr.u64 	%rd619, %rd3446, 3;
	mul.lo.s64 	%rd3447, %rd619, 10;
	sub.s64 	%rd3448, %rd6527, %rd3447;
	st.u8 	[%rd3445], %rd3448;
	add.s64 	%rd6526, %rd617, 1;
	setp.gt.u64 	%p476, %rd6527, 9;
	mov.u64 	%rd6527, %rd619;
	@%p476 bra 	$L__BB0_546;
	st.u64 	[%rd6314], %rd617;
	mov.b64 	%rd6528, 0;
	mov.u64 	%rd6529, %rd6528;
$L__BB0_548:
	mov.u64 	%rd624, %rd6528;
	cvt.s64.s32 	%rd3450, %rd6529;
	add.s64 	%rd3451, %rd3437, %rd3450;
	ld.u8 	%rs286, [%rd3451];
	setp.eq.s16 	%p477, %rs286, 0;
	selp.u64 	%rd3452, 1, 0, %p477;
	add.s64 	%rd6529, %rd6529, %rd3452;
	add.s64 	%rd6528, %rd624, 1;
	@%p477 bra 	$L__BB0_548;
	sub.s64 	%rd621, %rd6526, %rd6529;
	setp.lt.s64 	%p478, %rd621, 1;
	@%p478 bra 	$L__BB0_557;
	sub.s64 	%rd3454, %rd617, %rd624;
	and.b64  	%rd622, %rd621, 3;
	setp.lt.u64 	%p479, %rd3454, 3;
	mov.b64 	%rd6531, 0;
	@%p479 bra 	$L__BB0_553;
	and.b64  	%rd6531, %rd621, 9223372036854775804;
	mov.b64 	%rd6530, 0;
$L__BB0_552:
	sub.s64 	%rd3456, %rd617, %rd6530;
	cvt.s64.s32 	%rd3457, %rd3456;
	add.s64 	%rd3458, %rd3437, %rd3457;
	ld.u8 	%rs287, [%rd3458];
	ld.u64 	%rd3459, [%rd6314+16];
	cvt.s64.s32 	%rd3460, %rd6530;
	add.s64 	%rd3461, %rd3459, %rd3460;
	st.u8 	[%rd3461], %rs287;
	add.s64 	%rd3462, %rd6530, 1;
	sub.s64 	%rd3463, %rd617, %rd3462;
	cvt.s64.s32 	%rd3464, %rd3463;
	add.s64 	%rd3465, %rd3437, %rd3464;
	ld.u8 	%rs288, [%rd3465];
	ld.u64 	%rd3466, [%rd6314+16];
	cvt.s64.s32 	%rd3467, %rd3462;
	add.s64 	%rd3468, %rd3466, %rd3467;
	st.u8 	[%rd3468], %rs288;
	add.s64 	%rd3469, %rd6530, 2;
	sub.s64 	%rd3470, %rd617, %rd3469;
	cvt.s64.s32 	%rd3471, %rd3470;
	add.s64 	%rd3472, %rd3437, %rd3471;
	ld.u8 	%rs289, [%rd3472];
	ld.u64 	%rd3473, [%rd6314+16];
	cvt.s64.s32 	%rd3474, %rd3469;
	add.s64 	%rd3475, %rd3473, %rd3474;
	st.u8 	[%rd3475], %rs289;
	add.s64 	%rd3476, %rd6530, 3;
	sub.s64 	%rd3477, %rd617, %rd3476;
	cvt.s64.s32 	%rd3478, %rd3477;
	add.s64 	%rd3479, %rd3437, %rd3478;
	ld.u8 	%rs290, [%rd3479];
	ld.u64 	%rd3480, [%rd6314+16];
	cvt.s64.s32 	%rd3481, %rd3476;
	add.s64 	%rd3482, %rd3480, %rd3481;
	st.u8 	[%rd3482], %rs290;
	add.s64 	%rd6530, %rd6530, 4;
	setp.ne.s64 	%p480, %rd6530, %rd6531;
	@%p480 bra 	$L__BB0_552;
$L__BB0_553:
	setp.eq.s64 	%p481, %rd622, 0;
	@%p481 bra 	$L__BB0_557;
	sub.s64 	%rd3483, %rd617, %rd6531;
	cvt.s64.s32 	%rd3484, %rd3483;
	add.s64 	%rd3485, %rd3437, %rd3484;
	ld.u8 	%rs291, [%rd3485];
	ld.u64 	%rd3486, [%rd6314+16];
	cvt.s64.s32 	%rd3487, %rd6531;
	add.s64 	%rd3488, %rd3486, %rd3487;
	st.u8 	[%rd3488], %rs291;
	setp.eq.s64 	%p482, %rd622, 1;
	@%p482 bra 	$L__BB0_557;
	add.s64 	%rd3489, %rd6531, 1;
	sub.s64 	%rd3490, %rd617, %rd3489;
	cvt.s64.s32 	%rd3491, %rd3490;
	add.s64 	%rd3492, %rd3437, %rd3491;
	ld.u8 	%rs292, [%rd3492];
	ld.u64 	%rd3493, [%rd6314+16];
	cvt.s64.s32 	%rd3494, %rd3489;
	add.s64 	%rd3495, %rd3493, %rd3494;
	st.u8 	[%rd3495], %rs292;
	setp.eq.s64 	%p483, %rd622, 2;
	@%p483 bra 	$L__BB0_557;
	add.s64 	%rd3496, %rd6531, 2;
	sub.s64 	%rd3497, %rd617, %rd3496;
	cvt.s64.s32 	%rd3498, %rd3497;
	add.s64 	%rd3499, %rd3437, %rd3498;
	ld.u8 	%rs293, [%rd3499];
	ld.u64 	%rd3500, [%rd6314+16];
	cvt.s64.s32 	%rd3501, %rd3496;
	add.s64 	%rd3502, %rd3500, %rd3501;
	st.u8 	[%rd3502], %rs293;
$L__BB0_557:
	st.u64 	[%rd6314+8], %rd621;
	{ // callseq 47, 0
	.param .b64 param0;
	st.param.b64 	[param0], %rd3437;
	call.uni 
	free, 
	(
	param0
	);
	} // callseq 47
$L__BB0_558:
	ld.u64 	%rd3503, [%rd414];
	setp.eq.s64 	%p484, %rd3503, 0;
	@%p484 bra 	$L__BB0_563;
	ld.u64 	%rd3504, [%rd543];
	setp.eq.s64 	%p485, %rd3504, 0;
	@%p485 bra 	$L__BB0_562;
	mov.b64 	%rd6532, 0;
$L__BB0_561:
	ld.u64 	%rd3506, [%rd544];
	cvt.s64.s32 	%rd3507, %rd6532;
	add.s64 	%rd3508, %rd3506, %rd3507;
	mov.b16 	%rs294, 0;
	st.u8 	[%rd3508], %rs294;
	add.s64 	%rd6532, %rd6532, 1;
	ld.u64 	%rd3509, [%rd543];
	setp.lt.u64 	%p486, %rd6532, %rd3509;
	@%p486 bra 	$L__BB0_561;
$L__BB0_562:
	mov.b64 	%rd3510, 0;
	st.u64 	[%rd6293], %rd3510;
	st.u64 	[%rd6293+8], %rd3510;
$L__BB0_563:
	ld.u64 	%rd3511, [%rd6314+8];
	setp.eq.s64 	%p487, %rd3511, 0;
	@%p487 bra 	$L__BB0_586;
	ld.u64 	%rd3512, [%rd6279+8];
	setp.eq.s64 	%p488, %rd3512, 0;
	@%p488 bra 	$L__BB0_586;
	ld.u32 	%r38, [%rd543];
	shl.b32 	%r39, %r38, 1;
	cvt.s64.s32 	%rd3513, %r39;
	{ // callseq 48, 0
	.param .b64 param0;
	st.param.b64 	[param0], %rd3513;
	.param .b64 retval0;
	call.uni (retval0), 
	malloc, 
	(
	param0
	);
	ld.param.b64 	%rd3514, [retval0];
	} // callseq 48
	setp.eq.s64 	%p489, %rd3514, 0;
	@%p489 bra 	$L__BB0_586;
	ld.u64 	%rd3515, [%rd543];
	and.b64  	%rd3516, %rd3515, 9223372036854775807;
	setp.eq.s64 	%p490, %rd3516, 0;
	@%p490 bra 	$L__BB0_569;
	mov.b64 	%rd6533, 0;
$L__BB0_568:
	cvt.s64.s32 	%rd3518, %rd6533;
	add.s64 	%rd3519, %rd3514, %rd3518;
	mov.b16 	%rs295, 0;
	st.u8 	[%rd3519], %rs295;
	add.s64 	%rd6533, %rd6533, 1;
	ld.u64 	%rd3520, [%rd543];
	shl.b64 	%rd3521, %rd3520, 1;
	setp.lt.u64 	%p491, %rd6533, %rd3521;
	@%p491 bra 	$L__BB0_568;
$L__BB0_569:
	ld.u64 	%rd3522, [%rd6314+8];
	ld.u64 	%rd3523, [%rd6279+8];
	setp.lt.s64 	%p493, %rd3522, %rd3523;
	selp.b64 	%rd636, %rd6314, %rd6279, %p493;
	selp.b64 	%rd637, %rd6279, %rd6314, %p493;
	add.s64 	%rd638, %rd637, 8;
	ld.u64 	%rd639, [%rd636+8];
	setp.eq.s64 	%p494, %rd639, 0;
	mov.pred 	%p1362, -1;
	@%p494 bra 	$L__BB0_578;
	ld.u64 	%rd640, [%rd638];
	mov.b64 	%rd6535, 0;
	mov.b16 	%rs869, 0;
	mov.u64 	%rd6538, %rd639;
$L__BB0_571:
	ld.u64 	%rd3525, [%rd636+16];
	not.b64 	%rd3526, %rd6535;
	add.s64 	%rd3527, %rd639, %rd3526;
	cvt.s64.s32 	%rd643, %rd3527;
	add.s64 	%rd3528, %rd3525, %rd643;
	ld.u8 	%rs297, [%rd3528];
	setp.eq.s16 	%p495, %rs297, 0;
	@%p495 bra 	$L__BB0_576;
	ld.u64 	%rd3530, [%rd637+8];
	setp.eq.s64 	%p496, %rd3530, 0;
	mov.b16 	%rs869, 0;
	mov.b64 	%rd6537, 0;
	@%p496 bra 	$L__BB0_575;
	mov.b64 	%rd6536, 0;
	mov.b16 	%rs869, 0;
$L__BB0_574:
	ld.u64 	%rd3532, [%rd636+16];
	add.s64 	%rd3533, %rd3532, %rd643;
	ld.u8 	%rs300, [%rd3533];
	ld.u64 	%rd3534, [%rd637+16];
	not.b64 	%rd3535, %rd6536;
	add.s64 	%rd3536, %rd640, %rd3535;
	cvt.s64.s32 	%rd3537, %rd3536;
	add.s64 	%rd3538, %rd3534, %rd3537;
	ld.u8 	%rs301, [%rd3538];
	mad.lo.s16 	%rs302, %rs301, %rs300, %rs869;
	ld.u64 	%rd3539, [%rd543];
	add.s64 	%rd3540, %rd6536, %rd6535;
	shl.b64 	%rd3541, %rd3539, 33;
	shl.b64 	%rd3542, %rd3540, 32;
	xor.b64  	%rd3543, %rd3542, -4294967296;
	add.s64 	%rd3544, %rd3541, %rd3543;
	shr.s64 	%rd3545, %rd3544, 32;
	add.s64 	%rd3546, %rd3514, %rd3545;
	ld.u8 	%rs303, [%rd3546];
	add.s16 	%rs304, %rs302, %rs303;
	st.u8 	[%rd3546], %rs304;
	ld.u64 	%rd3547, [%rd543];
	shl.b64 	%rd3548, %rd3547, 33;
	add.s64 	%rd3549, %rd3548, %rd3543;
	shr.s64 	%rd3550, %rd3549, 32;
	add.s64 	%rd3551, %rd3514, %rd3550;
	ld.s8 	%rs305, [%rd3551];
	mul.lo.s16 	%rs306, %rs305, 103;
	shr.u16 	%rs307, %rs306, 15;
	shr.s16 	%rs308, %rs306, 10;
	add.s16 	%rs869, %rs308, %rs307;
	mul.lo.s16 	%rs309, %rs869, 10;
	sub.s16 	%rs310, %rs305, %rs309;
	st.u8 	[%rd3551], %rs310;
	add.s64 	%rd6536, %rd6536, 1;
	ld.u64 	%rd6537, [%rd637+8];
	setp.lt.u64 	%p497, %rd6536, %rd6537;
	@%p497 bra 	$L__BB0_574;
$L__BB0_575:
	ld.u64 	%rd3552, [%rd543];
	add.s64 	%rd3553, %rd6537, %rd6535;
	shl.b64 	%rd3554, %rd3552, 33;
	shl.b64 	%rd3555, %rd3553, 32;
	xor.b64  	%rd3556, %rd3555, -4294967296;
	add.s64 	%rd3557, %rd3554, %rd3556;
	shr.s64 	%rd3558, %rd3557, 32;
	add.s64 	%rd3559, %rd3514, %rd3558;
	st.u8 	[%rd3559], %rs869;
	ld.u64 	%rd6538, [%rd636+8];
$L__BB0_576:
	add.s64 	%rd6535, %rd6535, 1;
	setp.lt.u64 	%p498, %rd6535, %rd6538;
	@%p498 bra 	$L__BB0_571;
	cvt.s16.s8 	%rs311, %rs869;
	setp.lt.s16 	%p1362, %rs311, 1;
$L__BB0_578:
	ld.u64 	%rd3560, [%rd637];
	ld.u64 	%rd3561, [%rd636];
	add.s64 	%rd6540, %rd3561, %rd3560;
	st.u64 	[%rd6293], %rd6540;
	ld.u64 	%rd3562, [%rd637+8];
	ld.u64 	%rd3563, [%rd636+8];
	add.s64 	%rd6539, %rd3563, %rd3562;
	st.u64 	[%rd6293+8], %rd6539;
	not.pred 	%p499, %p1362;
	@%p499 bra 	$L__BB0_580;
	add.s64 	%rd6539, %rd6539, -1;
	st.u64 	[%rd414], %rd6539;
	add.s64 	%rd6540, %rd6540, -1;
$L__BB0_580:
	add.s64 	%rd3565, %rd6540, 1;
	st.u64 	[%rd6293], %rd3565;
	ld.u64 	%rd657, [%rd6293+24];
	shl.b64 	%rd658, %rd657, 1;
	mov.b64 	%rd6541, 0;
	mov.u64 	%rd6542, %rd658;
$L__BB0_581:
	add.s64 	%rd6542, %rd6542, -1;
	cvt.s64.s32 	%rd3566, %rd6542;
	add.s64 	%rd3567, %rd3514, %rd3566;
	ld.u8 	%rs312, [%rd3567];
	setp.eq.s16 	%p500, %rs312, 0;
	selp.u64 	%rd3568, 1, 0, %p500;
	add.s64 	%rd6541, %rd6541, %rd3568;
	@%p500 bra 	$L__BB0_581;
	sub.s64 	%rd3569, %rd6539, %rd6541;
	min.u64 	%rd3570, %rd3569, %rd657;
	st.u64 	[%rd414], %rd3570;
	setp.eq.s64 	%p501, %rd3570, 0;
	@%p501 bra 	$L__BB0_585;
	selp.u64 	%rd3572, 1, 0, %p1362;
	ld.u64 	%rd3573, [%rd636+8];
	ld.u64 	%rd3574, [%rd637+8];
	add.s64 	%rd3575, %rd658, %rd3572;
	add.s64 	%rd3576, %rd3574, %rd3573;
	sub.s64 	%rd663, %rd3575, %rd3576;
	mov.b64 	%rd6543, 0;
$L__BB0_584:
	add.s64 	%rd3577, %rd663, %rd6543;
	cvt.s64.s32 	%rd3578, %rd3577;
	add.s64 	%rd3579, %rd3514, %rd3578;
	ld.u8 	%rs313, [%rd3579];
	ld.u64 	%rd3580, [%rd544];
	cvt.s64.s32 	%rd3581, %rd6543;
	add.s64 	%rd3582, %rd3580, %rd3581;
	st.u8 	[%rd3582], %rs313;
	add.s64 	%rd6543, %rd6543, 1;
	ld.u64 	%rd3583, [%rd414];
	setp.lt.u64 	%p502, %rd6543, %rd3583;
	@%p502 bra 	$L__BB0_584;
$L__BB0_585:
	{ // callseq 49, 0
	.param .b64 param0;
	st.param.b64 	[param0], %rd3514;
	call.uni 
	free, 
	(
	param0
	);
	} // callseq 49
$L__BB0_586:
	ld.u64 	%rd3584, [%rd6314+8];
	setp.eq.s64 	%p503, %rd3584, 0;
	@%p503 bra 	$L__BB0_591;
	ld.u64 	%rd3585, [%rd6314+24];
	setp.eq.s64 	%p504, %rd3585, 0;
	@%p504 bra 	$L__BB0_590;
	mov.b64 	%rd6544, 0;
$L__BB0_589:
	ld.u64 	%rd3587, [%rd6314+16];
	cvt.s64.s32 	%rd3588, %rd6544;
	add.s64 	%rd3589, %rd3587, %rd3588;
	mov.b16 	%rs314, 0;
	st.u8 	[%rd3589], %rs314;
	add.s64 	%rd6544, %rd6544, 1;
	ld.u64 	%rd3590, [%rd6314+24];
	setp.lt.u64 	%p505, %rd6544, %rd3590;
	@%p505 bra 	$L__BB0_589;
$L__BB0_590:
	mov.b64 	%rd3591, 0;
	st.u64 	[%rd6314], %rd3591;
	st.u64 	[%rd6314+8], %rd3591;
$L__BB0_591:
	ld.u64 	%rd3592, [%rd414];
	setp.eq.s64 	%p506, %rd3592, 0;
	@%p506 bra 	$L__BB0_595;
	ld.u64 	%rd3593, [%rd6293];
	st.u64 	[%rd6314], %rd3593;
	ld.u64 	%rd3594, [%rd6293+8];
	ld.u64 	%rd3595, [%rd6314+24];
	min.u64 	%rd3596, %rd3594, %rd3595;
	st.u64 	[%rd6314+8], %rd3596;
	setp.eq.s64 	%p507, %rd3596, 0;
	@%p507 bra 	$L__BB0_595;
	mov.b64 	%rd6545, 0;
$L__BB0_594:
	ld.u64 	%rd3598, [%rd544];
	cvt.s64.s32 	%rd3599, %rd6545;
	add.s64 	%rd3600, %rd3598, %rd3599;
	ld.u8 	%rs315, [%rd3600];
	ld.u64 	%rd3601, [%rd6314+16];
	add.s64 	%rd3602, %rd3601, %rd3599;
	st.u8 	[%rd3602], %rs315;
	add.s64 	%rd6545, %rd6545, 1;
	ld.u64 	%rd3603, [%rd6314+8];
	setp.lt.u64 	%p508, %rd6545, %rd3603;
	@%p508 bra 	$L__BB0_594;
$L__BB0_595:
	ld.u64 	%rd3604, [%rd414];
	setp.eq.s64 	%p509, %rd3604, 0;
	@%p509 bra 	$L__BB0_600;
	ld.u64 	%rd3605, [%rd543];
	setp.eq.s64 	%p510, %rd3605, 0;
	@%p510 bra 	$L__BB0_599;
	mov.b64 	%rd6546, 0;
$L__BB0_598:
	ld.u64 	%rd3607, [%rd544];
	cvt.s64.s32 	%rd3608, %rd6546;
	add.s64 	%rd3609, %rd3607, %rd3608;
	mov.b16 	%rs316, 0;
	st.u8 	[%rd3609], %rs316;
	add.s64 	%rd6546, %rd6546, 1;
	ld.u64 	%rd3610, [%rd543];
	setp.lt.u64 	%p511, %rd6546, %rd3610;
	@%p511 bra 	$L__BB0_598;
$L__BB0_599:
	mov.b64 	%rd3611, 0;
	st.u64 	[%rd6293], %rd3611;
	st.u64 	[%rd6293+8], %rd3611;
$L__BB0_600:
	ld.u64 	%rd3612, [%rd6286+8];
	setp.eq.s64 	%p512, %rd3612, 0;
	@%p512 bra 	$L__BB0_605;
	ld.u64 	%rd3613, [%rd6286+24];
	setp.eq.s64 	%p513, %rd3613, 0;
	@%p513 bra 	$L__BB0_604;
	mov.b64 	%rd6547, 0;
$L__BB0_603:
	ld.u64 	%rd3615, [%rd6286+16];
	cvt.s64.s32 	%rd3616, %rd6547;
	add.s64 	%rd3617, %rd3615, %rd3616;
	mov.b16 	%rs317, 0;
	st.u8 	[%rd3617], %rs317;
	add.s64 	%rd6547, %rd6547, 1;
	ld.u64 	%rd3618, [%rd6286+24];
	setp.lt.u64 	%p514, %rd6547, %rd3618;
	@%p514 bra 	$L__BB0_603;
$L__BB0_604:
	mov.b64 	%rd3619, 0;
	st.u64 	[%rd6286], %rd3619;
	st.u64 	[%rd6286+8], %rd3619;
$L__BB0_605:
	ld.u64 	%rd674, [%rd6307+8];
	setp.ne.s64 	%p515, %rd674, 0;
	ld.u64 	%rd3620, [%rd6314+8];
	setp.eq.s64 	%p516, %rd3620, 0;
	or.pred  	%p517, %p515, %p516;
	@%p517 bra 	$L__BB0_609;
	ld.u64 	%rd3774, [%rd6314];
	st.u64 	[%rd6286], %rd3774;
	ld.u64 	%rd3775, [%rd6314+8];
	ld.u64 	%rd3776, [%rd6286+24];
	min.u64 	%rd3777, %rd3775, %rd3776;
	st.u64 	[%rd6286+8], %rd3777;
	setp.eq.s64 	%p576, %rd3777, 0;
	mov.b64 	%rd6569, 0;
	@%p576 bra 	$L__BB0_693;
	mov.b64 	%rd6548, 0;
$L__BB0_608:
	ld.u64 	%rd3779, [%rd6314+16];
	cvt.s64.s32 	%rd3780, %rd6548;
	add.s64 	%rd3781, %rd3779, %rd3780;
	ld.u8 	%rs352, [%rd3781];
	ld.u64 	%rd3782, [%rd6286+16];
	add.s64 	%rd3783, %rd3782, %rd3780;
	st.u8 	[%rd3783], %rs352;
	add.s64 	%rd6548, %rd6548, 1;
	ld.u64 	%rd6569, [%rd6286+8];
	setp.lt.u64 	%p577, %rd6548, %rd6569;
	@%p577 bra 	$L__BB0_608;
	bra.uni 	$L__BB0_693;
$L__BB0_609:
	setp.ne.s64 	%p518, %rd3620, 0;
	setp.eq.s64 	%p519, %rd674, 0;
	or.pred  	%p520, %p518, %p519;
	@%p520 bra 	$L__BB0_613;
	ld.u64 	%rd3622, [%rd6307];
	st.u64 	[%rd6286], %rd3622;
	ld.u64 	%rd3623, [%rd6307+8];
	ld.u64 	%rd3624, [%rd6286+24];
	min.u64 	%rd3625, %rd3623, %rd3624;
	st.u64 	[%rd6286+8], %rd3625;
	setp.eq.s64 	%p521, %rd3625, 0;
	mov.b64 	%rd6569, 0;
	@%p521 bra 	$L__BB0_693;
	mov.b64 	%rd6549, 0;
$L__BB0_612:
	ld.u64 	%rd3627, [%rd6307+16];
	cvt.s64.s32 	%rd3628, %rd6549;
	add.s64 	%rd3629, %rd3627, %rd3628;
	ld.u8 	%rs318, [%rd3629];
	ld.u64 	%rd3630, [%rd6286+16];
	add.s64 	%rd3631, %rd3630, %rd3628;
	st.u8 	[%rd3631], %rs318;
	add.s64 	%rd6549, %rd6549, 1;
	ld.u64 	%rd6569, [%rd6286+8];
	setp.lt.u64 	%p522, %rd6549, %rd6569;
	@%p522 bra 	$L__BB0_612;
	bra.uni 	$L__BB0_693;
$L__BB0_613:
	or.b64  	%rd3633, %rd3620, %rd674;
	mov.b64 	%rd6569, 0;
	setp.eq.s64 	%p523, %rd3633, 0;
	@%p523 bra 	$L__BB0_693;
	ld.u64 	%rd6554, [%rd6307];
	ld.u64 	%rd683, [%rd6314];
	setp.le.s64 	%p524, %rd6554, %rd683;
	@%p524 bra 	$L__BB0_620;
	sub.s64 	%rd3634, %rd6554, %rd683;
	ld.u64 	%rd684, [%rd6286+24];
	setp.le.u64 	%p525, %rd3634, %rd684;
	@%p525 bra 	$L__BB0_620;
	setp.eq.s64 	%p573, %rd674, 0;
	@%p573 bra 	$L__BB0_693;
	st.u64 	[%rd6286], %rd6554;
	ld.u64 	%rd3765, [%rd6307+8];
	min.u64 	%rd3766, %rd3765, %rd684;
	st.u64 	[%rd6286+8], %rd3766;
	setp.eq.s64 	%p574, %rd3766, 0;
	@%p574 bra 	$L__BB0_693;
	mov.b64 	%rd6550, 0;
$L__BB0_619:
	ld.u64 	%rd3768, [%rd6307+16];
	cvt.s64.s32 	%rd3769, %rd6550;
	add.s64 	%rd3770, %rd3768, %rd3769;
	ld.u8 	%rs351, [%rd3770];
	ld.u64 	%rd3771, [%rd6286+16];
	add.s64 	%rd3772, %rd3771, %rd3769;
	st.u8 	[%rd3772], %rs351;
	add.s64 	%rd6550, %rd6550, 1;
	ld.u64 	%rd6569, [%rd6286+8];
	setp.lt.u64 	%p575, %rd6550, %rd6569;
	@%p575 bra 	$L__BB0_619;
	bra.uni 	$L__BB0_693;
$L__BB0_620:
	setp.le.s64 	%p526, %rd683, %rd6554;
	mov.u64 	%rd6552, %rd3620;
	mov.u64 	%rd6553, %rd683;
	mov.u64 	%rd6555, %rd6314;
	mov.u64 	%rd6556, %rd6307;
	@%p526 bra 	$L__BB0_626;
	sub.s64 	%rd3635, %rd683, %rd6554;
	ld.u64 	%rd688, [%rd6286+24];
	setp.le.u64 	%p527, %rd3635, %rd688;
	mov.u64 	%rd6552, %rd674;
	mov.u64 	%rd6553, %rd6554;
	mov.u64 	%rd6554, %rd683;
	mov.u64 	%rd6555, %rd6307;
	mov.u64 	%rd6556, %rd6314;
	@%p527 bra 	$L__BB0_626;
	setp.eq.s64 	%p570, %rd3620, 0;
	@%p570 bra 	$L__BB0_693;
	st.u64 	[%rd6286], %rd683;
	ld.u64 	%rd3755, [%rd6314+8];
	min.u64 	%rd3756, %rd3755, %rd688;
	st.u64 	[%rd6286+8], %rd3756;
	setp.eq.s64 	%p571, %rd3756, 0;
	@%p571 bra 	$L__BB0_693;
	mov.b64 	%rd6551, 0;
$L__BB0_625:
	ld.u64 	%rd3758, [%rd6314+16];
	cvt.s64.s32 	%rd3759, %rd6551;
	add.s64 	%rd3760, %rd3758, %rd3759;
	ld.u8 	%rs350, [%rd3760];
	ld.u64 	%rd3761, [%rd6286+16];
	add.s64 	%rd3762, %rd3761, %rd3759;
	st.u8 	[%rd3762], %rs350;
	add.s64 	%rd6551, %rd6551, 1;
	ld.u64 	%rd6569, [%rd6286+8];
	setp.lt.u64 	%p572, %rd6551, %rd6569;
	@%p572 bra 	$L__BB0_625;
	bra.uni 	$L__BB0_693;
$L__BB0_626:
	sub.s64 	%rd697, %rd6554, %rd6553;
	add.s64 	%rd3636, %rd6552, %rd697;
	ld.u64 	%rd3637, [%rd6286+24];
	setp.gt.u64 	%p528, %rd3636, %rd3637;
	sub.s64 	%rd3638, %rd3637, %rd697;
	selp.b64 	%rd698, %rd3638, %rd3636, %p528;
	selp.b64 	%rd699, %rd3638, %rd6552, %p528;
	setp.lt.s64 	%p529, %rd699, 1;
	@%p529 bra 	$L__BB0_646;
	and.b64  	%rd700, %rd699, 3;
	setp.lt.u64 	%p530, %rd699, 4;
	mov.u64 	%rd6559, %rd698;
	@%p530 bra 	$L__BB0_638;
	and.b64  	%rd701, %rd699, 9223372036854775804;
	mov.b64 	%rd6558, 0;
	mov.u64 	%rd6559, %rd698;
$L__BB0_629:
	add.s64 	%rd704, %rd6559, -1;
	setp.le.s64 	%p531, %rd6559, %rd697;
	@%p531 bra 	$L__BB0_631;
	ld.u64 	%rd3640, [%rd6555+16];
	sub.s64 	%rd3641, %rd704, %rd697;
	cvt.s64.s32 	%rd3642, %rd3641;
	add.s64 	%rd3643, %rd3640, %rd3642;
	ld.u8 	%rs319, [%rd3643];
	ld.u64 	%rd3644, [%rd6286+16];
	cvt.s64.s32 	%rd3645, %rd704;
	add.s64 	%rd3646, %rd3644, %rd3645;
	st.u8 	[%rd3646], %rs319;
$L__BB0_631:
	add.s64 	%rd705, %rd6559, -2;
	setp.le.s64 	%p532, %rd704, %rd697;
	@%p532 bra 	$L__BB0_633;
	ld.u64 	%rd3647, [%rd6555+16];
	sub.s64 	%rd3648, %rd705, %rd697;
	cvt.s64.s32 	%rd3649, %rd3648;
	add.s64 	%rd3650, %rd3647, %rd3649;
	ld.u8 	%rs320, [%rd3650];
	ld.u64 	%rd3651, [%rd6286+16];
	cvt.s64.s32 	%rd3652, %rd705;
	add.s64 	%rd3653, %rd3651, %rd3652;
	st.u8 	[%rd3653], %rs320;
$L__BB0_633:
	add.s64 	%rd706, %rd6559, -3;
	setp.le.s64 	%p533, %rd705, %rd697;
	@%p533 bra 	$L__BB0_635;
	ld.u64 	%rd3654, [%rd6555+16];
	sub.s64 	%rd3655, %rd706, %rd697;
	cvt.s64.s32 	%rd3656, %rd3655;
	add.s64 	%rd3657, %rd3654, %rd3656;
	ld.u8 	%rs321, [%rd3657];
	ld.u64 	%rd3658, [%rd6286+16];
	cvt.s64.s32 	%rd3659, %rd706;
	add.s64 	%rd3660, %rd3658, %rd3659;
	st.u8 	[%rd3660], %rs321;
$L__BB0_635:
	add.s64 	%rd6559, %rd6559, -4;
	setp.le.s64 	%p534, %rd706, %rd697;
	@%p534 bra 	$L__BB0_637;
	ld.u64 	%rd3661, [%rd6555+16];
	sub.s64 	%rd3662, %rd6559, %rd697;
	cvt.s64.s32 	%rd3663, %rd3662;
	add.s64 	%rd3664, %rd3661, %rd3663;
	ld.u8 	%rs322, [%rd3664];
	ld.u64 	%rd3665, [%rd6286+16];
	cvt.s64.s32 	%rd3666, %rd6559;
	add.s64 	%rd3667, %rd3665, %rd3666;
	st.u8 	[%rd3667], %rs322;
$L__BB0_637:
	add.s64 	%rd6558, %rd6558, 4;
	setp.ne.s64 	%p535, %rd6558, %rd701;
	@%p535 bra 	$L__BB0_629;
$L__BB0_638:
	setp.eq.s64 	%p536, %rd700, 0;
	@%p536 bra 	$L__BB0_646;
	add.s64 	%rd710, %rd6559, -1;
	setp.le.s64 	%p537, %rd6559, %rd697;
	@%p537 bra 	$L__BB0_641;
	ld.u64 	%rd3668, [%rd6555+16];
	sub.s64 	%rd3669, %rd710, %rd697;
	cvt.s64.s32 	%rd3670, %rd3669;
	add.s64 	%rd3671, %rd3668, %rd3670;
	ld.u8 	%rs323, [%rd3671];
	ld.u64 	%rd3672, [%rd6286+16];
	cvt.s64.s32 	%rd3673, %rd710;
	add.s64 	%rd3674, %rd3672, %rd3673;
	st.u8 	[%rd3674], %rs323;
$L__BB0_641:
	setp.eq.s64 	%p538, %rd700, 1;
	@%p538 bra 	$L__BB0_646;
	add.s64 	%rd711, %rd6559, -2;
	setp.le.s64 	%p539, %rd710, %rd697;
	@%p539 bra 	$L__BB0_644;
	ld.u64 	%rd3675, [%rd6555+16];
	sub.s64 	%rd3676, %rd711, %rd697;
	cvt.s64.s32 	%rd3677, %rd3676;
	add.s64 	%rd3678, %rd3675, %rd3677;
	ld.u8 	%rs324, [%rd3678];
	ld.u64 	%rd3679, [%rd6286+16];
	cvt.s64.s32 	%rd3680, %rd711;
	add.s64 	%rd3681, %rd3679, %rd3680;
	st.u8 	[%rd3681], %rs324;
$L__BB0_644:
	setp.eq.s64 	%p540, %rd700, 2;
	setp.le.s64 	%p541, %rd711, %rd697;
	or.pred  	%p542, %p540, %p541;
	@%p542 bra 	$L__BB0_646;
	add.s64 	%rd3682, %rd6559, -3;
	ld.u64 	%rd3683, [%rd6555+16];
	sub.s64 	%rd3684, %rd3682, %rd697;
	cvt.s64.s32 	%rd3685, %rd3684;
	add.s64 	%rd3686, %rd3683, %rd3685;
	ld.u8 	%rs325, [%rd3686];
	ld.u64 	%rd3687, [%rd6286+16];
	cvt.s64.s32 	%rd3688, %rd3682;
	add.s64 	%rd3689, %rd3687, %rd3688;
	st.u8 	[%rd3689], %rs325;
$L__BB0_646:
	ld.u64 	%rd3691, [%rd6556];
	st.u64 	[%rd6286], %rd3691;
	st.u64 	[%rd6286+8], %rd698;
	ld.u64 	%rd3692, [%rd6556+8];
	max.u64 	%rd712, %rd3692, %rd698;
	st.u64 	[%rd6286+8], %rd712;
	setp.eq.s64 	%p544, %rd712, 0;
	mov.b64 	%rd6569, 0;
	mov.pred 	%p1363, -1;
	@%p544 bra 	$L__BB0_654;
	mov.b32 	%r71, 1;
	mov.b64 	%rd6562, 0;
	mov.b16 	%rs871, 0;
	mov.u64 	%rd6561, %rd6562;
$L__BB0_648:
	ld.u64 	%rd3694, [%rd6556+16];
	not.b64 	%rd3695, %rd6561;
	add.s64 	%rd3696, %rd712, %rd3695;
	cvt.s64.s32 	%rd715, %rd3696;
	add.s64 	%rd3697, %rd3694, %rd715;
	ld.u8 	%rs328, [%rd3697];
	add.s16 	%rs329, %rs328, %rs871;
	ld.u64 	%rd3698, [%rd6286+16];
	add.s64 	%rd3699, %rd3698, %rd715;
	ld.u8 	%rs330, [%rd3699];
	add.s16 	%rs331, %rs329, %rs330;
	st.u8 	[%rd3699], %rs331;
	ld.u64 	%rd3700, [%rd6286+16];
	add.s64 	%rd716, %rd3700, %rd715;
	ld.s8 	%rs32, [%rd716];
	setp.lt.s16 	%p1363, %rs32, 10;
	mov.b16 	%rs871, 0;
	@%p1363 bra 	$L__BB0_650;
	add.s16 	%rs333, %rs32, -10;
	st.u8 	[%rd716], %rs333;
	mov.b16 	%rs871, 1;
$L__BB0_650:
	setp.ne.s32 	%p545, %r71, 1;
	mov.b32 	%r71, 0;
	@%p545 bra 	$L__BB0_652;
	ld.u64 	%rd3701, [%rd6286+16];
	add.s64 	%rd3702, %rd3701, %rd715;
	ld.u8 	%rs334, [%rd3702];
	setp.eq.s16 	%p546, %rs334, 0;
	selp.u32 	%r71, 1, 0, %p546;
	selp.u64 	%rd3703, 1, 0, %p546;
	add.s64 	%rd6562, %rd6562, %rd3703;
$L__BB0_652:
	add.s64 	%rd6561, %rd6561, 1;
	ld.u64 	%rd720, [%rd6286+8];
	setp.lt.u64 	%p547, %rd6561, %rd720;
	@%p547 bra 	$L__BB0_648;
	sub.s64 	%rd6569, %rd720, %rd6562;
$L__BB0_654:
	st.u64 	[%rd6286+8], %rd6569;
	ld.u64 	%rd6567, [%rd6286+24];
	@%p1363 bra 	$L__BB0_691;
	setp.eq.s64 	%p548, %rd6569, %rd6567;
	selp.s64 	%rd3704, -1, 0, %p548;
	add.s64 	%rd6566, %rd6569, %rd3704;
	setp.lt.s64 	%p549, %rd6566, 1;
	@%p549 bra 	$L__BB0_690;
	and.b64  	%rd725, %rd6566, 3;
	setp.lt.u64 	%p550, %rd6566, 4;
	@%p550 bra 	$L__BB0_675;
	and.b64  	%rd726, %rd6566, 9223372036854775804;
	mov.b64 	%rd6565, 0;
$L__BB0_658:
	mov.u64 	%rd727, %rd6566;
	add.s64 	%rd729, %rd727, -1;
	setp.lt.s64 	%p551, %rd727, 1;
	@%p551 bra 	$L__BB0_660;
	ld.u64 	%rd3707, [%rd6286+16];
	cvt.s64.s32 	%rd3708, %rd729;
	add.s64 	%rd3709, %rd3707, %rd3708;
	ld.u8 	%rs336, [%rd3709];
	cvt.s64.s32 	%rd3710, %rd727;
	add.s64 	%rd3711, %rd3707, %rd3710;
	st.u8 	[%rd3711], %rs336;
	bra.uni 	$L__BB0_662;
$L__BB0_660:
	setp.lt.s64 	%p552, %rd727, 0;
	@%p552 bra 	$L__BB0_662;
	ld.u64 	%rd3706, [%rd6286+16];
	mov.b16 	%rs335, 0;
	st.u8 	[%rd3706], %rs335;
$L__BB0_662:
	add.s64 	%rd730, %rd727, -2;
	setp.gt.s64 	%p553, %rd727, 1;
	@%p553 bra 	$L__BB0_665;
	setp.ne.s64 	%p554, %rd727, 1;
	@%p554 bra 	$L__BB0_666;
	ld.u64 	%rd3712, [%rd6286+16];
	mov.b16 	%rs337, 0;
	st.u8 	[%rd3712], %rs337;
	bra.uni 	$L__BB0_666;
$L__BB0_665:
	ld.u64 	%rd3713, [%rd6286+16];
	cvt.s64.s32 	%rd3714, %rd730;
	add.s64 	%rd3715, %rd3713, %rd3714;
	ld.u8 	%rs338, [%rd3715];
	cvt.s64.s32 	%rd3716, %rd729;
	add.s64 	%rd3717, %rd3713, %rd3716;
	st.u8 	[%rd3717], %rs338;
$L__BB0_666:
	add.s64 	%rd731, %rd727, -3;
	setp.gt.s64 	%p555, %rd727, 2;
	@%p555 bra 	$L__BB0_669;
	setp.ne.s64 	%p556, %rd727, 2;
	@%p556 bra 	$L__BB0_670;
	ld.u64 	%rd3718, [%rd6286+16];
	mov.b16 	%rs339, 0;
	st.u8 	[%rd3718], %rs339;
	bra.uni 	$L__BB0_670;
$L__BB0_669:
	ld.u64 	%rd3719, [%rd6286+16];
	cvt.s64.s32 	%rd3720, %rd731;
	add.s64 	%rd3721, %rd3719, %rd3720;
	ld.u8 	%rs340, [%rd3721];
	cvt.s64.s32 	%rd3722, %rd730;
	add.s64 	%rd3723, %rd3719, %rd3722;
	st.u8 	[%rd3723], %rs340;
$L__BB0_670:
	add.s64 	%rd6566, %rd727, -4;
	setp.gt.s64 	%p557, %rd727, 3;
	@%p557 bra 	$L__BB0_673;
	setp.ne.s64 	%p558, %rd727, 3;
	@%p558 bra 	$L__BB0_674;
	ld.u64 	%rd3724, [%rd6286+16];
	mov.b16 	%rs341, 0;
	st.u8 	[%rd3724], %rs341;
	bra.uni 	$L__BB0_674;
$L__BB0_673:
	ld.u64 	%rd3725, [%rd6286+16];
	cvt.s64.s32 	%rd3726, %rd6566;
	add.s64 	%rd3727, %rd3725, %rd3726;
	ld.u8 	%rs342, [%rd3727];
	cvt.s64.s32 	%rd3728, %rd731;
	add.s64 	%rd3729, %rd3725, %rd3728;
	st.u8 	[%rd3729], %rs342;
$L__BB0_674:
	add.s64 	%rd6565, %rd6565, 4;
	setp.ne.s64 	%p559, %rd6565, %rd726;
	@%p559 bra 	$L__BB0_658;
$L__BB0_675:
	setp.eq.s64 	%p560, %rd725, 0;
	@%p560 bra 	$L__BB0_690;
	add.s64 	%rd735, %rd6566, -1;
	setp.gt.s64 	%p561, %rd6566, 0;
	@%p561 bra 	$L__BB0_679;
	setp.lt.s64 	%p562, %rd6566, 0;
	@%p562 bra 	$L__BB0_680;
	ld.u64 	%rd3730, [%rd6286+16];
	mov.b16 	%rs343, 0;
	st.u8 	[%rd3730], %rs343;
	bra.uni 	$L__BB0_680;
$L__BB0_679:
	ld.u64 	%rd3731, [%rd6286+16];
	cvt.s64.s32 	%rd3732, %rd735;
	add.s64 	%rd3733, %rd3731, %rd3732;
	ld.u8 	%rs344, [%rd3733];
	cvt.s64.s32 	%rd3734, %rd6566;
	add.s64 	%rd3735, %rd3731, %rd3734;
	st.u8 	[%rd3735], %rs344;
$L__BB0_680:
	setp.eq.s64 	%p563, %rd725, 1;
	@%p563 bra 	$L__BB0_690;
	add.s64 	%rd736, %rd6566, -2;
	setp.gt.s64 	%p564, %rd6566, 1;
	@%p564 bra 	$L__BB0_684;
	setp.ne.s64 	%p565, %rd6566, 1;
	@%p565 bra 	$L__BB0_685;
	ld.u64 	%rd3736, [%rd6286+16];
	mov.b16 	%rs345, 0;
	st.u8 	[%rd3736], %rs345;
	bra.uni 	$L__BB0_685;
$L__BB0_684:
	ld.u64 	%rd3737, [%rd6286+16];
	cvt.s64.s32 	%rd3738, %rd736;
	add.s64 	%rd3739, %rd3737, %rd3738;
	ld.u8 	%rs346, [%rd3739];
	cvt.s64.s32 	%rd3740, %rd735;
	add.s64 	%rd3741, %rd3737, %rd3740;
	st.u8 	[%rd3741], %rs346;
$L__BB0_685:
	setp.eq.s64 	%p566, %rd725, 2;
	@%p566 bra 	$L__BB0_690;
	setp.gt.s64 	%p567, %rd6566, 2;
	@%p567 bra 	$L__BB0_689;
	setp.ne.s64 	%p568, %rd6566, 2;
	@%p568 bra 	$L__BB0_690;
	ld.u64 	%rd3742, [%rd6286+16];
	mov.b16 	%rs347, 0;
	st.u8 	[%rd3742], %rs347;
	bra.uni 	$L__BB0_690;
$L__BB0_689:
	ld.u64 	%rd3743, [%rd6286+16];
	add.s64 	%rd3744, %rd6566, 4294967293;
	cvt.s64.s32 	%rd3745, %rd3744;
	add.s64 	%rd3746, %rd3743, %rd3745;
	ld.u8 	%rs348, [%rd3746];
	cvt.s64.s32 	%rd3747, %rd736;
	add.s64 	%rd3748, %rd3743, %rd3747;
	st.u8 	[%rd3748], %rs348;
$L__BB0_690:
	ld.u64 	%rd3749, [%rd6286+16];
	mov.b16 	%rs349, 1;
	st.u8 	[%rd3749], %rs349;
	ld.u64 	%rd3750, [%rd6286];
	add.s64 	%rd3751, %rd3750, 1;
	st.u64 	[%rd6286], %rd3751;
	ld.u64 	%rd3752, [%rd6286+8];
	add.s64 	%rd6569, %rd3752, 1;
	st.u64 	[%rd6286+8], %rd6569;
	ld.u64 	%rd6567, [%rd6286+24];
$L__BB0_691:
	setp.le.u64 	%p569, %rd6569, %rd6567;
	@%p569 bra 	$L__BB0_693;
	st.u64 	[%rd6286+8], %rd6567;
	mov.u64 	%rd6569, %rd6567;
$L__BB0_693:
	ld.u64 	%rd3784, [%rd414];
	setp.eq.s64 	%p578, %rd3784, 0;
	@%p578 bra 	$L__BB0_698;
	ld.u64 	%rd3785, [%rd543];
	setp.eq.s64 	%p579, %rd3785, 0;
	@%p579 bra 	$L__BB0_697;
	mov.b64 	%rd6570, 0;
$L__BB0_696:
	ld.u64 	%rd3787, [%rd544];
	cvt.s64.s32 	%rd3788, %rd6570;
	add.s64 	%rd3789, %rd3787, %rd3788;
	mov.b16 	%rs353, 0;
	st.u8 	[%rd3789], %rs353;
	add.s64 	%rd6570, %rd6570, 1;
	ld.u64 	%rd3790, [%rd543];
	setp.lt.u64 	%p580, %rd6570, %rd3790;
	@%p580 bra 	$L__BB0_696;
$L__BB0_697:
	mov.b64 	%rd3791, 0;
	st.u64 	[%rd6293], %rd3791;
	st.u64 	[%rd6293+8], %rd3791;
	ld.u64 	%rd6569, [%rd6286+8];
$L__BB0_698:
	setp.eq.s64 	%p581, %rd6569, 0;
	@%p581 bra 	$L__BB0_773;
	ld.u64 	%rd746, [%rd543];
	{ // callseq 50, 0
	.param .b64 param0;
	st.param.b64 	[param0], 32;
	.param .b64 retval0;
	call.uni (retval0), 
	malloc, 
	(
	param0
	);
	ld.param.b64 	%rd3792, [retval0];
	} // callseq 50
	setp.eq.s64 	%p582, %rd3792, 0;
	@%p582 bra 	$L__BB0_773;
	cvt.s64.s32 	%rd748, %rd746;
	{ // callseq 51, 0
	.param .b64 param0;
	st.param.b64 	[param0], %rd748;
	.param .b64 retval0;
	call.uni (retval0), 
	malloc, 
	(
	param0
	);
	ld.param.b64 	%rd3793, [retval0];
	} // callseq 51
	st.u64 	[%rd3792+16], %rd3793;
	setp.eq.s64 	%p583, %rd3793, 0;
	@%p583 bra 	$L__BB0_773;
	setp.lt.s64 	%p584, %rd746, 1;
	@%p584 bra 	$L__BB0_709;
	and.b64  	%rd749, %rd746, 3;
	setp.lt.u64 	%p585, %rd746, 4;
	mov.b64 	%rd6573, 0;
	@%p585 bra 	$L__BB0_705;
	and.b64  	%rd6573, %rd746, 9223372036854775804;
	mov.b64 	%rd6572, 0;
$L__BB0_704:
	ld.u64 	%rd3797, [%rd3792+16];
	add.s64 	%rd3798, %rd3797, %rd6572;
	mov.b16 	%rs354, 0;
	st.u8 	[%rd3798], %rs354;
	ld.u64 	%rd3799, [%rd3792+16];
	add.s64 	%rd3800, %rd3799, %rd6572;
	st.u8 	[%rd3800+1], %rs354;
	ld.u64 	%rd3801, [%rd3792+16];
	add.s64 	%rd3802, %rd3801, %rd6572;
	st.u8 	[%rd3802+2], %rs354;
	ld.u64 	%rd3803, [%rd3792+16];
	add.s64 	%rd3804, %rd3803, %rd6572;
	st.u8 	[%rd3804+3], %rs354;
	add.s64 	%rd6572, %rd6572, 4;
	setp.ne.s64 	%p586, %rd6572, %rd6573;
	@%p586 bra 	$L__BB0_704;
$L__BB0_705:
	setp.eq.s64 	%p587, %rd749, 0;
	@%p587 bra 	$L__BB0_709;
	ld.u64 	%rd3805, [%rd3792+16];
	add.s64 	%rd3806, %rd3805, %rd6573;
	mov.b16 	%rs355, 0;
	st.u8 	[%rd3806], %rs355;
	setp.eq.s64 	%p588, %rd749, 1;
	@%p588 bra 	$L__BB0_709;
	add.s64 	%rd3807, %rd6573, 1;
	and.b64  	%rd3808, %rd3807, 4294967295;
	ld.u64 	%rd3809, [%rd3792+16];
	add.s64 	%rd3810, %rd3809, %rd3808;
	mov.b16 	%rs356, 0;
	st.u8 	[%rd3810], %rs356;
	setp.eq.s64 	%p589, %rd749, 2;
	@%p589 bra 	$L__BB0_709;
	add.s64 	%rd3811, %rd6573, 2;
	and.b64  	%rd3812, %rd3811, 4294967295;
	ld.u64 	%rd3813, [%rd3792+16];
	add.s64 	%rd3814, %rd3813, %rd3812;
	mov.b16 	%rs357, 0;
	st.u8 	[%rd3814], %rs357;
$L__BB0_709:
	mov.b64 	%rd3815, 0;
	st.u64 	[%rd3792], %rd3815;
	st.u64 	[%rd3792+8], %rd3815;
	st.u64 	[%rd3792+24], %rd746;
	{ // callseq 52, 0
	.param .b64 param0;
	st.param.b64 	[param0], %rd748;
	.param .b64 retval0;
	call.uni (retval0), 
	malloc, 
	(
	param0
	);
	ld.param.b64 	%rd3816, [retval0];
	} // callseq 52
	setp.eq.s64 	%p590, %rd3816, 0;
	@%p590 bra 	$L__BB0_1758;
	ld.u64 	%rd3817, [%rd3792+24];
	setp.eq.s64 	%p591, %rd3817, 0;
	@%p591 bra 	$L__BB0_713;
	mov.b64 	%rd6574, 0;
$L__BB0_712:
	cvt.s64.s32 	%rd3819, %rd6574;
	add.s64 	%rd3820, %rd3816, %rd3819;
	mov.b16 	%rs358, 0;
	st.u8 	[%rd3820], %rs358;
	add.s64 	%rd6574, %rd6574, 1;
	ld.u64 	%rd3821, [%rd3792+24];
	setp.lt.u64 	%p592, %rd6574, %rd3821;
	@%p592 bra 	$L__BB0_712;
$L__BB0_713:
	mov.b16 	%rs359, 2;
	st.u8 	[%rd3816], %rs359;
	mov.b64 	%rd6576, 0;
	st.u64 	[%rd3792], %rd6576;
	mov.b64 	%rd6575, 1;
$L__BB0_714:
	mov.u64 	%rd760, %rd6575;
	cvt.s64.s32 	%rd3824, %rd6576;
	add.s64 	%rd3825, %rd3816, %rd3824;
	ld.u8 	%rs360, [%rd3825];
	setp.eq.s16 	%p593, %rs360, 0;
	selp.u64 	%rd3826, 1, 0, %p593;
	add.s64 	%rd6576, %rd6576, %rd3826;
	add.s64 	%rd6575, %rd760, -1;
	@%p593 bra 	$L__BB0_714;
	setp.ne.s64 	%p594, %rd6576, 0;
	@%p594 bra 	$L__BB0_723;
	max.s64 	%rd757, %rd760, 1;
	and.b64  	%rd758, %rd757, 3;
	setp.lt.s64 	%p595, %rd760, 4;
	mov.b64 	%rd6578, 0;
	@%p595 bra 	$L__BB0_719;
	and.b64  	%rd6578, %rd757, 9223372036854775804;
	mov.b64 	%rd6577, 0;
$L__BB0_718:
	shl.b64 	%rd3829, %rd6577, 32;
	neg.s64 	%rd3830, %rd3829;
	shr.s64 	%rd3831, %rd3830, 32;
	add.s64 	%rd3832, %rd3816, %rd3831;
	ld.u8 	%rs361, [%rd3832];
	ld.u64 	%rd3833, [%rd3792+16];
	cvt.s64.s32 	%rd3834, %rd6577;
	add.s64 	%rd3835, %rd3833, %rd3834;
	st.u8 	[%rd3835], %rs361;
	not.b64 	%rd3836, %rd3834;
	add.s64 	%rd3837, %rd3816, %rd3836;
	ld.u8 	%rs362, [%rd3837];
	ld.u64 	%rd3838, [%rd3792+16];
	add.s64 	%rd3839, %rd3829, 4294967296;
	shr.s64 	%rd3840, %rd3839, 32;
	add.s64 	%rd3841, %rd3838, %rd3840;
	st.u8 	[%rd3841], %rs362;
	sub.s64 	%rd3842, -8589934592, %rd3829;
	shr.s64 	%rd3843, %rd3842, 32;
	add.s64 	%rd3844, %rd3816, %rd3843;
	ld.u8 	%rs363, [%rd3844];
	ld.u64 	%rd3845, [%rd3792+16];
	add.s64 	%rd3846, %rd3829, 8589934592;
	shr.s64 	%rd3847, %rd3846, 32;
	add.s64 	%rd3848, %rd3845, %rd3847;
	st.u8 	[%rd3848], %rs363;
	sub.s64 	%rd3849, -12884901888, %rd3829;
	shr.s64 	%rd3850, %rd3849, 32;
	add.s64 	%rd3851, %rd3816, %rd3850;
	ld.u8 	%rs364, [%rd3851];
	ld.u64 	%rd3852, [%rd3792+16];
	add.s64 	%rd3853, %rd3829, 12884901888;
	shr.s64 	%rd3854, %rd3853, 32;
	add.s64 	%rd3855, %rd3852, %rd3854;
	st.u8 	[%rd3855], %rs364;
	add.s64 	%rd6577, %rd6577, 4;
	setp.ne.s64 	%p596, %rd6577, %rd6578;
	@%p596 bra 	$L__BB0_718;
$L__BB0_719:
	setp.eq.s64 	%p597, %rd758, 0;
	@%p597 bra 	$L__BB0_723;
	shl.b64 	%rd768, %rd6578, 32;
	neg.s64 	%rd767, %rd768;
	shr.s64 	%rd3856, %rd767, 32;
	add.s64 	%rd3857, %rd3816, %rd3856;
	ld.u8 	%rs365, [%rd3857];
	ld.u64 	%rd3858, [%rd3792+16];
	cvt.s64.s32 	%rd3859, %rd6578;
	add.s64 	%rd3860, %rd3858, %rd3859;
	st.u8 	[%rd3860], %rs365;
	setp.eq.s64 	%p598, %rd758, 1;
	@%p598 bra 	$L__BB0_723;
	add.s64 	%rd3861, %rd767, -4294967296;
	shr.s64 	%rd3862, %rd3861, 32;
	add.s64 	%rd3863, %rd3816, %rd3862;
	ld.u8 	%rs366, [%rd3863];
	ld.u64 	%rd3864, [%rd3792+16];
	add.s64 	%rd3865, %rd768, 4294967296;
	shr.s64 	%rd3866, %rd3865, 32;
	add.s64 	%rd3867, %rd3864, %rd3866;
	st.u8 	[%rd3867], %rs366;
	setp.eq.s64 	%p599, %rd758, 2;
	@%p599 bra 	$L__BB0_723;
	add.s64 	%rd3868, %rd767, -8589934592;
	shr.s64 	%rd3869, %rd3868, 32;
	add.s64 	%rd3870, %rd3816, %rd3869;
	ld.u8 	%rs367, [%rd3870];
	ld.u64 	%rd3871, [%rd3792+16];
	add.s64 	%rd3872, %rd768, 8589934592;
	shr.s64 	%rd3873, %rd3872, 32;
	add.s64 	%rd3874, %rd3871, %rd3873;
	st.u8 	[%rd3874], %rs367;
$L__BB0_723:
	sub.s64 	%rd3875, 1, %rd6576;
	st.u64 	[%rd3792+8], %rd3875;
	{ // callseq 53, 0
	.param .b64 param0;
	st.param.b64 	[param0], %rd3816;
	call.uni 
	free, 
	(
	param0
	);
	} // callseq 53
	ld.u64 	%rd3876, [%rd414];
	setp.eq.s64 	%p600, %rd3876, 0;
	@%p600 bra 	$L__BB0_728;
	ld.u64 	%rd3877, [%rd543];
	setp.eq.s64 	%p601, %rd3877, 0;
	@%p601 bra 	$L__BB0_727;
	mov.b64 	%rd6579, 0;
$L__BB0_726:
	ld.u64 	%rd3879, [%rd544];
	cvt.s64.s32 	%rd3880, %rd6579;
	add.s64 	%rd3881, %rd3879, %rd3880;
	mov.b16 	%rs368, 0;
	st.u8 	[%rd3881], %rs368;
	add.s64 	%rd6579, %rd6579, 1;
	ld.u64 	%rd3882, [%rd543];
	setp.lt.u64 	%p602, %rd6579, %rd3882;
	@%p602 bra 	$L__BB0_726;
$L__BB0_727:
	mov.b64 	%rd3883, 0;
	st.u64 	[%rd6293], %rd3883;
	st.u64 	[%rd6293+8], %rd3883;
$L__BB0_728:
	ld.u64 	%rd3884, [%rd3792+8];
	setp.eq.s64 	%p603, %rd3884, 0;
	@%p603 bra 	$L__BB0_772;
	ld.u64 	%rd3885, [%rd6286+8];
	setp.eq.s64 	%p604, %rd3885, 0;
	@%p604 bra 	$L__BB0_772;
	ld.u32 	%r42, [%rd543];
	shl.b32 	%r43, %r42, 1;
	add.s32 	%r44, %r43, 2;
	cvt.s64.s32 	%rd3886, %r44;
	{ // callseq 54, 0
	.param .b64 param0;
	st.param.b64 	[param0], %rd3886;
	.param .b64 retval0;
	call.uni (retval0), 
	malloc, 
	(
	param0
	);
	ld.param.b64 	%rd3887, [retval0];
	} // callseq 54
	setp.eq.s64 	%p605, %rd3887, 0;
	@%p605 bra 	$L__BB0_772;
	mov.b16 	%rs369, 0;
	st.u8 	[%rd3887], %rs369;
	ld.u64 	%rd3889, [%rd6286+8];
	setp.eq.s64 	%p606, %rd3889, 0;
	mov.b64 	%rd6582, 1;
	@%p606 bra 	$L__BB0_735;
	mov.b64 	%rd6580, 0;
$L__BB0_733:
	ld.u64 	%rd3891, [%rd6286+16];
	shl.b64 	%rd3892, %rd6580, 32;
	cvt.s64.s32 	%rd3893, %rd6580;
	add.s64 	%rd3894, %rd3891, %rd3893;
	ld.u8 	%rs370, [%rd3894];
	add.s64 	%rd3895, %rd3892, 4294967296;
	shr.s64 	%rd3896, %rd3895, 32;
	add.s64 	%rd3897, %rd3887, %rd3896;
	st.u8 	[%rd3897], %rs370;
	add.s64 	%rd6580, %rd6580, 1;
	ld.u64 	%rd774, [%rd6286+8];
	setp.lt.u64 	%p607, %rd6580, %rd774;
	@%p607 bra 	$L__BB0_733;
	add.s64 	%rd6582, %rd774, 1;
$L__BB0_735:
	ld.u64 	%rd6583, [%rd543];
	shl.b64 	%rd3898, %rd6583, 1;
	add.s64 	%rd3899, %rd3898, 2;
	setp.ge.u64 	%p608, %rd6582, %rd3899;
	@%p608 bra 	$L__BB0_737;
$L__BB0_736:
	cvt.s64.s32 	%rd3900, %rd6582;
	add.s64 	%rd3901, %rd3887, %rd3900;
	mov.b16 	%rs371, 0;
	st.u8 	[%rd3901], %rs371;
	add.s64 	%rd6582, %rd6582, 1;
	ld.u64 	%rd6583, [%rd543];
	shl.b64 	%rd3902, %rd6583, 1;
	add.s64 	%rd3903, %rd3902, 2;
	setp.lt.u64 	%p609, %rd6582, %rd3903;
	@%p609 bra 	$L__BB0_736;
$L__BB0_737:
	ld.u64 	%rd3904, [%rd6286];
	ld.u64 	%rd3905, [%rd3792];
	sub.s64 	%rd782, %rd3904, %rd3905;
	st.u64 	[%rd6293], %rd782;
	ld.u64 	%rd783, [%rd3792+8];
	add.s64 	%rd6584, %rd783, -1;
	setp.lt.s64 	%p610, %rd6584, 0;
	@%p610 bra 	$L__BB0_744;
	ld.u64 	%rd785, [%rd3792+16];
	mov.u64 	%rd6585, %rd783;
$L__BB0_739:
	sub.s64 	%rd3907, %rd783, %rd6585;
	cvt.s64.s32 	%rd3908, %rd3907;
	add.s64 	%rd3909, %rd785, %rd3908;
	ld.s8 	%rs34, [%rd3909];
	sub.s64 	%rd3910, %rd783, %rd6584;
	cvt.s64.s32 	%rd3911, %rd3910;
	add.s64 	%rd3912, %rd3887, %rd3911;
	ld.s8 	%rs35, [%rd3912];
	setp.gt.s16 	%p612, %rs34, %rs35;
	mov.b64 	%rd6585, 0;
	mov.pred 	%p1364, -1;
	@%p612 bra 	$L__BB0_742;
	setp.lt.s16 	%p614, %rs34, %rs35;
	mov.pred 	%p1364, 0;
	mov.u64 	%rd6585, %rd6584;
	@%p614 bra 	$L__BB0_742;
	setp.ne.s16 	%p615, %rs34, %rs35;
	setp.ne.s64 	%p616, %rd6584, 0;
	or.pred  	%p1364, %p616, %p615;
$L__BB0_742:
	add.s64 	%rd6584, %rd6585, -1;
	setp.gt.s64 	%p617, %rd6585, 0;
	and.pred  	%p618, %p617, %p1364;
	@%p618 bra 	$L__BB0_739;
	mov.b64 	%rd6587, 0;
	not.pred 	%p619, %p1364;
	@%p619 bra 	$L__BB0_745;
$L__BB0_744:
	add.s64 	%rd3915, %rd782, -1;
	st.u64 	[%rd6293], %rd3915;
	mov.b64 	%rd6587, 1;
$L__BB0_745:
	setp.eq.s64 	%p620, %rd6583, 0;
	mov.b64 	%rd6621, 0;
	@%p620 bra 	$L__BB0_769;
	mov.b64 	%rd6621, 0;
$L__BB0_747:
	add.s64 	%rd792, %rd6621, %rd6587;
	cvt.s64.s32 	%rd3918, %rd792;
	add.s64 	%rd793, %rd3887, %rd3918;
	ld.u64 	%rd6607, [%rd3792+8];
	mov.b16 	%rs873, 0;
	mov.u64 	%rd6595, %rd6607;
	mov.u64 	%rd6615, %rd6607;
	mov.u64 	%rd6616, %rd6607;
$L__BB0_748:
	ld.s8 	%rs373, [%rd793];
	setp.lt.s16 	%p1365, %rs373, 1;
	not.pred 	%p622, %p1365;
	add.s64 	%rd6598, %rd6616, -1;
	setp.lt.s64 	%p623, %rd6598, 0;
	or.pred  	%p624, %p623, %p622;
	mov.u64 	%rd6601, %rd6615;
	mov.u64 	%rd6602, %rd6616;
	@%p624 bra 	$L__BB0_754;
	ld.u64 	%rd802, [%rd3792+16];
	add.s64 	%rd803, %rd792, %rd6615;
	mov.u64 	%rd6601, %rd6615;
	mov.u64 	%rd6602, %rd6615;
$L__BB0_750:
	mov.u64 	%rd808, %rd6616;
	sub.s64 	%rd809, 1, %rd808;
	sub.s64 	%rd3920, %rd6615, %rd808;
	cvt.s64.s32 	%rd3921, %rd3920;
	add.s64 	%rd3922, %rd802, %rd3921;
	ld.s8 	%rs374, [%rd3922];
	add.s64 	%rd3923, %rd809, %rd803;
	cvt.s64.s32 	%rd3924, %rd3923;
	add.s64 	%rd3925, %rd3887, %rd3924;
	ld.s8 	%rs375, [%rd3925];
	setp.gt.s16 	%p626, %rs374, %rs375;
	mov.b64 	%rd6616, 0;
	mov.pred 	%p1365, -1;
	@%p626 bra 	$L__BB0_753;
	sub.s64 	%rd3926, %rd6595, %rd808;
	cvt.s64.s32 	%rd3927, %rd3926;
	add.s64 	%rd3928, %rd802, %rd3927;
	ld.s8 	%rs376, [%rd3928];
	add.s64 	%rd810, %rd809, %rd792;
	add.s64 	%rd3929, %rd810, %rd6595;
	cvt.s64.s32 	%rd3930, %rd3929;
	add.s64 	%rd3931, %rd3887, %rd3930;
	ld.s8 	%rs377, [%rd3931];
	setp.lt.s16 	%p628, %rs376, %rs377;
	mov.pred 	%p1365, 0;
	mov.u64 	%rd6601, %rd6595;
	mov.u64 	%rd6602, %rd6595;
	mov.u64 	%rd6616, %rd6598;
	@%p628 bra 	$L__BB0_753;
	sub.s64 	%rd3932, %rd6595, %rd808;
	cvt.s64.s32 	%rd3933, %rd3932;
	add.s64 	%rd3934, %rd802, %rd3933;
	ld.u8 	%rs378, [%rd3934];
	add.s64 	%rd3935, %rd810, %rd6595;
	cvt.s64.s32 	%rd3936, %rd3935;
	add.s64 	%rd3937, %rd3887, %rd3936;
	ld.u8 	%rs379, [%rd3937];
	setp.ne.s16 	%p629, %rs378, %rs379;
	setp.ne.s64 	%p630, %rd6598, 0;
	or.pred  	%p1365, %p630, %p629;
	mov.u64 	%rd6601, %rd6595;
	mov.u64 	%rd6602, %rd6595;
$L__BB0_753:
	add.s64 	%rd6598, %rd6616, -1;
	setp.gt.s64 	%p631, %rd6616, 0;
	and.pred  	%p632, %p631, %p1365;
	@%p632 bra 	$L__BB0_750;
$L__BB0_754:
	mov.u64 	%rd6615, %rd6601;
	mov.u64 	%rd6616, %rd6602;
	@%p1365 bra 	$L__BB0_760;
	add.s16 	%rs873, %rs873, 1;
	setp.eq.s64 	%p633, %rd6595, 0;
	mov.b64 	%rd6595, 0;
	mov.u64 	%rd6615, %rd6595;
	mov.u64 	%rd6616, %rd6595;
	@%p633 bra 	$L__BB0_760;
	mov.b64 	%rd6608, 0;
	mov.u64 	%rd6609, %rd6608;
$L__BB0_757:
	ld.u64 	%rd3940, [%rd3792+16];
	not.b64 	%rd822, %rd6609;
	add.s64 	%rd3941, %rd6607, %rd822;
	cvt.s64.s32 	%rd3942, %rd3941;
	add.s64 	%rd3943, %rd3940, %rd3942;
	ld.u8 	%rs380, [%rd3943];
	add.s64 	%rd823, %rd6608, %rd792;
	add.s64 	%rd3944, %rd823, %rd6607;
	cvt.s64.s32 	%rd3945, %rd3944;
	add.s64 	%rd3946, %rd3887, %rd3945;
	ld.u8 	%rs381, [%rd3946];
	sub.s16 	%rs382, %rs381, %rs380;
	st.u8 	[%rd3946], %rs382;
	ld.u64 	%rd6607, [%rd3792+8];
	add.s64 	%rd3947, %rd823, %rd6607;
	cvt.s64.s32 	%rd3948, %rd3947;
	add.s64 	%rd825, %rd3887, %rd3948;
	ld.s8 	%rs38, [%rd825];
	setp.gt.s16 	%p634, %rs38, -1;
	@%p634 bra 	$L__BB0_759;
	add.s16 	%rs383, %rs38, 10;
	st.u8 	[%rd825], %rs383;
	ld.u64 	%rd3949, [%rd3792+8];
	add.s64 	%rd3950, %rd823, %rd3949;
	add.s64 	%rd3951, %rd3950, -1;
	cvt.s64.s32 	%rd3952, %rd3951;
	add.s64 	%rd3953, %rd3887, %rd3952;
	ld.u8 	%rs384, [%rd3953];
	add.s16 	%rs385, %rs384, -1;
	st.u8 	[%rd3953], %rs385;
	ld.u64 	%rd6607, [%rd3792+8];
$L__BB0_759:
	add.s64 	%rd6609, %rd6609, 1;
	setp.lt.u64 	%p635, %rd6609, %rd6607;
	mov.u64 	%rd6608, %rd822;
	mov.u64 	%rd6595, %rd6607;
	mov.u64 	%rd6615, %rd6607;
	mov.u64 	%rd6616, %rd6607;
	@%p635 bra 	$L__BB0_757;
$L__BB0_760:
	not.pred 	%p636, %p1365;
	@%p636 bra 	$L__BB0_748;
	ld.u64 	%rd3954, [%rd6286+8];
	setp.le.u64 	%p638, %rd6621, %rd3954;
	mov.pred 	%p1367, -1;
	@%p638 bra 	$L__BB0_766;
	mov.b64 	%rd6619, 0;
	mov.u64 	%rd6618, %rd6619;
$L__BB0_763:
	setp.gt.u64 	%p639, %rd6618, %rd6607;
	@%p639 bra 	$L__BB0_765;
	add.s64 	%rd3956, %rd6618, %rd792;
	cvt.s64.s32 	%rd3957, %rd3956;
	add.s64 	%rd3958, %rd3887, %rd3957;
	ld.s8 	%rs386, [%rd3958];
	setp.lt.s16 	%p640, %rs386, 1;
	selp.u64 	%rd3959, 1, 0, %p640;
	add.s64 	%rd6619, %rd6618, %rd3959;
	add.s64 	%rd6618, %rd6618, 1;
	@%p640 bra 	$L__BB0_763;
$L__BB0_765:
	add.s64 	%rd3960, %rd6607, 1;
	setp.ne.s64 	%p1367, %rd6619, %rd3960;
$L__BB0_766:
	ld.u64 	%rd6620, [%rd543];
	setp.ge.u64 	%p641, %rd6621, %rd6620;
	@%p641 bra 	$L__BB0_768;
	ld.u64 	%rd3961, [%rd544];
	cvt.s64.s32 	%rd3962, %rd6621;
	add.s64 	%rd3963, %rd3961, %rd3962;
	st.u8 	[%rd3963], %rs873;
	ld.u64 	%rd6620, [%rd543];
$L__BB0_768:
	add.s64 	%rd6621, %rd6621, 1;
	setp.lt.u64 	%p642, %rd6621, %rd6620;
	and.pred  	%p643, %p642, %p1367;
	@%p643 bra 	$L__BB0_747;
$L__BB0_769:
	st.u64 	[%rd414], %rd6621;
	ld.u64 	%rd845, [%rd544];
	mov.b64 	%rd6622, 0;
	mov.u64 	%rd6623, %rd6621;
$L__BB0_770:
	add.s64 	%rd6623, %rd6623, -1;
	cvt.s64.s32 	%rd3965, %rd6623;
	add.s64 	%rd3966, %rd845, %rd3965;
	ld.u8 	%rs387, [%rd3966];
	setp.eq.s16 	%p644, %rs387, 0;
	selp.u64 	%rd3967, 1, 0, %p644;
	add.s64 	%rd6622, %rd6622, %rd3967;
	@%p644 bra 	$L__BB0_770;
	sub.s64 	%rd3968, %rd6621, %rd6622;
	st.u64 	[%rd414], %rd3968;
	{ // callseq 55, 0
	.param .b64 param0;
	st.param.b64 	[param0], %rd3887;
	call.uni 
	free, 
	(
	param0
	);
	} // callseq 55
$L__BB0_772:
	ld.u64 	%rd3969, [%rd3792+16];
	{ // callseq 56, 0
	.param .b64 param0;
	st.param.b64 	[param0], %rd3969;
	call.uni 
	free, 
	(
	param0
	);
	} // callseq 56
	{ // callseq 57, 0
	.param .b64 param0;
	st.param.b64 	[param0], %rd3792;
	call.uni 
	free, 
	(
	param0
	);
	} // callseq 57
$L__BB0_773:
	ld.u64 	%rd3971, [%rd6286+8];
	setp.eq.s64 	%p645, %rd3971, 0;
	@%p645 bra 	$L__BB0_778;
	ld.u64 	%rd3972, [%rd6286+24];
	setp.eq.s64 	%p646, %rd3972, 0;
	@%p646 bra 	$L__BB0_777;
	mov.b64 	%rd6624, 0;
$L__BB0_776:
	ld.u64 	%rd3974, [%rd6286+16];
	cvt.s64.s32 	%rd3975, %rd6624;
	add.s64 	%rd3976, %rd3974, %rd3975;
	mov.b16 	%rs388, 0;
	st.u8 	[%rd3976], %rs388;
	add.s64 	%rd6624, %rd6624, 1;
	ld.u64 	%rd3977, [%rd6286+24];
	setp.lt.u64 	%p647, %rd6624, %rd3977;
	@%p647 bra 	$L__BB0_776;
$L__BB0_777:
	mov.b64 	%rd3978, 0;
	st.u64 	[%rd6286], %rd3978;
	st.u64 	[%rd6286+8], %rd3978;
$L__BB0_778:
	ld.u64 	%rd3980, [%rd414];
	setp.eq.s64 	%p648, %rd3980, 0;
	mov.b64 	%rd6628, 0;
	@%p648 bra 	$L__BB0_782;
	ld.u64 	%rd3982, [%rd6293];
	st.u64 	[%rd6286], %rd3982;
	ld.u64 	%rd3983, [%rd6293+8];
	ld.u64 	%rd3984, [%rd6286+24];
	min.u64 	%rd3985, %rd3983, %rd3984;
	st.u64 	[%rd6286+8], %rd3985;
	setp.eq.s64 	%p649, %rd3985, 0;
	@%p649 bra 	$L__BB0_782;
	mov.b64 	%rd6625, 0;
$L__BB0_781:
	ld.u64 	%rd3987, [%rd544];
	cvt.s64.s32 	%rd3988, %rd6625;
	add.s64 	%rd3989, %rd3987, %rd3988;
	ld.u8 	%rs389, [%rd3989];
	ld.u64 	%rd3990, [%rd6286+16];
	add.s64 	%rd3991, %rd3990, %rd3988;
	st.u8 	[%rd3991], %rs389;
	add.s64 	%rd6625, %rd6625, 1;
	ld.u64 	%rd6628, [%rd6286+8];
	setp.lt.u64 	%p650, %rd6625, %rd6628;
	@%p650 bra 	$L__BB0_781;
$L__BB0_782:
	ld.u64 	%rd3992, [%rd414];
	setp.eq.s64 	%p651, %rd3992, 0;
	@%p651 bra 	$L__BB0_787;
	ld.u64 	%rd3993, [%rd543];
	setp.eq.s64 	%p652, %rd3993, 0;
	@%p652 bra 	$L__BB0_786;
	mov.b64 	%rd6627, 0;
$L__BB0_785:
	ld.u64 	%rd3995, [%rd544];
	cvt.s64.s32 	%rd3996, %rd6627;
	add.s64 	%rd3997, %rd3995, %rd3996;
	mov.b16 	%rs390, 0;
	st.u8 	[%rd3997], %rs390;
	add.s64 	%rd6627, %rd6627, 1;
	ld.u64 	%rd3998, [%rd543];
	setp.lt.u64 	%p653, %rd6627, %rd3998;
	@%p653 bra 	$L__BB0_785;
$L__BB0_786:
	mov.b64 	%rd3999, 0;
	st.u64 	[%rd6293], %rd3999;
	st.u64 	[%rd6293+8], %rd3999;
	ld.u64 	%rd6628, [%rd6286+8];
$L__BB0_787:
	setp.eq.s64 	%p654, %rd6628, 0;
	@%p654 bra 	$L__BB0_808;
	ld.u32 	%r45, [%rd543];
	shl.b32 	%r46, %r45, 1;
	cvt.s64.s32 	%rd4000, %r46;
	{ // callseq 60, 0
	.param .b64 param0;
	st.param.b64 	[param0], %rd4000;
	.param .b64 retval0;
	call.uni (retval0), 
	malloc, 
	(
	param0
	);
	ld.param.b64 	%rd4001, [retval0];
	} // callseq 60
	setp.eq.s64 	%p655, %rd4001, 0;
	@%p655 bra 	$L__BB0_808;
	ld.u64 	%rd4002, [%rd543];
	and.b64  	%rd4003, %rd4002, 9223372036854775807;
	setp.eq.s64 	%p656, %rd4003, 0;
	@%p656 bra 	$L__BB0_792;
	mov.b64 	%rd6629, 0;
$L__BB0_791:
	cvt.s64.s32 	%rd4005, %rd6629;
	add.s64 	%rd4006, %rd4001, %rd4005;
	mov.b16 	%rs391, 0;
	st.u8 	[%rd4006], %rs391;
	add.s64 	%rd6629, %rd6629, 1;
	ld.u64 	%rd4007, [%rd543];
	shl.b64 	%rd4008, %rd4007, 1;
	setp.lt.u64 	%p657, %rd6629, %rd4008;
	@%p657 bra 	$L__BB0_791;
$L__BB0_792:
	ld.u64 	%rd863, [%rd6286+8];
	setp.eq.s64 	%p659, %rd863, 0;
	mov.pred 	%p1368, -1;
	@%p659 bra 	$L__BB0_800;
	mov.b64 	%rd6631, 0;
	mov.b16 	%rs877, 0;
	mov.u64 	%rd6633, %rd863;
$L__BB0_794:
	ld.u64 	%rd4010, [%rd6286+16];
	not.b64 	%rd4011, %rd6631;
	add.s64 	%rd4012, %rd863, %rd4011;
	cvt.s64.s32 	%rd866, %rd4012;
	add.s64 	%rd4013, %rd4010, %rd866;
	ld.u8 	%rs393, [%rd4013];
	setp.eq.s16 	%p660, %rs393, 0;
	@%p660 bra 	$L__BB0_798;
	mov.b64 	%rd6632, 0;
	mov.b16 	%rs877, 0;
$L__BB0_796:
	ld.u64 	%rd4015, [%rd6286+16];
	add.s64 	%rd4016, %rd4015, %rd866;
	ld.u8 	%rs395, [%rd4016];
	not.b64 	%rd4017, %rd6632;
	add.s64 	%rd4018, %rd863, %rd4017;
	cvt.s64.s32 	%rd4019, %rd4018;
	add.s64 	%rd4020, %rd4015, %rd4019;
	ld.u8 	%rs396, [%rd4020];
	mad.lo.s16 	%rs397, %rs396, %rs395, %rs877;
	ld.u64 	%rd4021, [%rd543];
	add.s64 	%rd4022, %rd6632, %rd6631;
	shl.b64 	%rd4023, %rd4021, 33;
	shl.b64 	%rd4024, %rd4022, 32;
	xor.b64  	%rd4025, %rd4024, -4294967296;
	add.s64 	%rd4026, %rd4023, %rd4025;
	shr.s64 	%rd4027, %rd4026, 32;
	add.s64 	%rd4028, %rd4001, %rd4027;
	ld.u8 	%rs398, [%rd4028];
	add.s16 	%rs399, %rs397, %rs398;
	st.u8 	[%rd4028], %rs399;
	ld.u64 	%rd4029, [%rd543];
	shl.b64 	%rd4030, %rd4029, 33;
	add.s64 	%rd4031, %rd4030, %rd4025;
	shr.s64 	%rd4032, %rd4031, 32;
	add.s64 	%rd4033, %rd4001, %rd4032;
	ld.s8 	%rs400, [%rd4033];
	mul.lo.s16 	%rs401, %rs400, 103;
	shr.u16 	%rs402, %rs401, 15;
	shr.s16 	%rs403, %rs401, 10;
	add.s16 	%rs877, %rs403, %rs402;
	mul.lo.s16 	%rs404, %rs877, 10;
	sub.s16 	%rs405, %rs400, %rs404;
	st.u8 	[%rd4033], %rs405;
	add.s64 	%rd6632, %rd6632, 1;
	ld.u64 	%rd869, [%rd6286+8];
	setp.lt.u64 	%p661, %rd6632, %rd869;
	@%p661 bra 	$L__BB0_796;
	ld.u64 	%rd4034, [%rd543];
	add.s64 	%rd4035, %rd869, %rd6631;
	shl.b64 	%rd4036, %rd4034, 33;
	shl.b64 	%rd4037, %rd4035, 32;
	xor.b64  	%rd4038, %rd4037, -4294967296;
	add.s64 	%rd4039, %rd4036, %rd4038;
	shr.s64 	%rd4040, %rd4039, 32;
	add.s64 	%rd4041, %rd4001, %rd4040;
	st.u8 	[%rd4041], %rs877;
	ld.u64 	%rd6633, [%rd6286+8];
$L__BB0_798:
	add.s64 	%rd6631, %rd6631, 1;
	setp.lt.u64 	%p662, %rd6631, %rd6633;
	@%p662 bra 	$L__BB0_794;
	cvt.s16.s8 	%rs406, %rs877;
	setp.lt.s16 	%p1368, %rs406, 1;
$L__BB0_800:
	ld.u64 	%rd4042, [%rd6286];
	shl.b64 	%rd6635, %rd4042, 1;
	st.u64 	[%rd6293], %rd6635;
	ld.u64 	%rd4043, [%rd6286+8];
	shl.b64 	%rd6634, %rd4043, 1;
	st.u64 	[%rd6293+8], %rd6634;
	not.pred 	%p663, %p1368;
	@%p663 bra 	$L__BB0_802;
	add.s64 	%rd6634, %rd6634, -1;
	st.u64 	[%rd414], %rd6634;
	add.s64 	%rd6635, %rd6635, -1;
$L__BB0_802:
	add.s64 	%rd4045, %rd6635, 1;
	st.u64 	[%rd6293], %rd4045;
	ld.u64 	%rd879, [%rd6293+24];
	shl.b64 	%rd6637, %rd879, 1;
	mov.b64 	%rd6636, 0;
$L__BB0_803:
	add.s64 	%rd6637, %rd6637, -1;
	cvt.s64.s32 	%rd4046, %rd6637;
	add.s64 	%rd4047, %rd4001, %rd4046;
	ld.u8 	%rs407, [%rd4047];
	setp.eq.s16 	%p664, %rs407, 0;
	selp.u64 	%rd4048, 1, 0, %p664;
	add.s64 	%rd6636, %rd6636, %rd4048;
	@%p664 bra 	$L__BB0_803;
	sub.s64 	%rd4049, %rd6634, %rd6636;
	min.u64 	%rd4050, %rd4049, %rd879;
	st.u64 	[%rd414], %rd4050;
	ld.u64 	%rd4051, [%rd6286+8];
	sub.s64 	%rd4052, %rd879, %rd4051;
	shl.b64 	%rd4053, %rd4052, 1;
	selp.u64 	%rd4054, 1, 0, %p1368;
	or.b64  	%rd885, %rd4053, %rd4054;
	setp.eq.s64 	%p665, %rd4050, 0;
	@%p665 bra 	$L__BB0_807;
	mov.b64 	%rd6638, 0;
$L__BB0_806:
	add.s64 	%rd4056, %rd885, %rd6638;
	cvt.s64.s32 	%rd4057, %rd4056;
	add.s64 	%rd4058, %rd4001, %rd4057;
	ld.u8 	%rs408, [%rd4058];
	ld.u64 	%rd4059, [%rd544];
	cvt.s64.s32 	%rd4060, %rd6638;
	add.s64 	%rd4061, %rd4059, %rd4060;
	st.u8 	[%rd4061], %rs408;
	add.s64 	%rd6638, %rd6638, 1;
	ld.u64 	%rd4062, [%rd414];
	setp.lt.u64 	%p666, %rd6638, %rd4062;
	@%p666 bra 	$L__BB0_806;
$L__BB0_807:
	{ // callseq 61, 0
	.param .b64 param0;
	st.param.b64 	[param0], %rd4001;
	call.uni 
	free, 
	(
	param0
	);
	} // callseq 61
$L__BB0_808:
	ld.u64 	%rd4063, [%rd6286+8];
	setp.eq.s64 	%p667, %rd4063, 0;
	@%p667 bra 	$L__BB0_813;
	ld.u64 	%rd4064, [%rd6286+24];
	setp.eq.s64 	%p668, %rd4064, 0;
	@%p668 bra 	$L__BB0_812;
	mov.b64 	%rd6639, 0;
$L__BB0_811:
	ld.u64 	%rd4066, [%rd6286+16];
	cvt.s64.s32 	%rd4067, %rd6639;
	add.s64 	%rd4068, %rd4066, %rd4067;
	mov.b16 	%rs409, 0;
	st.u8 	[%rd4068], %rs409;
	add.s64 	%rd6639, %rd6639, 1;
	ld.u64 	%rd4069, [%rd6286+24];
	setp.lt.u64 	%p669, %rd6639, %rd4069;
	@%p669 bra 	$L__BB0_811;
$L__BB0_812:
	mov.b64 	%rd4070, 0;
	st.u64 	[%rd6286], %rd4070;
	st.u64 	[%rd6286+8], %rd4070;
$L__BB0_813:
	ld.u64 	%rd4072, [%rd414];
	setp.eq.s64 	%p670, %rd4072, 0;
	mov.b64 	%rd6643, 0;
	@%p670 bra 	$L__BB0_817;
	ld.u64 	%rd4074, [%rd6293];
	st.u64 	[%rd6286], %rd4074;
	ld.u64 	%rd4075, [%rd6293+8];
	ld.u64 	%rd4076, [%rd6286+24];
	min.u64 	%rd4077, %rd4075, %rd4076;
	st.u64 	[%rd6286+8], %rd4077;
	setp.eq.s64 	%p671, %rd4077, 0;
	@%p671 bra 	$L__BB0_817;
	mov.b64 	%rd6640, 0;
$L__BB0_816:
	ld.u64 	%rd4079, [%rd544];
	cvt.s64.s32 	%rd4080, %rd6640;
	add.s64 	%rd4081, %rd4079, %rd4080;
	ld.u8 	%rs410, [%rd4081];
	ld.u64 	%rd4082, [%rd6286+16];
	add.s64 	%rd4083, %rd4082, %rd4080;
	st.u8 	[%rd4083], %rs410;
	add.s64 	%rd6640, %rd6640, 1;
	ld.u64 	%rd6643, [%rd6286+8];
	setp.lt.u64 	%p672, %rd6640, %rd6643;
	@%p672 bra 	$L__BB0_816;
$L__BB0_817:
	ld.u64 	%rd4084, [%rd414];
	setp.eq.s64 	%p673, %rd4084, 0;
	@%p673 bra 	$L__BB0_822;
	ld.u64 	%rd4085, [%rd543];
	setp.eq.s64 	%p674, %rd4085, 0;
	@%p674 bra 	$L__BB0_821;
	mov.b64 	%rd6642, 0;
$L__BB0_820:
	ld.u64 	%rd4087, [%rd544];
	cvt.s64.s32 	%rd4088, %rd6642;
	add.s64 	%rd4089, %rd4087, %rd4088;
	mov.b16 	%rs411, 0;
	st.u8 	[%rd4089], %rs411;
	add.s64 	%rd6642, %rd6642, 1;
	ld.u64 	%rd4090, [%rd543];
	setp.lt.u64 	%p675, %rd6642, %rd4090;
	@%p675 bra 	$L__BB0_820;
$L__BB0_821:
	mov.b64 	%rd4091, 0;
	st.u64 	[%rd6293], %rd4091;
	st.u64 	[%rd6293+8], %rd4091;
	ld.u64 	%rd6643, [%rd6286+8];
$L__BB0_822:
	setp.ne.s64 	%p676, %rd6643, 0;
	@%p676 bra 	$L__BB0_838;
	ld.s32 	%rd4348, [%rd543];
	{ // callseq 70, 0
	.param .b64 param0;
	st.param.b64 	[param0], %rd4348;
	.param .b64 retval0;
	call.uni (retval0), 
	malloc, 
	(
	param0
	);
	ld.param.b64 	%rd4349, [retval0];
	} // callseq 70
	setp.eq.s64 	%p762, %rd4349, 0;
	@%p762 bra 	$L__BB0_955;
	ld.u64 	%rd4350, [%rd543];
	setp.eq.s64 	%p763, %rd4350, 0;
	@%p763 bra 	$L__BB0_827;
	mov.b64 	%rd6644, 0;
$L__BB0_826:
	cvt.s64.s32 	%rd4352, %rd6644;
	add.s64 	%rd4353, %rd4349, %rd4352;
	mov.b16 	%rs462, 0;
	st.u8 	[%rd4353], %rs462;
	add.s64 	%rd6644, %rd6644, 1;
	ld.u64 	%rd4354, [%rd543];
	setp.lt.u64 	%p764, %rd6644, %rd4354;
	@%p764 bra 	$L__BB0_826;
$L__BB0_827:
	mov.b16 	%rs463, 1;
	st.u8 	[%rd4349], %rs463;
	mov.b64 	%rd6646, 0;
	st.u64 	[%rd6293], %rd6646;
	mov.b64 	%rd6645, 1;
$L__BB0_828:
	mov.u64 	%rd904, %rd6645;
	cvt.s64.s32 	%rd4357, %rd6646;
	add.s64 	%rd4358, %rd4349, %rd4357;
	ld.u8 	%rs464, [%rd4358];
	setp.eq.s16 	%p765, %rs464, 0;
	selp.u64 	%rd4359, 1, 0, %p765;
	add.s64 	%rd6646, %rd6646, %rd4359;
	add.s64 	%rd6645, %rd904, -1;
	@%p765 bra 	$L__BB0_828;
	setp.ne.s64 	%p766, %rd6646, 0;
	@%p766 bra 	$L__BB0_837;
	max.s64 	%rd901, %rd904, 1;
	and.b64  	%rd902, %rd901, 3;
	setp.lt.s64 	%p767, %rd904, 4;
	mov.b64 	%rd6648, 0;
	@%p767 bra 	$L__BB0_833;
	and.b64  	%rd6648, %rd901, 9223372036854775804;
	mov.b64 	%rd6647, 0;
$L__BB0_832:
	shl.b64 	%rd4362, %rd6647, 32;
	neg.s64 	%rd4363, %rd4362;
	shr.s64 	%rd4364, %rd4363, 32;
	add.s64 	%rd4365, %rd4349, %rd4364;
	ld.u8 	%rs465, [%rd4365];
	ld.u64 	%rd4366, [%rd544];
	cvt.s64.s32 	%rd4367, %rd6647;
	add.s64 	%rd4368, %rd4366, %rd4367;
	st.u8 	[%rd4368], %rs465;
	not.b64 	%rd4369, %rd4367;
	add.s64 	%rd4370, %rd4349, %rd4369;
	ld.u8 	%rs466, [%rd4370];
	ld.u64 	%rd4371, [%rd544];
	add.s64 	%rd4372, %rd4362, 4294967296;
	shr.s64 	%rd4373, %rd4372, 32;
	add.s64 	%rd4374, %rd4371, %rd4373;
	st.u8 	[%rd4374], %rs466;
	sub.s64 	%rd4375, -8589934592, %rd4362;
	shr.s64 	%rd4376, %rd4375, 32;
	add.s64 	%rd4377, %rd4349, %rd4376;
	ld.u8 	%rs467, [%rd4377];
	ld.u64 	%rd4378, [%rd544];
	add.s64 	%rd4379, %rd4362, 8589934592;
	shr.s64 	%rd4380, %rd4379, 32;
	add.s64 	%rd4381, %rd4378, %rd4380;
	st.u8 	[%rd4381], %rs467;
	sub.s64 	%rd4382, -12884901888, %rd4362;
	shr.s64 	%rd4383, %rd4382, 32;
	add.s64 	%rd4384, %rd4349, %rd4383;
	ld.u8 	%rs468, [%rd4384];
	ld.u64 	%rd4385, [%rd544];
	add.s64 	%rd4386, %rd4362, 12884901888;
	shr.s64 	%rd4387, %rd4386, 32;
	add.s64 	%rd4388, %rd4385, %rd4387;
	st.u8 	[%rd4388], %rs468;
	add.s64 	%rd6647, %rd6647, 4;
	setp.ne.s64 	%p768, %rd6647, %rd6648;
	@%p768 bra 	$L__BB0_832;
$L__BB0_833:
	setp.eq.s64 	%p769, %rd902, 0;
	@%p769 bra 	$L__BB0_837;
	shl.b64 	%rd912, %rd6648, 32;
	neg.s64 	%rd911, %rd912;
	shr.s64 	%rd4389, %rd911, 32;
	add.s64 	%rd4390, %rd4349, %rd4389;
	ld.u8 	%rs469, [%rd4390];
	ld.u64 	%rd4391, [%rd544];
	cvt.s64.s32 	%rd4392, %rd6648;
	add.s64 	%rd4393, %rd4391, %rd4392;
	st.u8 	[%rd4393], %rs469;
	setp.eq.s64 	%p770, %rd902, 1;
	@%p770 bra 	$L__BB0_837;
	add.s64 	%rd4394, %rd911, -4294967296;
	shr.s64 	%rd4395, %rd4394, 32;
	add.s64 	%rd4396, %rd4349, %rd4395;
	ld.u8 	%rs470, [%rd4396];
	ld.u64 	%rd4397, [%rd544];
	add.s64 	%rd4398, %rd912, 4294967296;
	shr.s64 	%rd4399, %rd4398, 32;
	add.s64 	%rd4400, %rd4397, %rd4399;
	st.u8 	[%rd4400], %rs470;
	setp.eq.s64 	%p771, %rd902, 2;
	@%p771 bra 	$L__BB0_837;
	add.s64 	%rd4401, %rd911, -8589934592;
	shr.s64 	%rd4402, %rd4401, 32;
	add.s64 	%rd4403, %rd4349, %rd4402;
	ld.u8 	%rs471, [%rd4403];
	ld.u64 	%rd4404, [%rd544];
	add.s64 	%rd4405, %rd912, 8589934592;
	shr.s64 	%rd4406, %rd4405, 32;
	add.s64 	%rd4407, %rd4404, %rd4406;
	st.u8 	[%rd4407], %rs471;
$L__BB0_837:
	sub.s64 	%rd4408, 1, %rd6646;
	st.u64 	[%rd414], %rd4408;
	{ // callseq 71, 0
	.param .b64 param0;
	st.param.b64 	[param0], %rd4349;
	call.uni 
	free, 
	(
	param0
	);
	} // callseq 71
	bra.uni 	$L__BB0_955;
$L__BB0_838:
	ld.u64 	%rd913, [%rd543];
	{ // callseq 62, 0
	.param .b64 param0;
	st.param.b64 	[param0], 32;
	.param .b64 retval0;
	call.uni (retval0), 
	malloc, 
	(
	param0
	);
	ld.param.b64 	%rd4092, [retval0];
	} // callseq 62
	setp.eq.s64 	%p677, %rd4092, 0;
	@%p677 bra 	$L__BB0_955;
	cvt.s64.s32 	%rd915, %rd913;
	{ // callseq 63, 0
	.param .b64 param0;
	st.param.b64 	[param0], %rd915;
	.param .b64 retval0;
	call.uni (retval0), 
	malloc, 
	(
	param0
	);
	ld.param.b64 	%rd4093, [retval0];
	} // callseq 63
	st.u64 	[%rd4092+16], %rd4093;
	setp.eq.s64 	%p678, %rd4093, 0;
	@%p678 bra 	$L__BB0_955;
	setp.lt.s64 	%p679, %rd913, 1;
	@%p679 bra 	$L__BB0_848;
	and.b64  	%rd916, %rd913, 3;
	setp.lt.u64 	%p680, %rd913, 4;
	mov.b64 	%rd6650, 0;
	@%p680 bra 	$L__BB0_844;
	and.b64  	%rd6650, %rd913, 9223372036854775804;
	mov.b64 	%rd6649, 0;
$L__BB0_843:
	ld.u64 	%rd4097, [%rd4092+16];
	add.s64 	%rd4098, %rd4097, %rd6649;
	mov.b16 	%rs412, 0;
	st.u8 	[%rd4098], %rs412;
	ld.u64 	%rd4099, [%rd4092+16];
	add.s64 	%rd4100, %rd4099, %rd6649;
	st.u8 	[%rd4100+1], %rs412;
	ld.u64 	%rd4101, [%rd4092+16];
	add.s64 	%rd4102, %rd4101, %rd6649;
	st.u8 	[%rd4102+2], %rs412;
	ld.u64 	%rd4103, [%rd4092+16];
	add.s64 	%rd4104, %rd4103, %rd6649;
	st.u8 	[%rd4104+3], %rs412;
	add.s64 	%rd6649, %rd6649, 4;
	setp.ne.s64 	%p681, %rd6649, %rd6650;
	@%p681 bra 	$L__BB0_843;
$L__BB0_844:
	setp.eq.s64 	%p682, %rd916, 0;
	@%p682 bra 	$L__BB0_848;
	ld.u64 	%rd4105, [%rd4092+16];
	add.s64 	%rd4106, %rd4105, %rd6650;
	mov.b16 	%rs413, 0;
	st.u8 	[%rd4106], %rs413;
	setp.eq.s64 	%p683, %rd916, 1;
	@%p683 bra 	$L__BB0_848;
	add.s64 	%rd4107, %rd6650, 1;
	and.b64  	%rd4108, %rd4107, 4294967295;
	ld.u64 	%rd4109, [%rd4092+16];
	add.s64 	%rd4110, %rd4109, %rd4108;
	mov.b16 	%rs414, 0;
	st.u8 	[%rd4110], %rs414;
	setp.eq.s64 	%p684, %rd916, 2;
	@%p684 bra 	$L__BB0_848;
	add.s64 	%rd4111, %rd6650, 2;
	and.b64  	%rd4112, %rd4111, 4294967295;
	ld.u64 	%rd4113, [%rd4092+16];
	add.s64 	%rd4114, %rd4113, %rd4112;
	mov.b16 	%rs415, 0;
	st.u8 	[%rd4114], %rs415;
$L__BB0_848:
	mov.b64 	%rd4115, 0;
	st.u64 	[%rd4092], %rd4115;
	st.u64 	[%rd4092+8], %rd4115;
	st.u64 	[%rd4092+24], %rd913;
	{ // callseq 64, 0
	.param .b64 param0;
	st.param.b64 	[param0], %rd915;
	.param .b64 retval0;
	call.uni (retval0), 
	malloc, 
	(
	param0
	);
	ld.param.b64 	%rd4116, [retval0];
	} // callseq 64
	setp.eq.s64 	%p685, %rd4116, 0;
	@%p685 bra 	$L__BB0_1759;
	ld.u64 	%rd4117, [%rd4092+24];
	setp.eq.s64 	%p686, %rd4117, 0;
	@%p686 bra 	$L__BB0_852;
	mov.b64 	%rd6651, 0;
$L__BB0_851:
	cvt.s64.s32 	%rd4119, %rd6651;
	add.s64 	%rd4120, %rd4116, %rd4119;
	mov.b16 	%rs416, 0;
	st.u8 	[%rd4120], %rs416;
	add.s64 	%rd6651, %rd6651, 1;
	ld.u64 	%rd4121, [%rd4092+24];
	setp.lt.u64 	%p687, %rd6651, %rd4121;
	@%p687 bra 	$L__BB0_851;
$L__BB0_852:
	mov.b16 	%rs417, 1;
	st.u8 	[%rd4116], %rs417;
	mov.b64 	%rd6653, 0;
	st.u64 	[%rd4092], %rd6653;
	mov.b64 	%rd6652, 1;
$L__BB0_853:
	mov.u64 	%rd927, %rd6652;
	cvt.s64.s32 	%rd4124, %rd6653;
	add.s64 	%rd4125, %rd4116, %rd4124;
	ld.u8 	%rs418, [%rd4125];
	setp.eq.s16 	%p688, %rs418, 0;
	selp.u64 	%rd4126, 1, 0, %p688;
	add.s64 	%rd6653, %rd6653, %rd4126;
	add.s64 	%rd6652, %rd927, -1;
	@%p688 bra 	$L__BB0_853;
	setp.ne.s64 	%p689, %rd6653, 0;
	@%p689 bra 	$L__BB0_862;
	max.s64 	%rd924, %rd927, 1;
	and.b64  	%rd925, %rd924, 3;
	setp.lt.s64 	%p690, %rd927, 4;
	mov.b64 	%rd6655, 0;
	@%p690 bra 	$L__BB0_858;
	and.b64  	%rd6655, %rd924, 9223372036854775804;
	mov.b64 	%rd6654, 0;
$L__BB0_857:
	shl.b64 	%rd4129, %rd6654, 32;
	neg.s64 	%rd4130, %rd4129;
	shr.s64 	%rd4131, %rd4130, 32;
	add.s64 	%rd4132, %rd4116, %rd4131;
	ld.u8 	%rs419, [%rd4132];
	ld.u64 	%rd4133, [%rd4092+16];
	cvt.s64.s32 	%rd4134, %rd6654;
	add.s64 	%rd4135, %rd4133, %rd4134;
	st.u8 	[%rd4135], %rs419;
	not.b64 	%rd4136, %rd4134;
	add.s64 	%rd4137, %rd4116, %rd4136;
	ld.u8 	%rs420, [%rd4137];
	ld.u64 	%rd4138, [%rd4092+16];
	add.s64 	%rd4139, %rd4129, 4294967296;
	shr.s64 	%rd4140, %rd4139, 32;
	add.s64 	%rd4141, %rd4138, %rd4140;
	st.u8 	[%rd4141], %rs420;
	sub.s64 	%rd4142, -8589934592, %rd4129;
	shr.s64 	%rd4143, %rd4142, 32;
	add.s64 	%rd4144, %rd4116, %rd4143;
	ld.u8 	%rs421, [%rd4144];
	ld.u64 	%rd4145, [%rd4092+16];
	add.s64 	%rd4146, %rd4129, 8589934592;
	shr.s64 	%rd4147, %rd4146, 32;
	add.s64 	%rd4148, %rd4145, %rd4147;
	st.u8 	[%rd4148], %rs421;
	sub.s64 	%rd4149, -12884901888, %rd4129;
	shr.s64 	%rd4150, %rd4149, 32;
	add.s64 	%rd4151, %rd4116, %rd4150;
	ld.u8 	%rs422, [%rd4151];
	ld.u64 	%rd4152, [%rd4092+16];
	add.s64 	%rd4153, %rd4129, 12884901888;
	shr.s64 	%rd4154, %rd4153, 32;
	add.s64 	%rd4155, %rd4152, %rd4154;
	st.u8 	[%rd4155], %rs422;
	add.s64 	%rd6654, %rd6654, 4;
	setp.ne.s64 	%p691, %rd6654, %rd6655;
	@%p691 bra 	$L__BB0_857;
$L__BB0_858:
	setp.eq.s64 	%p692, %rd925, 0;
	@%p692 bra 	$L__BB0_862;
	shl.b64 	%rd935, %rd6655, 32;
	neg.s64 	%rd934, %rd935;
	shr.s64 	%rd4156, %rd934, 32;
	add.s64 	%rd4157, %rd4116, %rd4156;
	ld.u8 	%rs423, [%rd4157];
	ld.u64 	%rd4158, [%rd4092+16];
	cvt.s64.s32 	%rd4159, %rd6655;
	add.s64 	%rd4160, %rd4158, %rd4159;
	st.u8 	[%rd4160], %rs423;
	setp.eq.s64 	%p693, %rd925, 1;
	@%p693 bra 	$L__BB0_862;
	add.s64 	%rd4161, %rd934, -4294967296;
	shr.s64 	%rd4162, %rd4161, 32;
	add.s64 	%rd4163, %rd4116, %rd4162;
	ld.u8 	%rs424, [%rd4163];
	ld.u64 	%rd4164, [%rd4092+16];
	add.s64 	%rd4165, %rd935, 4294967296;
	shr.s64 	%rd4166, %rd4165, 32;
	add.s64 	%rd4167, %rd4164, %rd4166;
	st.u8 	[%rd4167], %rs424;
	setp.eq.s64 	%p694, %rd925, 2;
	@%p694 bra 	$L__BB0_862;
	add.s64 	%rd4168, %rd934, -8589934592;
	shr.s64 	%rd4169, %rd4168, 32;
	add.s64 	%rd4170, %rd4116, %rd4169;
	ld.u8 	%rs425, [%rd4170];
	ld.u64 	%rd4171, [%rd4092+16];
	add.s64 	%rd4172, %rd935, 8589934592;
	shr.s64 	%rd4173, %rd4172, 32;
	add.s64 	%rd4174, %rd4171, %rd4173;
	st.u8 	[%rd4174], %rs425;
$L__BB0_862:
	sub.s64 	%rd4175, 1, %rd6653;
	st.u64 	[%rd4092+8], %rd4175;
	{ // callseq 65, 0
	.param .b64 param0;
	st.param.b64 	[param0], %rd4116;
	call.uni 
	free, 
	(
	param0
	);
	} // callseq 65
	ld.u64 	%rd4176, [%rd414];
	setp.eq.s64 	%p695, %rd4176, 0;
	@%p695 bra 	$L__BB0_867;
	ld.u64 	%rd4177, [%rd543];
	setp.eq.s64 	%p696, %rd4177, 0;
	@%p696 bra 	$L__BB0_866;
	mov.b64 	%rd6656, 0;
$L__BB0_865:
	ld.u64 	%rd4179, [%rd544];
	cvt.s64.s32 	%rd4180, %rd6656;
	add.s64 	%rd4181, %rd4179, %rd4180;
	mov.b16 	%rs426, 0;
	st.u8 	[%rd4181], %rs426;
	add.s64 	%rd6656, %rd6656, 1;
	ld.u64 	%rd4182, [%rd543];
	setp.lt.u64 	%p697, %rd6656, %rd4182;
	@%p697 bra 	$L__BB0_865;
$L__BB0_866:
	mov.b64 	%rd4183, 0;
	st.u64 	[%rd6293], %rd4183;
	st.u64 	[%rd6293+8], %rd4183;
$L__BB0_867:
	ld.u64 	%rd938, [%rd6286+8];
	setp.ne.s64 	%p698, %rd938, 0;
	ld.u64 	%rd4184, [%rd4092+8];
	setp.eq.s64 	%p699, %rd4184, 0;
	or.pred  	%p700, %p698, %p699;
	@%p700 bra 	$L__BB0_871;
	ld.u64 	%rd4335, [%rd4092];
	st.u64 	[%rd6293], %rd4335;
	ld.u64 	%rd4336, [%rd4092+8];
	ld.u64 	%rd4337, [%rd6293+24];
	min.u64 	%rd4338, %rd4336, %rd4337;
	st.u64 	[%rd6293+8], %rd4338;
	setp.eq.s64 	%p760, %rd4338, 0;
	@%p760 bra 	$L__BB0_954;
	mov.b64 	%rd6657, 0;
$L__BB0_870:
	ld.u64 	%rd4340, [%rd4092+16];
	cvt.s64.s32 	%rd4341, %rd6657;
	add.s64 	%rd4342, %rd4340, %rd4341;
	ld.u8 	%rs461, [%rd4342];
	ld.u64 	%rd4343, [%rd544];
	add.s64 	%rd4344, %rd4343, %rd4341;
	st.u8 	[%rd4344], %rs461;
	add.s64 	%rd6657, %rd6657, 1;
	ld.u64 	%rd4345, [%rd414];
	setp.lt.u64 	%p761, %rd6657, %rd4345;
	@%p761 bra 	$L__BB0_870;
	bra.uni 	$L__BB0_954;
$L__BB0_871:
	setp.ne.s64 	%p701, %rd4184, 0;
	setp.eq.s64 	%p702, %rd938, 0;
	or.pred  	%p703, %p701, %p702;
	@%p703 bra 	$L__BB0_875;
	ld.u64 	%rd4185, [%rd6286];
	st.u64 	[%rd6293], %rd4185;
	ld.u64 	%rd4186, [%rd6286+8];
	ld.u64 	%rd4187, [%rd6293+24];
	min.u64 	%rd4188, %rd4186, %rd4187;
	st.u64 	[%rd6293+8], %rd4188;
	setp.eq.s64 	%p704, %rd4188, 0;
	@%p704 bra 	$L__BB0_954;
	mov.b64 	%rd6658, 0;
$L__BB0_874:
	ld.u64 	%rd4190, [%rd6286+16];
	cvt.s64.s32 	%rd4191, %rd6658;
	add.s64 	%rd4192, %rd4190, %rd4191;
	ld.u8 	%rs427, [%rd4192];
	ld.u64 	%rd4193, [%rd544];
	add.s64 	%rd4194, %rd4193, %rd4191;
	st.u8 	[%rd4194], %rs427;
	add.s64 	%rd6658, %rd6658, 1;
	ld.u64 	%rd4195, [%rd414];
	setp.lt.u64 	%p705, %rd6658, %rd4195;
	@%p705 bra 	$L__BB0_874;
	bra.uni 	$L__BB0_954;
$L__BB0_875:
	or.b64  	%rd4196, %rd4184, %rd938;
	setp.eq.s64 	%p706, %rd4196, 0;
	@%p706 bra 	$L__BB0_954;
	ld.u64 	%rd6663, [%rd6286];
	ld.u64 	%rd945, [%rd4092];
	setp.le.s64 	%p707, %rd6663, %rd945;
	ld.u64 	%rd4197, [%rd543];
	sub.s64 	%rd4198, %rd6663, %rd945;
	setp.le.u64 	%p708, %rd4198, %rd4197;
	or.pred  	%p709, %p707, %p708;
	@%p709 bra 	$L__BB0_881;
	setp.eq.s64 	%p757, %rd938, 0;
	@%p757 bra 	$L__BB0_954;
	st.u64 	[%rd6293], %rd6663;
	ld.u64 	%rd4326, [%rd6286+8];
	min.u64 	%rd4327, %rd4326, %rd4197;
	st.u64 	[%rd6293+8], %rd4327;
	setp.eq.s64 	%p758, %rd4327, 0;
	@%p758 bra 	$L__BB0_954;
	mov.b64 	%rd6659, 0;
$L__BB0_880:
	ld.u64 	%rd4329, [%rd6286+16];
	cvt.s64.s32 	%rd4330, %rd6659;
	add.s64 	%rd4331, %rd4329, %rd4330;
	ld.u8 	%rs460, [%rd4331];
	ld.u64 	%rd4332, [%rd544];
	add.s64 	%rd4333, %rd4332, %rd4330;
	st.u8 	[%rd4333], %rs460;
	add.s64 	%rd6659, %rd6659, 1;
	ld.u64 	%rd4334, [%rd414];
	setp.lt.u64 	%p759, %rd6659, %rd4334;
	@%p759 bra 	$L__BB0_880;
	bra.uni 	$L__BB0_954;
$L__BB0_881:
	setp.le.s64 	%p710, %rd945, %rd6663;
	mov.u64 	%rd6661, %rd4184;
	mov.u64 	%rd6662, %rd945;
	mov.u64 	%rd6664, %rd4092;
	mov.u64 	%rd6665, %rd6286;
	@%p710 bra 	$L__BB0_887;
	sub.s64 	%rd4200, %rd945, %rd6663;
	setp.le.u64 	%p711, %rd4200, %rd4197;
	mov.u64 	%rd6661, %rd938;
	mov.u64 	%rd6662, %rd6663;
	mov.u64 	%rd6663, %rd945;
	mov.u64 	%rd6664, %rd6286;
	mov.u64 	%rd6665, %rd4092;
	@%p711 bra 	$L__BB0_887;
	setp.eq.s64 	%p754, %rd4184, 0;
	@%p754 bra 	$L__BB0_954;
	st.u64 	[%rd6293], %rd945;
	ld.u64 	%rd4317, [%rd4092+8];
	min.u64 	%rd4318, %rd4317, %rd4197;
	st.u64 	[%rd6293+8], %rd4318;
	setp.eq.s64 	%p755, %rd4318, 0;
	@%p755 bra 	$L__BB0_954;
	mov.b64 	%rd6660, 0;
$L__BB0_886:
	ld.u64 	%rd4320, [%rd4092+16];
	cvt.s64.s32 	%rd4321, %rd6660;
	add.s64 	%rd4322, %rd4320, %rd4321;
	ld.u8 	%rs459, [%rd4322];
	ld.u64 	%rd4323, [%rd544];
	add.s64 	%rd4324, %rd4323, %rd4321;
	st.u8 	[%rd4324], %rs459;
	add.s64 	%rd6660, %rd6660, 1;
	ld.u64 	%rd4325, [%rd414];
	setp.lt.u64 	%p756, %rd6660, %rd4325;
	@%p756 bra 	$L__BB0_886;
	bra.uni 	$L__BB0_954;
$L__BB0_887:
	sub.s64 	%rd956, %rd6663, %rd6662;
	add.s64 	%rd4201, %rd6661, %rd956;
	setp.gt.u64 	%p712, %rd4201, %rd4197;
	sub.s64 	%rd4202, %rd4197, %rd956;
	selp.b64 	%rd957, %rd4202, %rd4201, %p712;
	selp.b64 	%rd958, %rd4202, %rd6661, %p712;
	setp.lt.s64 	%p713, %rd958, 1;
	@%p713 bra 	$L__BB0_907;
	and.b64  	%rd959, %rd958, 3;
	setp.lt.u64 	%p714, %rd958, 4;
	mov.u64 	%rd6668, %rd957;
	@%p714 bra 	$L__BB0_899;
	and.b64  	%rd960, %rd958, 9223372036854775804;
	mov.b64 	%rd6667, 0;
	mov.u64 	%rd6668, %rd957;
$L__BB0_890:
	add.s64 	%rd963, %rd6668, -1;
	setp.le.s64 	%p715, %rd6668, %rd956;
	@%p715 bra 	$L__BB0_892;
	ld.u64 	%rd4204, [%rd6664+16];
	sub.s64 	%rd4205, %rd963, %rd956;
	cvt.s64.s32 	%rd4206, %rd4205;
	add.s64 	%rd4207, %rd4204, %rd4206;
	ld.u8 	%rs428, [%rd4207];
	ld.u64 	%rd4208, [%rd544];
	cvt.s64.s32 	%rd4209, %rd963;
	add.s64 	%rd4210, %rd4208, %rd4209;
	st.u8 	[%rd4210], %rs428;
$L__BB0_892:
	add.s64 	%rd964, %rd6668, -2;
	setp.le.s64 	%p716, %rd963, %rd956;
	@%p716 bra 	$L__BB0_894;
	ld.u64 	%rd4211, [%rd6664+16];
	sub.s64 	%rd4212, %rd964, %rd956;
	cvt.s64.s32 	%rd4213, %rd4212;
	add.s64 	%rd4214, %rd4211, %rd4213;
	ld.u8 	%rs429, [%rd4214];
	ld.u64 	%rd4215, [%rd544];
	cvt.s64.s32 	%rd4216, %rd964;
	add.s64 	%rd4217, %rd4215, %rd4216;
	st.u8 	[%rd4217], %rs429;
$L__BB0_894:
	add.s64 	%rd965, %rd6668, -3;
	setp.le.s64 	%p717, %rd964, %rd956;
	@%p717 bra 	$L__BB0_896;
	ld.u64 	%rd4218, [%rd6664+16];
	sub.s64 	%rd4219, %rd965, %rd956;
	cvt.s64.s32 	%rd4220, %rd4219;
	add.s64 	%rd4221, %rd4218, %rd4220;
	ld.u8 	%rs430, [%rd4221];
	ld.u64 	%rd4222, [%rd544];
	cvt.s64.s32 	%rd4223, %rd965;
	add.s64 	%rd4224, %rd4222, %rd4223;
	st.u8 	[%rd4224], %rs430;
$L__BB0_896:
	add.s64 	%rd6668, %rd6668, -4;
	setp.le.s64 	%p718, %rd965, %rd956;
	@%p718 bra 	$L__BB0_898;
	ld.u64 	%rd4225, [%rd6664+16];
	sub.s64 	%rd4226, %rd6668, %rd956;
	cvt.s64.s32 	%rd4227, %rd4226;
	add.s64 	%rd4228, %rd4225, %rd4227;
	ld.u8 	%rs431, [%rd4228];
	ld.u64 	%rd4229, [%rd544];
	cvt.s64.s32 	%rd4230, %rd6668;
	add.s64 	%rd4231, %rd4229, %rd4230;
	st.u8 	[%rd4231], %rs431;
$L__BB0_898:
	add.s64 	%rd6667, %rd6667, 4;
	setp.ne.s64 	%p719, %rd6667, %rd960;
	@%p719 bra 	$L__BB0_890;
$L__BB0_899:
	setp.eq.s64 	%p720, %rd959, 0;
	@%p720 bra 	$L__BB0_907;
	add.s64 	%rd969, %rd6668, -1;
	setp.le.s64 	%p721, %rd6668, %rd956;
	@%p721 bra 	$L__BB0_902;
	ld.u64 	%rd4232, [%rd6664+16];
	sub.s64 	%rd4233, %rd969, %rd956;
	cvt.s64.s32 	%rd4234, %rd4233;
	add.s64 	%rd4235, %rd4232, %rd4234;
	ld.u8 	%rs432, [%rd4235];
	ld.u64 	%rd4236, [%rd544];
	cvt.s64.s32 	%rd4237, %rd969;
	add.s64 	%rd4238, %rd4236, %rd4237;
	st.u8 	[%rd4238], %rs432;
$L__BB0_902:
	setp.eq.s64 	%p722, %rd959, 1;
	@%p722 bra 	$L__BB0_907;
	add.s64 	%rd970, %rd6668, -2;
	setp.le.s64 	%p723, %rd969, %rd956;
	@%p723 bra 	$L__BB0_905;
	ld.u64 	%rd4239, [%rd6664+16];
	sub.s64 	%rd4240, %rd970, %rd956;
	cvt.s64.s32 	%rd4241, %rd4240;
	add.s64 	%rd4242, %rd4239, %rd4241;
	ld.u8 	%rs433, [%rd4242];
	ld.u64 	%rd4243, [%rd544];
	cvt.s64.s32 	%rd4244, %rd970;
	add.s64 	%rd4245, %rd4243, %rd4244;
	st.u8 	[%rd4245], %rs433;
$L__BB0_905:
	setp.eq.s64 	%p724, %rd959, 2;
	setp.le.s64 	%p725, %rd970, %rd956;
	or.pred  	%p726, %p724, %p725;
	@%p726 bra 	$L__BB0_907;
	add.s64 	%rd4246, %rd6668, -3;
	ld.u64 	%rd4247, [%rd6664+16];
	sub.s64 	%rd4248, %rd4246, %rd956;
	cvt.s64.s32 	%rd4249, %rd4248;
	add.s64 	%rd4250, %rd4247, %rd4249;
	ld.u8 	%rs434, [%rd4250];
	ld.u64 	%rd4251, [%rd544];
	cvt.s64.s32 	%rd4252, %rd4246;
	add.s64 	%rd4253, %rd4251, %rd4252;
	st.u8 	[%rd4253], %rs434;
$L__BB0_907:
	ld.u64 	%rd4255, [%rd6665];
	st.u64 	[%rd6293], %rd4255;
	st.u64 	[%rd6293+8], %rd957;
	ld.u64 	%rd4256, [%rd6665+8];
	max.u64 	%rd971, %rd4256, %rd957;
	st.u64 	[%rd6293+8], %rd971;
	setp.eq.s64 	%p728, %rd971, 0;
	mov.b64 	%rd6677, 0;
	mov.pred 	%p1369, -1;
	@%p728 bra 	$L__BB0_915;
	mov.b32 	%r73, 1;
	mov.b64 	%rd6671, 0;
	mov.b16 	%rs878, 0;
	mov.u64 	%rd6670, %rd6671;
$L__BB0_909:
	ld.u64 	%rd4258, [%rd6665+16];
	not.b64 	%rd4259, %rd6670;
	add.s64 	%rd4260, %rd971, %rd4259;
	cvt.s64.s32 	%rd974, %rd4260;
	add.s64 	%rd4261, %rd4258, %rd974;
	ld.u8 	%rs437, [%rd4261];
	add.s16 	%rs438, %rs437, %rs878;
	ld.u64 	%rd4262, [%rd544];
	add.s64 	%rd4263, %rd4262, %rd974;
	ld.u8 	%rs439, [%rd4263];
	add.s16 	%rs440, %rs438, %rs439;
	st.u8 	[%rd4263], %rs440;
	ld.u64 	%rd4264, [%rd544];
	add.s64 	%rd975, %rd4264, %rd974;
	ld.s8 	%rs45, [%rd975];
	setp.lt.s16 	%p1369, %rs45, 10;
	mov.b16 	%rs878, 0;
	@%p1369 bra 	$L__BB0_911;
	add.s16 	%rs442, %rs45, -10;
	st.u8 	[%rd975], %rs442;
	mov.b16 	%rs878, 1;
$L__BB0_911:
	setp.ne.s32 	%p729, %r73, 1;
	mov.b32 	%r73, 0;
	@%p729 bra 	$L__BB0_913;
	ld.u64 	%rd4265, [%rd544];
	add.s64 	%rd4266, %rd4265, %rd974;
	ld.u8 	%rs443, [%rd4266];
	setp.eq.s16 	%p730, %rs443, 0;
	selp.u32 	%r73, 1, 0, %p730;
	selp.u64 	%rd4267, 1, 0, %p730;
	add.s64 	%rd6671, %rd6671, %rd4267;
$L__BB0_913:
	add.s64 	%rd6670, %rd6670, 1;
	ld.u64 	%rd979, [%rd414];
	setp.lt.u64 	%p731, %rd6670, %rd979;
	@%p731 bra 	$L__BB0_909;
	sub.s64 	%rd6677, %rd979, %rd6671;
$L__BB0_915:
	st.u64 	[%rd414], %rd6677;
	ld.u64 	%rd6676, [%rd543];
	@%p1369 bra 	$L__BB0_952;
	setp.eq.s64 	%p732, %rd6677, %rd6676;
	selp.s64 	%rd4268, -1, 0, %p732;
	add.s64 	%rd6675, %rd6677, %rd4268;
	setp.lt.s64 	%p733, %rd6675, 1;
	@%p733 bra 	$L__BB0_951;
	and.b64  	%rd984, %rd6675, 3;
	setp.lt.u64 	%p734, %rd6675, 4;
	@%p734 bra 	$L__BB0_936;
	and.b64  	%rd985, %rd6675, 9223372036854775804;
	mov.b64 	%rd6674, 0;
$L__BB0_919:
	mov.u64 	%rd986, %rd6675;
	add.s64 	%rd988, %rd986, -1;
	setp.lt.s64 	%p735, %rd986, 1;
	@%p735 bra 	$L__BB0_921;
	ld.u64 	%rd4271, [%rd544];
	cvt.s64.s32 	%rd4272, %rd988;
	add.s64 	%rd4273, %rd4271, %rd4272;
	ld.u8 	%rs445, [%rd4273];
	cvt.s64.s32 	%rd4274, %rd986;
	add.s64 	%rd4275, %rd4271, %rd4274;
	st.u8 	[%rd4275], %rs445;
	bra.uni 	$L__BB0_923;
$L__BB0_921:
	setp.lt.s64 	%p736, %rd986, 0;
	@%p736 bra 	$L__BB0_923;
	ld.u64 	%rd4270, [%rd544];
	mov.b16 	%rs444, 0;
	st.u8 	[%rd4270], %rs444;
$L__BB0_923:
	add.s64 	%rd989, %rd986, -2;
	setp.gt.s64 	%p737, %rd986, 1;
	@%p737 bra 	$L__BB0_926;
	setp.ne.s64 	%p738, %rd986, 1;
	@%p738 bra 	$L__BB0_927;
	ld.u64 	%rd4276, [%rd544];
	mov.b16 	%rs446, 0;
	st.u8 	[%rd4276], %rs446;
	bra.uni 	$L__BB0_927;
$L__BB0_926:
	ld.u64 	%rd4277, [%rd544];
	cvt.s64.s32 	%rd4278, %rd989;
	add.s64 	%rd4279, %rd4277, %rd4278;
	ld.u8 	%rs447, [%rd4279];
	cvt.s64.s32 	%rd4280, %rd988;
	add.s64 	%rd4281, %rd4277, %rd4280;
	st.u8 	[%rd4281], %rs447;
$L__BB0_927:
	add.s64 	%rd990, %rd986, -3;
	setp.gt.s64 	%p739, %rd986, 2;
	@%p739 bra 	$L__BB0_930;
	setp.ne.s64 	%p740, %rd986, 2;
	@%p740 bra 	$L__BB0_931;
	ld.u64 	%rd4282, [%rd544];
	mov.b16 	%rs448, 0;
	st.u8 	[%rd4282], %rs448;
	bra.uni 	$L__BB0_931;
$L__BB0_930:
	ld.u64 	%rd4283, [%rd544];
	cvt.s64.s32 	%rd4284, %rd990;
	add.s64 	%rd4285, %rd4283, %rd4284;
	ld.u8 	%rs449, [%rd4285];
	cvt.s64.s32 	%rd4286, %rd989;
	add.s64 	%rd4287, %rd4283, %rd4286;
	st.u8 	[%rd4287], %rs449;
$L__BB0_931:
	add.s64 	%rd6675, %rd986, -4;
	setp.gt.s64 	%p741, %rd986, 3;
	@%p741 bra 	$L__BB0_934;
	setp.ne.s64 	%p742, %rd986, 3;
	@%p742 bra 	$L__BB0_935;
	ld.u64 	%rd4288, [%rd544];
	mov.b16 	%rs450, 0;
	st.u8 	[%rd4288], %rs450;
	bra.uni 	$L__BB0_935;
$L__BB0_934:
	ld.u64 	%rd4289, [%rd544];
	cvt.s64.s32 	%rd4290, %rd6675;
	add.s64 	%rd4291, %rd4289, %rd4290;
	ld.u8 	%rs451, [%rd4291];
	cvt.s64.s32 	%rd4292, %rd990;
	add.s64 	%rd4293, %rd4289, %rd4292;
	st.u8 	[%rd4293], %rs451;
$L__BB0_935:
	add.s64 	%rd6674, %rd6674, 4;
	setp.ne.s64 	%p743, %rd6674, %rd985;
	@%p743 bra 	$L__BB0_919;
$L__BB0_936:
	setp.eq.s64 	%p744, %rd984, 0;
	@%p744 bra 	$L__BB0_951;
	add.s64 	%rd994, %rd6675, -1;
	setp.gt.s64 	%p745, %rd6675, 0;
	@%p745 bra 	$L__BB0_940;
	setp.lt.s64 	%p746, %rd6675, 0;
	@%p746 bra 	$L__BB0_941;
	ld.u64 	%rd4294, [%rd544];
	mov.b16 	%rs452, 0;
	st.u8 	[%rd4294], %rs452;
	bra.uni 	$L__BB0_941;
$L__BB0_940:
	ld.u64 	%rd4295, [%rd544];
	cvt.s64.s32 	%rd4296, %rd994;
	add.s64 	%rd4297, %rd4295, %rd4296;
	ld.u8 	%rs453, [%rd4297];
	cvt.s64.s32 	%rd4298, %rd6675;
	add.s64 	%rd4299, %rd4295, %rd4298;
	st.u8 	[%rd4299], %rs453;
$L__BB0_941:
	setp.eq.s64 	%p747, %rd984, 1;
	@%p747 bra 	$L__BB0_951;
	add.s64 	%rd995, %rd6675, -2;
	setp.gt.s64 	%p748, %rd6675, 1;
	@%p748 bra 	$L__BB0_945;
	setp.ne.s64 	%p749, %rd6675, 1;
	@%p749 bra 	$L__BB0_946;
	ld.u64 	%rd4300, [%rd544];
	mov.b16 	%rs454, 0;
	st.u8 	[%rd4300], %rs454;
	bra.uni 	$L__BB0_946;
$L__BB0_945:
	ld.u64 	%rd4301, [%rd544];
	cvt.s64.s32 	%rd4302, %rd995;
	add.s64 	%rd4303, %rd4301, %rd4302;
	ld.u8 	%rs455, [%rd4303];
	cvt.s64.s32 	%rd4304, %rd994;
	add.s64 	%rd4305, %rd4301, %rd4304;
	st.u8 	[%rd4305], %rs455;
$L__BB0_946:
	setp.eq.s64 	%p750, %rd984, 2;
	@%p750 bra 	$L__BB0_951;
	setp.gt.s64 	%p751, %rd6675, 2;
	@%p751 bra 	$L__BB0_950;
	setp.ne.s64 	%p752, %rd6675, 2;
	@%p752 bra 	$L__BB0_951;
	ld.u64 	%rd4306, [%rd544];
	mov.b16 	%rs456, 0;
	st.u8 	[%rd4306], %rs456;
	bra.uni 	$L__BB0_951;
$L__BB0_950:
	ld.u64 	%rd4307, [%rd544];
	add.s64 	%rd4308, %rd6675, 4294967293;
	cvt.s64.s32 	%rd4309, %rd4308;
	add.s64 	%rd4310, %rd4307, %rd4309;
	ld.u8 	%rs457, [%rd4310];
	cvt.s64.s32 	%rd4311, %rd995;
	add.s64 	%rd4312, %rd4307, %rd4311;
	st.u8 	[%rd4312], %rs457;
$L__BB0_951:
	ld.u64 	%rd4313, [%rd6293+16];
	mov.b16 	%rs458, 1;
	st.u8 	[%rd4313], %rs458;
	ld.u64 	%rd4314, [%rd6293];
	add.s64 	%rd4315, %rd4314, 1;
	st.u64 	[%rd6293], %rd4315;
	ld.u64 	%rd4316, [%rd6293+8];
	add.s64 	%rd6677, %rd4316, 1;
	st.u64 	[%rd6293+8], %rd6677;
	ld.u64 	%rd6676, [%rd6293+24];
$L__BB0_952:
	setp.le.u64 	%p753, %rd6677, %rd6676;
	@%p753 bra 	$L__BB0_954;
	st.u64 	[%rd414], %rd6676;
$L__BB0_954:
	ld.u64 	%rd4346, [%rd4092+16];
	{ // callseq 66, 0
	.param .b64 param0;
	st.param.b64 	[param0], %rd4346;
	call.uni 
	free, 
	(
	param0
	);
	} // callseq 66
	{ // callseq 67, 0
	.param .b64 param0;
	st.param.b64 	[param0], %rd4092;
	call.uni 
	free, 
	(
	param0
	);
	} // callseq 67
$L__BB0_955:
	ld.u64 	%rd4409, [%rd6286+8];
	setp.eq.s64 	%p772, %rd4409, 0;
	@%p772 bra 	$L__BB0_960;
	ld.u64 	%rd4410, [%rd6286+24];
	setp.eq.s64 	%p773, %rd4410, 0;
	@%p773 bra 	$L__BB0_959;
	mov.b64 	%rd6678, 0;
$L__BB0_958:
	ld.u64 	%rd4412, [%rd6286+16];
	cvt.s64.s32 	%rd4413, %rd6678;
	add.s64 	%rd4414, %rd4412, %rd4413;
	mov.b16 	%rs472, 0;
	st.u8 	[%rd4414], %rs472;
	add.s64 	%rd6678, %rd6678, 1;
	ld.u64 	%rd4415, [%rd6286+24];
	setp.lt.u64 	%p774, %rd6678, %rd4415;
	@%p774 bra 	$L__BB0_958;
$L__BB0_959:
	mov.b64 	%rd4416, 0;
	st.u64 	[%rd6286], %rd4416;
	st.u64 	[%rd6286+8], %rd4416;
$L__BB0_960:
	ld.u64 	%rd4418, [%rd414];
	setp.eq.s64 	%p775, %rd4418, 0;
	mov.b64 	%rd6682, 0;
	@%p775 bra 	$L__BB0_964;
	ld.u64 	%rd4420, [%rd6293];
	st.u64 	[%rd6286], %rd4420;
	ld.u64 	%rd4421, [%rd6293+8];
	ld.u64 	%rd4422, [%rd6286+24];
	min.u64 	%rd4423, %rd4421, %rd4422;
	st.u64 	[%rd6286+8], %rd4423;
	setp.eq.s64 	%p776, %rd4423, 0;
	@%p776 bra 	$L__BB0_964;
	mov.b64 	%rd6679, 0;
$L__BB0_963:
	ld.u64 	%rd4425, [%rd544];
	cvt.s64.s32 	%rd4426, %rd6679;
	add.s64 	%rd4427, %rd4425, %rd4426;
	ld.u8 	%rs473, [%rd4427];
	ld.u64 	%rd4428, [%rd6286+16];
	add.s64 	%rd4429, %rd4428, %rd4426;
	st.u8 	[%rd4429], %rs473;
	add.s64 	%rd6679, %rd6679, 1;
	ld.u64 	%rd6682, [%rd6286+8];
	setp.lt.u64 	%p777, %rd6679, %rd6682;
	@%p777 bra 	$L__BB0_963;
$L__BB0_964:
	ld.u64 	%rd4430, [%rd414];
	setp.eq.s64 	%p778, %rd4430, 0;
	@%p778 bra 	$L__BB0_969;
	ld.u64 	%rd4431, [%rd543];
	setp.eq.s64 	%p779, %rd4431, 0;
	@%p779 bra 	$L__BB0_968;
	mov.b64 	%rd6681, 0;
$L__BB0_967:
	ld.u64 	%rd4433, [%rd544];
	cvt.s64.s32 	%rd4434, %rd6681;
	add.s64 	%rd4435, %rd4433, %rd4434;
	mov.b16 	%rs474, 0;
	st.u8 	[%rd4435], %rs474;
	add.s64 	%rd6681, %rd6681, 1;
	ld.u64 	%rd4436, [%rd543];
	setp.lt.u64 	%p780, %rd6681, %rd4436;
	@%p780 bra 	$L__BB0_967;
$L__BB0_968:
	mov.b64 	%rd4437, 0;
	st.u64 	[%rd6293], %rd4437;
	st.u64 	[%rd6293+8], %rd4437;
	ld.u64 	%rd6682, [%rd6286+8];
$L__BB0_969:
	setp.eq.s64 	%p781, %rd6682, 0;
	@%p781 bra 	$L__BB0_1044;
	ld.u64 	%rd1010, [%rd543];
	{ // callseq 72, 0
	.param .b64 param0;
	st.param.b64 	[param0], 32;
	.param .b64 retval0;
	call.uni (retval0), 
	malloc, 
	(
	param0
	);
	ld.param.b64 	%rd4438, [retval0];
	} // callseq 72
	setp.eq.s64 	%p782, %rd4438, 0;
	@%p782 bra 	$L__BB0_1044;
	cvt.s64.s32 	%rd1012, %rd1010;
	{ // callseq 73, 0
	.param .b64 param0;
	st.param.b64 	[param0], %rd1012;
	.param .b64 retval0;
	call.uni (retval0), 
	malloc, 
	(
	param0
	);
	ld.param.b64 	%rd4439, [retval0];
	} // callseq 73
	st.u64 	[%rd4438+16], %rd4439;
	setp.eq.s64 	%p783, %rd4439, 0;
	@%p783 bra 	$L__BB0_1044;
	setp.lt.s64 	%p784, %rd1010, 1;
	@%p784 bra 	$L__BB0_980;
	and.b64  	%rd1013, %rd1010, 3;
	setp.lt.u64 	%p785, %rd1010, 4;
	mov.b64 	%rd6684, 0;
	@%p785 bra 	$L__BB0_976;
	and.b64  	%rd6684, %rd1010, 9223372036854775804;
	mov.b64 	%rd6683, 0;
$L__BB0_975:
	ld.u64 	%rd4443, [%rd4438+16];
	add.s64 	%rd4444, %rd4443, %rd6683;
	mov.b16 	%rs475, 0;
	st.u8 	[%rd4444], %rs475;
	ld.u64 	%rd4445, [%rd4438+16];
	add.s64 	%rd4446, %rd4445, %rd6683;
	st.u8 	[%rd4446+1], %rs475;
	ld.u64 	%rd4447, [%rd4438+16];
	add.s64 	%rd4448, %rd4447, %rd6683;
	st.u8 	[%rd4448+2], %rs475;
	ld.u64 	%rd4449, [%rd4438+16];
	add.s64 	%rd4450, %rd4449, %rd6683;
	st.u8 	[%rd4450+3], %rs475;
	add.s64 	%rd6683, %rd6683, 4;
	setp.ne.s64 	%p786, %rd6683, %rd6684;
	@%p786 bra 	$L__BB0_975;
$L__BB0_976:
	setp.eq.s64 	%p787, %rd1013, 0;
	@%p787 bra 	$L__BB0_980;
	ld.u64 	%rd4451, [%rd4438+16];
	add.s64 	%rd4452, %rd4451, %rd6684;
	mov.b16 	%rs476, 0;
	st.u8 	[%rd4452], %rs476;
	setp.eq.s64 	%p788, %rd1013, 1;
	@%p788 bra 	$L__BB0_980;
	add.s64 	%rd4453, %rd6684, 1;
	and.b64  	%rd4454, %rd4453, 4294967295;
	ld.u64 	%rd4455, [%rd4438+16];
	add.s64 	%rd4456, %rd4455, %rd4454;
	mov.b16 	%rs477, 0;
	st.u8 	[%rd4456], %rs477;
	setp.eq.s64 	%p789, %rd1013, 2;
	@%p789 bra 	$L__BB0_980;
	add.s64 	%rd4457, %rd6684, 2;
	and.b64  	%rd4458, %rd4457, 4294967295;
	ld.u64 	%rd4459, [%rd4438+16];
	add.s64 	%rd4460, %rd4459, %rd4458;
	mov.b16 	%rs478, 0;
	st.u8 	[%rd4460], %rs478;
$L__BB0_980:
	mov.b64 	%rd4461, 0;
	st.u64 	[%rd4438], %rd4461;
	st.u64 	[%rd4438+8], %rd4461;
	st.u64 	[%rd4438+24], %rd1010;
	{ // callseq 74, 0
	.param .b64 param0;
	st.param.b64 	[param0], %rd1012;
	.param .b64 retval0;
	call.uni (retval0), 
	malloc, 
	(
	param0
	);
	ld.param.b64 	%rd4462, [retval0];
	} // callseq 74
	setp.eq.s64 	%p790, %rd4462, 0;
	@%p790 bra 	$L__BB0_1760;
	ld.u64 	%rd4463, [%rd4438+24];
	setp.eq.s64 	%p791, %rd4463, 0;
	@%p791 bra 	$L__BB0_984;
	mov.b64 	%rd6685, 0;
$L__BB0_983:
	cvt.s64.s32 	%rd4465, %rd6685;
	add.s64 	%rd4466, %rd4462, %rd4465;
	mov.b16 	%rs479, 0;
	st.u8 	[%rd4466], %rs479;
	add.s64 	%rd6685, %rd6685, 1;
	ld.u64 	%rd4467, [%rd4438+24];
	setp.lt.u64 	%p792, %rd6685, %rd4467;
	@%p792 bra 	$L__BB0_983;
$L__BB0_984:
	mov.b16 	%rs480, 1;
	st.u8 	[%rd4462], %rs480;
	mov.b64 	%rd6687, 0;
	st.u64 	[%rd4438], %rd6687;
	mov.b64 	%rd6686, 1;
$L__BB0_985:
	mov.u64 	%rd1024, %rd6686;
	cvt.s64.s32 	%rd4470, %rd6687;
	add.s64 	%rd4471, %rd4462, %rd4470;
	ld.u8 	%rs481, [%rd4471];
	setp.eq.s16 	%p793, %rs481, 0;
	selp.u64 	%rd4472, 1, 0, %p793;
	add.s64 	%rd6687, %rd6687, %rd4472;
	add.s64 	%rd6686, %rd1024, -1;
	@%p793 bra 	$L__BB0_985;
	setp.ne.s64 	%p794, %rd6687, 0;
	@%p794 bra 	$L__BB0_994;
	max.s64 	%rd1021, %rd1024, 1;
	and.b64  	%rd1022, %rd1021, 3;
	setp.lt.s64 	%p795, %rd1024, 4;
	mov.b64 	%rd6689, 0;
	@%p795 bra 	$L__BB0_990;
	and.b64  	%rd6689, %rd1021, 9223372036854775804;
	mov.b64 	%rd6688, 0;
$L__BB0_989:
	shl.b64 	%rd4475, %rd6688, 32;
	neg.s64 	%rd4476, %rd4475;
	shr.s64 	%rd4477, %rd4476, 32;
	add.s64 	%rd4478, %rd4462, %rd4477;
	ld.u8 	%rs482, [%rd4478];
	ld.u64 	%rd4479, [%rd4438+16];
	cvt.s64.s32 	%rd4480, %rd6688;
	add.s64 	%rd4481, %rd4479, %rd4480;
	st.u8 	[%rd4481], %rs482;
	not.b64 	%rd4482, %rd4480;
	add.s64 	%rd4483, %rd4462, %rd4482;
	ld.u8 	%rs483, [%rd4483];
	ld.u64 	%rd4484, [%rd4438+16];
	add.s64 	%rd4485, %rd4475, 4294967296;
	shr.s64 	%rd4486, %rd4485, 32;
	add.s64 	%rd4487, %rd4484, %rd4486;
	st.u8 	[%rd4487], %rs483;
	sub.s64 	%rd4488, -8589934592, %rd4475;
	shr.s64 	%rd4489, %rd4488, 32;
	add.s64 	%rd4490, %rd4462, %rd4489;
	ld.u8 	%rs484, [%rd4490];
	ld.u64 	%rd4491, [%rd4438+16];
	add.s64 	%rd4492, %rd4475, 8589934592;
	shr.s64 	%rd4493, %rd4492, 32;
	add.s64 	%rd4494, %rd4491, %rd4493;
	st.u8 	[%rd4494], %rs484;
	sub.s64 	%rd4495, -12884901888, %rd4475;
	shr.s64 	%rd4496, %rd4495, 32;
	add.s64 	%rd4497, %rd4462, %rd4496;
	ld.u8 	%rs485, [%rd4497];
	ld.u64 	%rd4498, [%rd4438+16];
	add.s64 	%rd4499, %rd4475, 12884901888;
	shr.s64 	%rd4500, %rd4499, 32;
	add.s64 	%rd4501, %rd4498, %rd4500;
	st.u8 	[%rd4501], %rs485;
	add.s64 	%rd6688, %rd6688, 4;
	setp.ne.s64 	%p796, %rd6688, %rd6689;
	@%p796 bra 	$L__BB0_989;
$L__BB0_990:
	setp.eq.s64 	%p797, %rd1022, 0;
	@%p797 bra 	$L__BB0_994;
	shl.b64 	%rd1032, %rd6689, 32;
	neg.s64 	%rd1031, %rd1032;
	shr.s64 	%rd4502, %rd1031, 32;
	add.s64 	%rd4503, %rd4462, %rd4502;
	ld.u8 	%rs486, [%rd4503];
	ld.u64 	%rd4504, [%rd4438+16];
	cvt.s64.s32 	%rd4505, %rd6689;
	add.s64 	%rd4506, %rd4504, %rd4505;
	st.u8 	[%rd4506], %rs486;
	setp.eq.s64 	%p798, %rd1022, 1;
	@%p798 bra 	$L__BB0_994;
	add.s64 	%rd4507, %rd1031, -4294967296;
	shr.s64 	%rd4508, %rd4507, 32;
	add.s64 	%rd4509, %rd4462, %rd4508;
	ld.u8 	%rs487, [%rd4509];
	ld.u64 	%rd4510, [%rd4438+16];
	add.s64 	%rd4511, %rd1032, 4294967296;
	shr.s64 	%rd4512, %rd4511, 32;
	add.s64 	%rd4513, %rd4510, %rd4512;
	st.u8 	[%rd4513], %rs487;
	setp.eq.s64 	%p799, %rd1022, 2;
	@%p799 bra 	$L__BB0_994;
	add.s64 	%rd4514, %rd1031, -8589934592;
	shr.s64 	%rd4515, %rd4514, 32;
	add.s64 	%rd4516, %rd4462, %rd4515;
	ld.u8 	%rs488, [%rd4516];
	ld.u64 	%rd4517, [%rd4438+16];
	add.s64 	%rd4518, %rd1032, 8589934592;
	shr.s64 	%rd4519, %rd4518, 32;
	add.s64 	%rd4520, %rd4517, %rd4519;
	st.u8 	[%rd4520], %rs488;
$L__BB0_994:
	sub.s64 	%rd4521, 1, %rd6687;
	st.u64 	[%rd4438+8], %rd4521;
	{ // callseq 75, 0
	.param .b64 param0;
	st.param.b64 	[param0], %rd4462;
	call.uni 
	free, 
	(
	param0
	);
	} // callseq 75
	ld.u64 	%rd4522, [%rd414];
	setp.eq.s64 	%p800, %rd4522, 0;
	@%p800 bra 	$L__BB0_999;
	ld.u64 	%rd4523, [%rd543];
	setp.eq.s64 	%p801, %rd4523, 0;
	@%p801 bra 	$L__BB0_998;
	mov.b64 	%rd6690, 0;
$L__BB0_997:
	ld.u64 	%rd4525, [%rd544];
	cvt.s64.s32 	%rd4526, %rd6690;
	add.s64 	%rd4527, %rd4525, %rd4526;
	mov.b16 	%rs489, 0;
	st.u8 	[%rd4527], %rs489;
	add.s64 	%rd6690, %rd6690, 1;
	ld.u64 	%rd4528, [%rd543];
	setp.lt.u64 	%p802, %rd6690, %rd4528;
	@%p802 bra 	$L__BB0_997;
$L__BB0_998:
	mov.b64 	%rd4529, 0;
	st.u64 	[%rd6293], %rd4529;
	st.u64 	[%rd6293+8], %rd4529;
$L__BB0_999:
	ld.u64 	%rd4530, [%rd6286+8];
	setp.eq.s64 	%p803, %rd4530, 0;
	@%p803 bra 	$L__BB0_1043;
	ld.u64 	%rd4531, [%rd4438+8];
	setp.eq.s64 	%p804, %rd4531, 0;
	@%p804 bra 	$L__BB0_1043;
	ld.u32 	%r49, [%rd543];
	shl.b32 	%r50, %r49, 1;
	add.s32 	%r51, %r50, 2;
	cvt.s64.s32 	%rd4532, %r51;
	{ // callseq 76, 0
	.param .b64 param0;
	st.param.b64 	[param0], %rd4532;
	.param .b64 retval0;
	call.uni (retval0), 
	malloc, 
	(
	param0
	);
	ld.param.b64 	%rd4533, [retval0];
	} // callseq 76
	setp.eq.s64 	%p805, %rd4533, 0;
	@%p805 bra 	$L__BB0_1043;
	mov.b16 	%rs490, 0;
	st.u8 	[%rd4533], %rs490;
	ld.u64 	%rd4535, [%rd4438+8];
	setp.eq.s64 	%p806, %rd4535, 0;
	mov.b64 	%rd6693, 1;
	@%p806 bra 	$L__BB0_1006;
	mov.b64 	%rd6691, 0;
$L__BB0_1004:
	ld.u64 	%rd4537, [%rd4438+16];
	shl.b64 	%rd4538, %rd6691, 32;
	cvt.s64.s32 	%rd4539, %rd6691;
	add.s64 	%rd4540, %rd4537, %rd4539;
	ld.u8 	%rs491, [%rd4540];
	add.s64 	%rd4541, %rd4538, 4294967296;
	shr.s64 	%rd4542, %rd4541, 32;
	add.s64 	%rd4543, %rd4533, %rd4542;
	st.u8 	[%rd4543], %rs491;
	add.s64 	%rd6691, %rd6691, 1;
	ld.u64 	%rd1038, [%rd4438+8];
	setp.lt.u64 	%p807, %rd6691, %rd1038;
	@%p807 bra 	$L__BB0_1004;
	add.s64 	%rd6693, %rd1038, 1;
$L__BB0_1006:
	ld.u64 	%rd6694, [%rd543];
	shl.b64 	%rd4544, %rd6694, 1;
	add.s64 	%rd4545, %rd4544, 2;
	setp.ge.u64 	%p808, %rd6693, %rd4545;
	@%p808 bra 	$L__BB0_1008;
$L__BB0_1007:
	cvt.s64.s32 	%rd4546, %rd6693;
	add.s64 	%rd4547, %rd4533, %rd4546;
	mov.b16 	%rs492, 0;
	st.u8 	[%rd4547], %rs492;
	add.s64 	%rd6693, %rd6693, 1;
	ld.u64 	%rd6694, [%rd543];
	shl.b64 	%rd4548, %rd6694, 1;
	add.s64 	%rd4549, %rd4548, 2;
	setp.lt.u64 	%p809, %rd6693, %rd4549;
	@%p809 bra 	$L__BB0_1007;
$L__BB0_1008:
	ld.u64 	%rd4550, [%rd4438];
	ld.u64 	%rd4551, [%rd6286];
	sub.s64 	%rd1046, %rd4550, %rd4551;
	st.u64 	[%rd6293], %rd1046;
	ld.u64 	%rd1047, [%rd6286+8];
	add.s64 	%rd6695, %rd1047, -1;
	setp.lt.s64 	%p810, %rd6695, 0;
	@%p810 bra 	$L__BB0_1015;
	ld.u64 	%rd1049, [%rd6286+16];
	mov.u64 	%rd6696, %rd1047;
$L__BB0_1010:
	sub.s64 	%rd4553, %rd1047, %rd6696;
	cvt.s64.s32 	%rd4554, %rd4553;
	add.s64 	%rd4555, %rd1049, %rd4554;
	ld.s8 	%rs47, [%rd4555];
	sub.s64 	%rd4556, %rd1047, %rd6695;
	cvt.s64.s32 	%rd4557, %rd4556;
	add.s64 	%rd4558, %rd4533, %rd4557;
	ld.s8 	%rs48, [%rd4558];
	setp.gt.s16 	%p812, %rs47, %rs48;
	mov.b64 	%rd6696, 0;
	mov.pred 	%p1370, -1;
	@%p812 bra 	$L__BB0_1013;
	setp.lt.s16 	%p814, %rs47, %rs48;
	mov.pred 	%p1370, 0;
	mov.u64 	%rd6696, %rd6695;
	@%p814 bra 	$L__BB0_1013;
	setp.ne.s16 	%p815, %rs47, %rs48;
	setp.ne.s64 	%p816, %rd6695, 0;
	or.pred  	%p1370, %p816, %p815;
$L__BB0_1013:
	add.s64 	%rd6695, %rd6696, -1;
	setp.gt.s64 	%p817, %rd6696, 0;
	and.pred  	%p818, %p817, %p1370;
	@%p818 bra 	$L__BB0_1010;
	mov.b64 	%rd6698, 0;
	not.pred 	%p819, %p1370;
	@%p819 bra 	$L__BB0_1016;
$L__BB0_1015:
	add.s64 	%rd4561, %rd1046, -1;
	st.u64 	[%rd6293], %rd4561;
	mov.b64 	%rd6698, 1;
$L__BB0_1016:
	setp.eq.s64 	%p820, %rd6694, 0;
	mov.b64 	%rd6732, 0;
	@%p820 bra 	$L__BB0_1040;
	mov.b64 	%rd6732, 0;
$L__BB0_1018:
	add.s64 	%rd1056, %rd6732, %rd6698;
	cvt.s64.s32 	%rd4564, %rd1056;
	add.s64 	%rd1057, %rd4533, %rd4564;
	ld.u64 	%rd6718, [%rd6286+8];
	mov.b16 	%rs880, 0;
	mov.u64 	%rd6706, %rd6718;
	mov.u64 	%rd6726, %rd6718;
	mov.u64 	%rd6727, %rd6718;
$L__BB0_1019:
	ld.s8 	%rs494, [%rd1057];
	setp.lt.s16 	%p1371, %rs494, 1;
	not.pred 	%p822, %p1371;
	add.s64 	%rd6709, %rd6727, -1;
	setp.lt.s64 	%p823, %rd6709, 0;
	or.pred  	%p824, %p823, %p822;
	mov.u64 	%rd6712, %rd6726;
	mov.u64 	%rd6713, %rd6727;
	@%p824 bra 	$L__BB0_1025;
	ld.u64 	%rd1066, [%rd6286+16];
	add.s64 	%rd1067, %rd1056, %rd6726;
	mov.u64 	%rd6712, %rd6726;
	mov.u64 	%rd6713, %rd6726;
$L__BB0_1021:
	mov.u64 	%rd1072, %rd6727;
	sub.s64 	%rd1073, 1, %rd1072;
	sub.s64 	%rd4566, %rd6726, %rd1072;
	cvt.s64.s32 	%rd4567, %rd4566;
	add.s64 	%rd4568, %rd1066, %rd4567;
	ld.s8 	%rs495, [%rd4568];
	add.s64 	%rd4569, %rd1073, %rd1067;
	cvt.s64.s32 	%rd4570, %rd4569;
	add.s64 	%rd4571, %rd4533, %rd4570;
	ld.s8 	%rs496, [%rd4571];
	setp.gt.s16 	%p826, %rs495, %rs496;
	mov.b64 	%rd6727, 0;
	mov.pred 	%p1371, -1;
	@%p826 bra 	$L__BB0_1024;
	sub.s64 	%rd4572, %rd6706, %rd1072;
	cvt.s64.s32 	%rd4573, %rd4572;
	add.s64 	%rd4574, %rd1066, %rd4573;
	ld.s8 	%rs497, [%rd4574];
	add.s64 	%rd1074, %rd1073, %rd1056;
	add.s64 	%rd4575, %rd1074, %rd6706;
	cvt.s64.s32 	%rd4576, %rd4575;
	add.s64 	%rd4577, %rd4533, %rd4576;
	ld.s8 	%rs498, [%rd4577];
	setp.lt.s16 	%p828, %rs497, %rs498;
	mov.pred 	%p1371, 0;
	mov.u64 	%rd6712, %rd6706;
	mov.u64 	%rd6713, %rd6706;
	mov.u64 	%rd6727, %rd6709;
	@%p828 bra 	$L__BB0_1024;
	sub.s64 	%rd4578, %rd6706, %rd1072;
	cvt.s64.s32 	%rd4579, %rd4578;
	add.s64 	%rd4580, %rd1066, %rd4579;
	ld.u8 	%rs499, [%rd4580];
	add.s64 	%rd4581, %rd1074, %rd6706;
	cvt.s64.s32 	%rd4582, %rd4581;
	add.s64 	%rd4583, %rd4533, %rd4582;
	ld.u8 	%rs500, [%rd4583];
	setp.ne.s16 	%p829, %rs499, %rs500;
	setp.ne.s64 	%p830, %rd6709, 0;
	or.pred  	%p1371, %p830, %p829;
	mov.u64 	%rd6712, %rd6706;
	mov.u64 	%rd6713, %rd6706;
$L__BB0_1024:
	add.s64 	%rd6709, %rd6727, -1;
	setp.gt.s64 	%p831, %rd6727, 0;
	and.pred  	%p832, %p831, %p1371;
	@%p832 bra 	$L__BB0_1021;
$L__BB0_1025:
	mov.u64 	%rd6726, %rd6712;
	mov.u64 	%rd6727, %rd6713;
	@%p1371 bra 	$L__BB0_1031;
	add.s16 	%rs880, %rs880, 1;
	setp.eq.s64 	%p833, %rd6706, 0;
	mov.b64 	%rd6706, 0;
	mov.u64 	%rd6726, %rd6706;
	mov.u64 	%rd6727, %rd6706;
	@%p833 bra 	$L__BB0_1031;
	mov.b64 	%rd6719, 0;
	mov.u64 	%rd6720, %rd6719;
$L__BB0_1028:
	ld.u64 	%rd4586, [%rd6286+16];
	not.b64 	%rd1086, %rd6720;
	add.s64 	%rd4587, %rd6718, %rd1086;
	cvt.s64.s32 	%rd4588, %rd4587;
	add.s64 	%rd4589, %rd4586, %rd4588;
	ld.u8 	%rs501, [%rd4589];
	add.s64 	%rd1087, %rd6719, %rd1056;
	add.s64 	%rd4590, %rd1087, %rd6718;
	cvt.s64.s32 	%rd4591, %rd4590;
	add.s64 	%rd4592, %rd4533, %rd4591;
	ld.u8 	%rs502, [%rd4592];
	sub.s16 	%rs503, %rs502, %rs501;
	st.u8 	[%rd4592], %rs503;
	ld.u64 	%rd6718, [%rd6286+8];
	add.s64 	%rd4593, %rd1087, %rd6718;
	cvt.s64.s32 	%rd4594, %rd4593;
	add.s64 	%rd1089, %rd4533, %rd4594;
	ld.s8 	%rs51, [%rd1089];
	setp.gt.s16 	%p834, %rs51, -1;
	@%p834 bra 	$L__BB0_1030;
	add.s16 	%rs504, %rs51, 10;
	st.u8 	[%rd1089], %rs504;
	ld.u64 	%rd4595, [%rd6286+8];
	add.s64 	%rd4596, %rd1087, %rd4595;
	add.s64 	%rd4597, %rd4596, -1;
	cvt.s64.s32 	%rd4598, %rd4597;
	add.s64 	%rd4599, %rd4533, %rd4598;
	ld.u8 	%rs505, [%rd4599];
	add.s16 	%rs506, %rs505, -1;
	st.u8 	[%rd4599], %rs506;
	ld.u64 	%rd6718, [%rd6286+8];
$L__BB0_1030:
	add.s64 	%rd6720, %rd6720, 1;
	setp.lt.u64 	%p835, %rd6720, %rd6718;
	mov.u64 	%rd6719, %rd1086;
	mov.u64 	%rd6706, %rd6718;
	mov.u64 	%rd6726, %rd6718;
	mov.u64 	%rd6727, %rd6718;
	@%p835 bra 	$L__BB0_1028;
$L__BB0_1031:
	not.pred 	%p836, %p1371;
	@%p836 bra 	$L__BB0_1019;
	ld.u64 	%rd4600, [%rd4438+8];
	setp.le.u64 	%p838, %rd6732, %rd4600;
	mov.pred 	%p1373, -1;
	@%p838 bra 	$L__BB0_1037;
	mov.b64 	%rd6730, 0;
	mov.u64 	%rd6729, %rd6730;
$L__BB0_1034:
	setp.gt.u64 	%p839, %rd6729, %rd6718;
	@%p839 bra 	$L__BB0_1036;
	add.s64 	%rd4602, %rd6729, %rd1056;
	cvt.s64.s32 	%rd4603, %rd4602;
	add.s64 	%rd4604, %rd4533, %rd4603;
	ld.s8 	%rs507, [%rd4604];
	setp.lt.s16 	%p840, %rs507, 1;
	selp.u64 	%rd4605, 1, 0, %p840;
	add.s64 	%rd6730, %rd6729, %rd4605;
	add.s64 	%rd6729, %rd6729, 1;
	@%p840 bra 	$L__BB0_1034;
$L__BB0_1036:
	add.s64 	%rd4606, %rd6718, 1;
	setp.ne.s64 	%p1373, %rd6730, %rd4606;
$L__BB0_1037:
	ld.u64 	%rd6731, [%rd543];
	setp.ge.u64 	%p841, %rd6732, %rd6731;
	@%p841 bra 	$L__BB0_1039;
	ld.u64 	%rd4607, [%rd544];
	cvt.s64.s32 	%rd4608, %rd6732;
	add.s64 	%rd4609, %rd4607, %rd4608;
	st.u8 	[%rd4609], %rs880;
	ld.u64 	%rd6731, [%rd543];
$L__BB0_1039:
	add.s64 	%rd6732, %rd6732, 1;
	setp.lt.u64 	%p842, %rd6732, %rd6731;
	and.pred  	%p843, %p842, %p1373;
	@%p843 bra 	$L__BB0_1018;
$L__BB0_1040:
	st.u64 	[%rd414], %rd6732;
	ld.u64 	%rd1109, [%rd544];
	mov.b64 	%rd6733, 0;
	mov.u64 	%rd6734, %rd6732;
$L__BB0_1041:
	add.s64 	%rd6734, %rd6734, -1;
	cvt.s64.s32 	%rd4611, %rd6734;
	add.s64 	%rd4612, %rd1109, %rd4611;
	ld.u8 	%rs508, [%rd4612];
	setp.eq.s16 	%p844, %rs508, 0;
	selp.u64 	%rd4613, 1, 0, %p844;
	add.s64 	%rd6733, %rd6733, %rd4613;
	@%p844 bra 	$L__BB0_1041;
	sub.s64 	%rd4614, %rd6732, %rd6733;
	st.u64 	[%rd414], %rd4614;
	{ // callseq 77, 0
	.param .b64 param0;
	st.param.b64 	[param0], %rd4533;
	call.uni 
	free, 
	(
	param0
	);
	} // callseq 77
$L__BB0_1043:
	ld.u64 	%rd4615, [%rd4438+16];
	{ // callseq 78, 0
	.param .b64 param0;
	st.param.b64 	[param0], %rd4615;
	call.uni 
	free, 
	(
	param0
	);
	} // callseq 78
	{ // callseq 79, 0
	.param .b64 param0;
	st.param.b64 	[param0], %rd4438;
	call.uni 
	free, 
	(
	param0
	);
	} // callseq 79
$L__BB0_1044:
	ld.u64 	%rd4617, [%rd6286+8];
	setp.eq.s64 	%p845, %rd4617, 0;
	@%p845 bra 	$L__BB0_1049;
	ld.u64 	%rd4618, [%rd6286+24];
	setp.eq.s64 	%p846, %rd4618, 0;
	@%p846 bra 	$L__BB0_1048;
	mov.b64 	%rd6735, 0;
$L__BB0_1047:
	ld.u64 	%rd4620, [%rd6286+16];
	cvt.s64.s32 	%rd4621, %rd6735;
	add.s64 	%rd4622, %rd4620, %rd4621;
	mov.b16 	%rs509, 0;
	st.u8 	[%rd4622], %rs509;
	add.s64 	%rd6735, %rd6735, 1;
	ld.u64 	%rd4623, [%rd6286+24];
	setp.lt.u64 	%p847, %rd6735, %rd4623;
	@%p847 bra 	$L__BB0_1047;
$L__BB0_1048:
	mov.b64 	%rd4624, 0;
	st.u64 	[%rd6286], %rd4624;
	st.u64 	[%rd6286+8], %rd4624;
$L__BB0_1049:
	ld.u64 	%rd4626, [%rd414];
	setp.eq.s64 	%p848, %rd4626, 0;
	mov.b64 	%rd6739, 0;
	@%p848 bra 	$L__BB0_1053;
	ld.u64 	%rd4628, [%rd6293];
	st.u64 	[%rd6286], %rd4628;
	ld.u64 	%rd4629, [%rd6293+8];
	ld.u64 	%rd4630, [%rd6286+24];
	min.u64 	%rd4631, %rd4629, %rd4630;
	st.u64 	[%rd6286+8], %rd4631;
	setp.eq.s64 	%p849, %rd4631, 0;
	@%p849 bra 	$L__BB0_1053;
	mov.b64 	%rd6736, 0;
$L__BB0_1052:
	ld.u64 	%rd4633, [%rd544];
	cvt.s64.s32 	%rd4634, %rd6736;
	add.s64 	%rd4635, %rd4633, %rd4634;
	ld.u8 	%rs510, [%rd4635];
	ld.u64 	%rd4636, [%rd6286+16];
	add.s64 	%rd4637, %rd4636, %rd4634;
	st.u8 	[%rd4637], %rs510;
	add.s64 	%rd6736, %rd6736, 1;
	ld.u64 	%rd6739, [%rd6286+8];
	setp.lt.u64 	%p850, %rd6736, %rd6739;
	@%p850 bra 	$L__BB0_1052;
$L__BB0_1053:
	ld.u64 	%rd4638, [%rd414];
	setp.eq.s64 	%p851, %rd4638, 0;
	@%p851 bra 	$L__BB0_1058;
	ld.u64 	%rd4639, [%rd543];
	setp.eq.s64 	%p852, %rd4639, 0;
	@%p852 bra 	$L__BB0_1057;
	mov.b64 	%rd6738, 0;
$L__BB0_1056:
	ld.u64 	%rd4641, [%rd544];
	cvt.s64.s32 	%rd4642, %rd6738;
	add.s64 	%rd4643, %rd4641, %rd4642;
	mov.b16 	%rs511, 0;
	st.u8 	[%rd4643], %rs511;
	add.s64 	%rd6738, %rd6738, 1;
	ld.u64 	%rd4644, [%rd543];
	setp.lt.u64 	%p853, %rd6738, %rd4644;
	@%p853 bra 	$L__BB0_1056;
$L__BB0_1057:
	mov.b64 	%rd4645, 0;
	st.u64 	[%rd6293], %rd4645;
	st.u64 	[%rd6293+8], %rd4645;
	ld.u64 	%rd6739, [%rd6286+8];
$L__BB0_1058:
	setp.eq.s64 	%p854, %rd6739, 0;
	@%p854 bra 	$L__BB0_1081;
	ld.u64 	%rd4646, [%rd6279+8];
	setp.eq.s64 	%p855, %rd4646, 0;
	@%p855 bra 	$L__BB0_1081;
	ld.u32 	%r52, [%rd543];
	shl.b32 	%r53, %r52, 1;
	cvt.s64.s32 	%rd4647, %r53;
	{ // callseq 82, 0
	.param .b64 param0;
	st.param.b64 	[param0], %rd4647;
	.param .b64 retval0;
	call.uni (retval0), 
	malloc, 
	(
	param0
	);
	ld.param.b64 	%rd4648, [retval0];
	} // callseq 82
	setp.eq.s64 	%p856, %rd4648, 0;
	@%p856 bra 	$L__BB0_1081;
	ld.u64 	%rd4649, [%rd543];
	and.b64  	%rd4650, %rd4649, 9223372036854775807;
	setp.eq.s64 	%p857, %rd4650, 0;
	@%p857 bra 	$L__BB0_1064;
	mov.b64 	%rd6740, 0;
$L__BB0_1063:
	cvt.s64.s32 	%rd4652, %rd6740;
	add.s64 	%rd4653, %rd4648, %rd4652;
	mov.b16 	%rs512, 0;
	st.u8 	[%rd4653], %rs512;
	add.s64 	%rd6740, %rd6740, 1;
	ld.u64 	%rd4654, [%rd543];
	shl.b64 	%rd4655, %rd4654, 1;
	setp.lt.u64 	%p858, %rd6740, %rd4655;
	@%p858 bra 	$L__BB0_1063;
$L__BB0_1064:
	ld.u64 	%rd4656, [%rd6286+8];
	ld.u64 	%rd4657, [%rd6279+8];
	setp.lt.s64 	%p860, %rd4656, %rd4657;
	selp.b64 	%rd1127, %rd6286, %rd6279, %p860;
	selp.b64 	%rd1128, %rd6279, %rd6286, %p860;
	add.s64 	%rd1129, %rd1128, 8;
	ld.u64 	%rd1130, [%rd1127+8];
	setp.eq.s64 	%p861, %rd1130, 0;
	mov.pred 	%p1374, -1;
	@%p861 bra 	$L__BB0_1073;
	ld.u64 	%rd1131, [%rd1129];
	mov.b64 	%rd6742, 0;
	mov.b16 	%rs884, 0;
	mov.u64 	%rd6745, %rd1130;
$L__BB0_1066:
	ld.u64 	%rd4659, [%rd1127+16];
	not.b64 	%rd4660, %rd6742;
	add.s64 	%rd4661, %rd1130, %rd4660;
	cvt.s64.s32 	%rd1134, %rd4661;
	add.s64 	%rd4662, %rd4659, %rd1134;
	ld.u8 	%rs514, [%rd4662];
	setp.eq.s16 	%p862, %rs514, 0;
	@%p862 bra 	$L__BB0_1071;
	ld.u64 	%rd4664, [%rd1128+8];
	setp.eq.s64 	%p863, %rd4664, 0;
	mov.b16 	%rs884, 0;
	mov.b64 	%rd6744, 0;
	@%p863 bra 	$L__BB0_1070;
	mov.b64 	%rd6743, 0;
	mov.b16 	%rs884, 0;
$L__BB0_1069:
	ld.u64 	%rd4666, [%rd1127+16];
	add.s64 	%rd4667, %rd4666, %rd1134;
	ld.u8 	%rs517, [%rd4667];
	ld.u64 	%rd4668, [%rd1128+16];
	not.b64 	%rd4669, %rd6743;
	add.s64 	%rd4670, %rd1131, %rd4669;
	cvt.s64.s32 	%rd4671, %rd4670;
	add.s64 	%rd4672, %rd4668, %rd4671;
	ld.u8 	%rs518, [%rd4672];
	mad.lo.s16 	%rs519, %rs518, %rs517, %rs884;
	ld.u64 	%rd4673, [%rd543];
	add.s64 	%rd4674, %rd6743, %rd6742;
	shl.b64 	%rd4675, %rd4673, 33;
	shl.b64 	%rd4676, %rd4674, 32;
	xor.b64  	%rd4677, %rd4676, -4294967296;
	add.s64 	%rd4678, %rd4675, %rd4677;
	shr.s64 	%rd4679, %rd4678, 32;
	add.s64 	%rd4680, %rd4648, %rd4679;
	ld.u8 	%rs520, [%rd4680];
	add.s16 	%rs521, %rs519, %rs520;
	st.u8 	[%rd4680], %rs521;
	ld.u64 	%rd4681, [%rd543];
	shl.b64 	%rd4682, %rd4681, 33;
	add.s64 	%rd4683, %rd4682, %rd4677;
	shr.s64 	%rd4684, %rd4683, 32;
	add.s64 	%rd4685, %rd4648, %rd4684;
	ld.s8 	%rs522, [%rd4685];
	mul.lo.s16 	%rs523, %rs522, 103;
	shr.u16 	%rs524, %rs523, 15;
	shr.s16 	%rs525, %rs523, 10;
	add.s16 	%rs884, %rs525, %rs524;
	mul.lo.s16 	%rs526, %rs884, 10;
	sub.s16 	%rs527, %rs522, %rs526;
	st.u8 	[%rd4685], %rs527;
	add.s64 	%rd6743, %rd6743, 1;
	ld.u64 	%rd6744, [%rd1128+8];
	setp.lt.u64 	%p864, %rd6743, %rd6744;
	@%p864 bra 	$L__BB0_1069;
$L__BB0_1070:
	ld.u64 	%rd4686, [%rd543];
	add.s64 	%rd4687, %rd6744, %rd6742;
	shl.b64 	%rd4688, %rd4686, 33;
	shl.b64 	%rd4689, %rd4687, 32;
	xor.b64  	%rd4690, %rd4689, -4294967296;
	add.s64 	%rd4691, %rd4688, %rd4690;
	shr.s64 	%rd4692, %rd4691, 32;
	add.s64 	%rd4693, %rd4648, %rd4692;
	st.u8 	[%rd4693], %rs884;
	ld.u64 	%rd6745, [%rd1127+8];
$L__BB0_1071:
	add.s64 	%rd6742, %rd6742, 1;
	setp.lt.u64 	%p865, %rd6742, %rd6745;
	@%p865 bra 	$L__BB0_1066;
	cvt.s16.s8 	%rs528, %rs884;
	setp.lt.s16 	%p1374, %rs528, 1;
$L__BB0_1073:
	ld.u64 	%rd4694, [%rd1128];
	ld.u64 	%rd4695, [%rd1127];
	add.s64 	%rd6747, %rd4695, %rd4694;
	st.u64 	[%rd6293], %rd6747;
	ld.u64 	%rd4696, [%rd1128+8];
	ld.u64 	%rd4697, [%rd1127+8];
	add.s64 	%rd6746, %rd4697, %rd4696;
	st.u64 	[%rd6293+8], %rd6746;
	not.pred 	%p866, %p1374;
	@%p866 bra 	$L__BB0_1075;
	add.s64 	%rd6746, %rd6746, -1;
	st.u64 	[%rd414], %rd6746;
	add.s64 	%rd6747, %rd6747, -1;
$L__BB0_1075:
	add.s64 	%rd4699, %rd6747, 1;
	st.u64 	[%rd6293], %rd4699;
	ld.u64 	%rd1148, [%rd6293+24];
	shl.b64 	%rd1149, %rd1148, 1;
	mov.b64 	%rd6748, 0;
	mov.u64 	%rd6749, %rd1149;
$L__BB0_1076:
	add.s64 	%rd6749, %rd6749, -1;
	cvt.s64.s32 	%rd4700, %rd6749;
	add.s64 	%rd4701, %rd4648, %rd4700;
	ld.u8 	%rs529, [%rd4701];
	setp.eq.s16 	%p867, %rs529, 0;
	selp.u64 	%rd4702, 1, 0, %p867;
	add.s64 	%rd6748, %rd6748, %rd4702;
	@%p867 bra 	$L__BB0_1076;
	sub.s64 	%rd4703, %rd6746, %rd6748;
	min.u64 	%rd4704, %rd4703, %rd1148;
	st.u64 	[%rd414], %rd4704;
	setp.eq.s64 	%p868, %rd4704, 0;
	@%p868 bra 	$L__BB0_1080;
	selp.u64 	%rd4706, 1, 0, %p1374;
	ld.u64 	%rd4707, [%rd1127+8];
	ld.u64 	%rd4708, [%rd1128+8];
	add.s64 	%rd4709, %rd1149, %rd4706;
	add.s64 	%rd4710, %rd4708, %rd4707;
	sub.s64 	%rd1154, %rd4709, %rd4710;
	mov.b64 	%rd6750, 0;
$L__BB0_1079:
	add.s64 	%rd4711, %rd1154, %rd6750;
	cvt.s64.s32 	%rd4712, %rd4711;
	add.s64 	%rd4713, %rd4648, %rd4712;
	ld.u8 	%rs530, [%rd4713];
	ld.u64 	%rd4714, [%rd544];
	cvt.s64.s32 	%rd4715, %rd6750;
	add.s64 	%rd4716, %rd4714, %rd4715;
	st.u8 	[%rd4716], %rs530;
	add.s64 	%rd6750, %rd6750, 1;
	ld.u64 	%rd4717, [%rd414];
	setp.lt.u64 	%p869, %rd6750, %rd4717;
	@%p869 bra 	$L__BB0_1079;
$L__BB0_1080:
	{ // callseq 83, 0
	.param .b64 param0;
	st.param.b64 	[param0], %rd4648;
	call.uni 
	free, 
	(
	param0
	);
	} // callseq 83
$L__BB0_1081:
	ld.u64 	%rd4718, [%rd6286+8];
	setp.eq.s64 	%p870, %rd4718, 0;
	@%p870 bra 	$L__BB0_1086;
	ld.u64 	%rd4719, [%rd6286+24];
	setp.eq.s64 	%p871, %rd4719, 0;
	@%p871 bra 	$L__BB0_1085;
	mov.b64 	%rd6751, 0;
$L__BB0_1084:
	ld.u64 	%rd4721, [%rd6286+16];
	cvt.s64.s32 	%rd4722, %rd6751;
	add.s64 	%rd4723, %rd4721, %rd4722;
	mov.b16 	%rs531, 0;
	st.u8 	[%rd4723], %rs531;
	add.s64 	%rd6751, %rd6751, 1;
	ld.u64 	%rd4724, [%rd6286+24];
	setp.lt.u64 	%p872, %rd6751, %rd4724;
	@%p872 bra 	$L__BB0_1084;
$L__BB0_1085:
	mov.b64 	%rd4725, 0;
	st.u64 	[%rd6286], %rd4725;
	st.u64 	[%rd6286+8], %rd4725;
$L__BB0_1086:
	ld.u64 	%rd4727, [%rd414];
	setp.eq.s64 	%p873, %rd4727, 0;
	mov.b64 	%rd6755, 0;
	@%p873 bra 	$L__BB0_1090;
	ld.u64 	%rd4729, [%rd6293];
	st.u64 	[%rd6286], %rd4729;
	ld.u64 	%rd4730, [%rd6293+8];
	ld.u64 	%rd4731, [%rd6286+24];
	min.u64 	%rd4732, %rd4730, %rd4731;
	st.u64 	[%rd6286+8], %rd4732;
	setp.eq.s64 	%p874, %rd4732, 0;
	@%p874 bra 	$L__BB0_1090;
	mov.b64 	%rd6752, 0;
$L__BB0_1089:
	ld.u64 	%rd4734, [%rd544];
	cvt.s64.s32 	%rd4735, %rd6752;
	add.s64 	%rd4736, %rd4734, %rd4735;
	ld.u8 	%rs532, [%rd4736];
	ld.u64 	%rd4737, [%rd6286+16];
	add.s64 	%rd4738, %rd4737, %rd4735;
	st.u8 	[%rd4738], %rs532;
	add.s64 	%rd6752, %rd6752, 1;
	ld.u64 	%rd6755, [%rd6286+8];
	setp.lt.u64 	%p875, %rd6752, %rd6755;
	@%p875 bra 	$L__BB0_1089;
$L__BB0_1090:
	ld.u64 	%rd4739, [%rd414];
	setp.eq.s64 	%p876, %rd4739, 0;
	@%p876 bra 	$L__BB0_1095;
	ld.u64 	%rd4740, [%rd543];
	setp.eq.s64 	%p877, %rd4740, 0;
	@%p877 bra 	$L__BB0_1094;
	mov.b64 	%rd6754, 0;
$L__BB0_1093:
	ld.u64 	%rd4742, [%rd544];
	cvt.s64.s32 	%rd4743, %rd6754;
	add.s64 	%rd4744, %rd4742, %rd4743;
	mov.b16 	%rs533, 0;
	st.u8 	[%rd4744], %rs533;
	add.s64 	%rd6754, %rd6754, 1;
	ld.u64 	%rd4745, [%rd543];
	setp.lt.u64 	%p878, %rd6754, %rd4745;
	@%p878 bra 	$L__BB0_1093;
$L__BB0_1094:
	mov.b64 	%rd4746, 0;
	st.u64 	[%rd6293], %rd4746;
	st.u64 	[%rd6293+8], %rd4746;
	ld.u64 	%rd6755, [%rd6286+8];
$L__BB0_1095:
	ld.u64 	%rd1167, [%rd6265+8];
	setp.ne.s64 	%p879, %rd1167, 0;
	setp.eq.s64 	%p880, %rd6755, 0;
	or.pred  	%p881, %p879, %p880;
	@%p881 bra 	$L__BB0_1099;
	ld.u64 	%rd4901, [%rd6286];
	st.u64 	[%rd6293], %rd4901;
	ld.u64 	%rd4902, [%rd6286+8];
	ld.u64 	%rd4903, [%rd6293+24];
	min.u64 	%rd4904, %rd4902, %rd4903;
	st.u64 	[%rd6293+8], %rd4904;
	setp.eq.s64 	%p941, %rd4904, 0;
	mov.b64 	%rd6777, 0;
	@%p941 bra 	$L__BB0_1182;
	mov.b64 	%rd6756, 0;
$L__BB0_1098:
	ld.u64 	%rd4906, [%rd6286+16];
	cvt.s64.s32 	%rd4907, %rd6756;
	add.s64 	%rd4908, %rd4906, %rd4907;
	ld.u8 	%rs568, [%rd4908];
	ld.u64 	%rd4909, [%rd544];
	add.s64 	%rd4910, %rd4909, %rd4907;
	st.u8 	[%rd4910], %rs568;
	add.s64 	%rd6756, %rd6756, 1;
	ld.u64 	%rd6777, [%rd414];
	setp.lt.u64 	%p942, %rd6756, %rd6777;
	@%p942 bra 	$L__BB0_1098;
	bra.uni 	$L__BB0_1182;
$L__BB0_1099:
	setp.ne.s64 	%p882, %rd6755, 0;
	setp.eq.s64 	%p883, %rd1167, 0;
	or.pred  	%p884, %p882, %p883;
	@%p884 bra 	$L__BB0_1103;
	ld.u64 	%rd4748, [%rd6265];
	st.u64 	[%rd6293], %rd4748;
	ld.u64 	%rd4749, [%rd6265+8];
	ld.u64 	%rd4750, [%rd6293+24];
	min.u64 	%rd4751, %rd4749, %rd4750;
	st.u64 	[%rd6293+8], %rd4751;
	setp.eq.s64 	%p885, %rd4751, 0;
	mov.b64 	%rd6777, 0;
	@%p885 bra 	$L__BB0_1182;
	mov.b64 	%rd6757, 0;
$L__BB0_1102:
	ld.u64 	%rd4753, [%rd6265+16];
	cvt.s64.s32 	%rd4754, %rd6757;
	add.s64 	%rd4755, %rd4753, %rd4754;
	ld.u8 	%rs534, [%rd4755];
	ld.u64 	%rd4756, [%rd544];
	add.s64 	%rd4757, %rd4756, %rd4754;
	st.u8 	[%rd4757], %rs534;
	add.s64 	%rd6757, %rd6757, 1;
	ld.u64 	%rd6777, [%rd414];
	setp.lt.u64 	%p886, %rd6757, %rd6777;
	@%p886 bra 	$L__BB0_1102;
	bra.uni 	$L__BB0_1182;
$L__BB0_1103:
	or.b64  	%rd4759, %rd6755, %rd1167;
	mov.b64 	%rd6777, 0;
	setp.eq.s64 	%p887, %rd4759, 0;
	@%p887 bra 	$L__BB0_1182;
	ld.u64 	%rd6762, [%rd6265];
	ld.u64 	%rd1175, [%rd6286];
	setp.le.s64 	%p888, %rd6762, %rd1175;
	ld.u64 	%rd4760, [%rd543];
	sub.s64 	%rd4761, %rd6762, %rd1175;
	setp.le.u64 	%p889, %rd4761, %rd4760;
	or.pred  	%p890, %p888, %p889;
	@%p890 bra 	$L__BB0_1109;
	setp.eq.s64 	%p938, %rd1167, 0;
	@%p938 bra 	$L__BB0_1182;
	st.u64 	[%rd6293], %rd6762;
	ld.u64 	%rd4892, [%rd6265+8];
	min.u64 	%rd4893, %rd4892, %rd4760;
	st.u64 	[%rd6293+8], %rd4893;
	setp.eq.s64 	%p939, %rd4893, 0;
	@%p939 bra 	$L__BB0_1182;
	mov.b64 	%rd6758, 0;
$L__BB0_1108:
	ld.u64 	%rd4895, [%rd6265+16];
	cvt.s64.s32 	%rd4896, %rd6758;
	add.s64 	%rd4897, %rd4895, %rd4896;
	ld.u8 	%rs567, [%rd4897];
	ld.u64 	%rd4898, [%rd544];
	add.s64 	%rd4899, %rd4898, %rd4896;
	st.u8 	[%rd4899], %rs567;
	add.s64 	%rd6758, %rd6758, 1;
	ld.u64 	%rd6777, [%rd414];
	setp.lt.u64 	%p940, %rd6758, %rd6777;
	@%p940 bra 	$L__BB0_1108;
	bra.uni 	$L__BB0_1182;
$L__BB0_1109:
	setp.le.s64 	%p891, %rd1175, %rd6762;
	mov.u64 	%rd6760, %rd6755;
	mov.u64 	%rd6761, %rd1175;
	mov.u64 	%rd6763, %rd6286;
	mov.u64 	%rd6764, %rd6265;
	@%p891 bra 	$L__BB0_1115;
	sub.s64 	%rd4763, %rd1175, %rd6762;
	setp.le.u64 	%p892, %rd4763, %rd4760;
	mov.u64 	%rd6760, %rd1167;
	mov.u64 	%rd6761, %rd6762;
	mov.u64 	%rd6762, %rd1175;
	mov.u64 	%rd6763, %rd6265;
	mov.u64 	%rd6764, %rd6286;
	@%p892 bra 	$L__BB0_1115;
	setp.eq.s64 	%p935, %rd6755, 0;
	@%p935 bra 	$L__BB0_1182;
	st.u64 	[%rd6293], %rd1175;
	ld.u64 	%rd4882, [%rd6286+8];
	min.u64 	%rd4883, %rd4882, %rd4760;
	st.u64 	[%rd6293+8], %rd4883;
	setp.eq.s64 	%p936, %rd4883, 0;
	@%p936 bra 	$L__BB0_1182;
	mov.b64 	%rd6759, 0;
$L__BB0_1114:
	ld.u64 	%rd4885, [%rd6286+16];
	cvt.s64.s32 	%rd4886, %rd6759;
	add.s64 	%rd4887, %rd4885, %rd4886;
	ld.u8 	%rs566, [%rd4887];
	ld.u64 	%rd4888, [%rd544];
	add.s64 	%rd4889, %rd4888, %rd4886;
	st.u8 	[%rd4889], %rs566;
	add.s64 	%rd6759, %rd6759, 1;
	ld.u64 	%rd6777, [%rd414];
	setp.lt.u64 	%p937, %rd6759, %rd6777;
	@%p937 bra 	$L__BB0_1114;
	bra.uni 	$L__BB0_1182;
$L__BB0_1115:
	sub.s64 	%rd1188, %rd6762, %rd6761;
	add.s64 	%rd4764, %rd6760, %rd1188;
	setp.gt.u64 	%p893, %rd4764, %rd4760;
	sub.s64 	%rd4765, %rd4760, %rd1188;
	selp.b64 	%rd1189, %rd4765, %rd4764, %p893;
	selp.b64 	%rd1190, %rd4765, %rd6760, %p893;
	setp.lt.s64 	%p894, %rd1190, 1;
	@%p894 bra 	$L__BB0_1135;
	and.b64  	%rd1191, %rd1190, 3;
	setp.lt.u64 	%p895, %rd1190, 4;
	mov.u64 	%rd6767, %rd1189;
	@%p895 bra 	$L__BB0_1127;
	and.b64  	%rd1192, %rd1190, 9223372036854775804;
	mov.b64 	%rd6766, 0;
	mov.u64 	%rd6767, %rd1189;
$L__BB0_1118:
	add.s64 	%rd1195, %rd6767, -1;
	setp.le.s64 	%p896, %rd6767, %rd1188;
	@%p896 bra 	$L__BB0_1120;
	ld.u64 	%rd4767, [%rd6763+16];
	sub.s64 	%rd4768, %rd1195, %rd1188;
	cvt.s64.s32 	%rd4769, %rd4768;
	add.s64 	%rd4770, %rd4767, %rd4769;
	ld.u8 	%rs535, [%rd4770];
	ld.u64 	%rd4771, [%rd544];
	cvt.s64.s32 	%rd4772, %rd1195;
	add.s64 	%rd4773, %rd4771, %rd4772;
	st.u8 	[%rd4773], %rs535;
$L__BB0_1120:
	add.s64 	%rd1196, %rd6767, -2;
	setp.le.s64 	%p897, %rd1195, %rd1188;
	@%p897 bra 	$L__BB0_1122;
	ld.u64 	%rd4774, [%rd6763+16];
	sub.s64 	%rd4775, %rd1196, %rd1188;
	cvt.s64.s32 	%rd4776, %rd4775;
	add.s64 	%rd4777, %rd4774, %rd4776;
	ld.u8 	%rs536, [%rd4777];
	ld.u64 	%rd4778, [%rd544];
	cvt.s64.s32 	%rd4779, %rd1196;
	add.s64 	%rd4780, %rd4778, %rd4779;
	st.u8 	[%rd4780], %rs536;
$L__BB0_1122:
	add.s64 	%rd1197, %rd6767, -3;
	setp.le.s64 	%p898, %rd1196, %rd1188;
	@%p898 bra 	$L__BB0_1124;
	ld.u64 	%rd4781, [%rd6763+16];
	sub.s64 	%rd4782, %rd1197, %rd1188;
	cvt.s64.s32 	%rd4783, %rd4782;
	add.s64 	%rd4784, %rd4781, %rd4783;
	ld.u8 	%rs537, [%rd4784];
	ld.u64 	%rd4785, [%rd544];
	cvt.s64.s32 	%rd4786, %rd1197;
	add.s64 	%rd4787, %rd4785, %rd4786;
	st.u8 	[%rd4787], %rs537;
$L__BB0_1124:
	add.s64 	%rd6767, %rd6767, -4;
	setp.le.s64 	%p899, %rd1197, %rd1188;
	@%p899 bra 	$L__BB0_1126;
	ld.u64 	%rd4788, [%rd6763+16];
	sub.s64 	%rd4789, %rd6767, %rd1188;
	cvt.s64.s32 	%rd4790, %rd4789;
	add.s64 	%rd4791, %rd4788, %rd4790;
	ld.u8 	%rs538, [%rd4791];
	ld.u64 	%rd4792, [%rd544];
	cvt.s64.s32 	%rd4793, %rd6767;
	add.s64 	%rd4794, %rd4792, %rd4793;
	st.u8 	[%rd4794], %rs538;
$L__BB0_1126:
	add.s64 	%rd6766, %rd6766, 4;
	setp.ne.s64 	%p900, %rd6766, %rd1192;
	@%p900 bra 	$L__BB0_1118;
$L__BB0_1127:
	setp.eq.s64 	%p901, %rd1191, 0;
	@%p901 bra 	$L__BB0_1135;
	add.s64 	%rd1201, %rd6767, -1;
	setp.le.s64 	%p902, %rd6767, %rd1188;
	@%p902 bra 	$L__BB0_1130;
	ld.u64 	%rd4795, [%rd6763+16];
	sub.s64 	%rd4796, %rd1201, %rd1188;
	cvt.s64.s32 	%rd4797, %rd4796;
	add.s64 	%rd4798, %rd4795, %rd4797;
	ld.u8 	%rs539, [%rd4798];
	ld.u64 	%rd4799, [%rd544];
	cvt.s64.s32 	%rd4800, %rd1201;
	add.s64 	%rd4801, %rd4799, %rd4800;
	st.u8 	[%rd4801], %rs539;
$L__BB0_1130:
	setp.eq.s64 	%p903, %rd1191, 1;
	@%p903 bra 	$L__BB0_1135;
	add.s64 	%rd1202, %rd6767, -2;
	setp.le.s64 	%p904, %rd1201, %rd1188;
	@%p904 bra 	$L__BB0_1133;
	ld.u64 	%rd4802, [%rd6763+16];
	sub.s64 	%rd4803, %rd1202, %rd1188;
	cvt.s64.s32 	%rd4804, %rd4803;
	add.s64 	%rd4805, %rd4802, %rd4804;
	ld.u8 	%rs540, [%rd4805];
	ld.u64 	%rd4806, [%rd544];
	cvt.s64.s32 	%rd4807, %rd1202;
	add.s64 	%rd4808, %rd4806, %rd4807;
	st.u8 	[%rd4808], %rs540;
$L__BB0_1133:
	setp.eq.s64 	%p905, %rd1191, 2;
	setp.le.s64 	%p906, %rd1202, %rd1188;
	or.pred  	%p907, %p905, %p906;
	@%p907 bra 	$L__BB0_1135;
	add.s64 	%rd4809, %rd6767, -3;
	ld.u64 	%rd4810, [%rd6763+16];
	sub.s64 	%rd4811, %rd4809, %rd1188;
	cvt.s64.s32 	%rd4812, %rd4811;
	add.s64 	%rd4813, %rd4810, %rd4812;
	ld.u8 	%rs541, [%rd4813];
	ld.u64 	%rd4814, [%rd544];
	cvt.s64.s32 	%rd4815, %rd4809;
	add.s64 	%rd4816, %rd4814, %rd4815;
	st.u8 	[%rd4816], %rs541;
$L__BB0_1135:
	ld.u64 	%rd4818, [%rd6764];
	st.u64 	[%rd6293], %rd4818;
	st.u64 	[%rd6293+8], %rd1189;
	ld.u64 	%rd4819, [%rd6764+8];
	max.u64 	%rd1203, %rd4819, %rd1189;
	st.u64 	[%rd6293+8], %rd1203;
	setp.eq.s64 	%p909, %rd1203, 0;
	mov.b64 	%rd6777, 0;
	mov.pred 	%p1375, -1;
	@%p909 bra 	$L__BB0_1143;
	mov.b32 	%r75, 1;
	mov.b64 	%rd6770, 0;
	mov.b16 	%rs886, 0;
	mov.u64 	%rd6769, %rd6770;
$L__BB0_1137:
	ld.u64 	%rd4821, [%rd6764+16];
	not.b64 	%rd4822, %rd6769;
	add.s64 	%rd4823, %rd1203, %rd4822;
	cvt.s64.s32 	%rd1206, %rd4823;
	add.s64 	%rd4824, %rd4821, %rd1206;
	ld.u8 	%rs544, [%rd4824];
	add.s16 	%rs545, %rs544, %rs886;
	ld.u64 	%rd4825, [%rd544];
	add.s64 	%rd4826, %rd4825, %rd1206;
	ld.u8 	%rs546, [%rd4826];
	add.s16 	%rs547, %rs545, %rs546;
	st.u8 	[%rd4826], %rs547;
	ld.u64 	%rd4827, [%rd544];
	add.s64 	%rd1207, %rd4827, %rd1206;
	ld.s8 	%rs59, [%rd1207];
	setp.lt.s16 	%p1375, %rs59, 10;
	mov.b16 	%rs886, 0;
	@%p1375 bra 	$L__BB0_1139;
	add.s16 	%rs549, %rs59, -10;
	st.u8 	[%rd1207], %rs549;
	mov.b16 	%rs886, 1;
$L__BB0_1139:
	setp.ne.s32 	%p910, %r75, 1;
	mov.b32 	%r75, 0;
	@%p910 bra 	$L__BB0_1141;
	ld.u64 	%rd4828, [%rd544];
	add.s64 	%rd4829, %rd4828, %rd1206;
	ld.u8 	%rs550, [%rd4829];
	setp.eq.s16 	%p911, %rs550, 0;
	selp.u32 	%r75, 1, 0, %p911;
	selp.u64 	%rd4830, 1, 0, %p911;
	add.s64 	%rd6770, %rd6770, %rd4830;
$L__BB0_1141:
	add.s64 	%rd6769, %rd6769, 1;
	ld.u64 	%rd1211, [%rd414];
	setp.lt.u64 	%p912, %rd6769, %rd1211;
	@%p912 bra 	$L__BB0_1137;
	sub.s64 	%rd6777, %rd1211, %rd6770;
$L__BB0_1143:
	st.u64 	[%rd414], %rd6777;
	ld.u64 	%rd6775, [%rd543];
	@%p1375 bra 	$L__BB0_1180;
	setp.eq.s64 	%p913, %rd6777, %rd6775;
	selp.s64 	%rd4831, -1, 0, %p913;
	add.s64 	%rd6774, %rd6777, %rd4831;
	setp.lt.s64 	%p914, %rd6774, 1;
	@%p914 bra 	$L__BB0_1179;
	and.b64  	%rd1216, %rd6774, 3;
	setp.lt.u64 	%p915, %rd6774, 4;
	@%p915 bra 	$L__BB0_1164;
	and.b64  	%rd1217, %rd6774, 9223372036854775804;
	mov.b64 	%rd6773, 0;
$L__BB0_1147:
	mov.u64 	%rd1218, %rd6774;
	add.s64 	%rd1220, %rd1218, -1;
	setp.lt.s64 	%p916, %rd1218, 1;
	@%p916 bra 	$L__BB0_1149;
	ld.u64 	%rd4834, [%rd544];
	cvt.s64.s32 	%rd4835, %rd1220;
	add.s64 	%rd4836, %rd4834, %rd4835;
	ld.u8 	%rs552, [%rd4836];
	cvt.s64.s32 	%rd4837, %rd1218;
	add.s64 	%rd4838, %rd4834, %rd4837;
	st.u8 	[%rd4838], %rs552;
	bra.uni 	$L__BB0_1151;
$L__BB0_1149:
	setp.lt.s64 	%p917, %rd1218, 0;
	@%p917 bra 	$L__BB0_1151;
	ld.u64 	%rd4833, [%rd544];
	mov.b16 	%rs551, 0;
	st.u8 	[%rd4833], %rs551;
$L__BB0_1151:
	add.s64 	%rd1221, %rd1218, -2;
	setp.gt.s64 	%p918, %rd1218, 1;
	@%p918 bra 	$L__BB0_1154;
	setp.ne.s64 	%p919, %rd1218, 1;
	@%p919 bra 	$L__BB0_1155;
	ld.u64 	%rd4839, [%rd544];
	mov.b16 	%rs553, 0;
	st.u8 	[%rd4839], %rs553;
	bra.uni 	$L__BB0_1155;
$L__BB0_1154:
	ld.u64 	%rd4840, [%rd544];
	cvt.s64.s32 	%rd4841, %rd1221;
	add.s64 	%rd4842, %rd4840, %rd4841;
	ld.u8 	%rs554, [%rd4842];
	cvt.s64.s32 	%rd4843, %rd1220;
	add.s64 	%rd4844, %rd4840, %rd4843;
	st.u8 	[%rd4844], %rs554;
$L__BB0_1155:
	add.s64 	%rd1222, %rd1218, -3;
	setp.gt.s64 	%p920, %rd1218, 2;
	@%p920 bra 	$L__BB0_1158;
	setp.ne.s64 	%p921, %rd1218, 2;
	@%p921 bra 	$L__BB0_1159;
	ld.u64 	%rd4845, [%rd544];
	mov.b16 	%rs555, 0;
	st.u8 	[%rd4845], %rs555;
	bra.uni 	$L__BB0_1159;
$L__BB0_1158:
	ld.u64 	%rd4846, [%rd544];
	cvt.s64.s32 	%rd4847, %rd1222;
	add.s64 	%rd4848, %rd4846, %rd4847;
	ld.u8 	%rs556, [%rd4848];
	cvt.s64.s32 	%rd4849, %rd1221;
	add.s64 	%rd4850, %rd4846, %rd4849;
	st.u8 	[%rd4850], %rs556;
$L__BB0_1159:
	add.s64 	%rd6774, %rd1218, -4;
	setp.gt.s64 	%p922, %rd1218, 3;
	@%p922 bra 	$L__BB0_1162;
	setp.ne.s64 	%p923, %rd1218, 3;
	@%p923 bra 	$L__BB0_1163;
	ld.u64 	%rd4851, [%rd544];
	mov.b16 	%rs557, 0;
	st.u8 	[%rd4851], %rs557;
	bra.uni 	$L__BB0_1163;
$L__BB0_1162:
	ld.u64 	%rd4852, [%rd544];
	cvt.s64.s32 	%rd4853, %rd6774;
	add.s64 	%rd4854, %rd4852, %rd4853;
	ld.u8 	%rs558, [%rd4854];
	cvt.s64.s32 	%rd4855, %rd1222;
	add.s64 	%rd4856, %rd4852, %rd4855;
	st.u8 	[%rd4856], %rs558;
$L__BB0_1163:
	add.s64 	%rd6773, %rd6773, 4;
	setp.ne.s64 	%p924, %rd6773, %rd1217;
	@%p924 bra 	$L__BB0_1147;
$L__BB0_1164:
	setp.eq.s64 	%p925, %rd1216, 0;
	@%p925 bra 	$L__BB0_1179;
	add.s64 	%rd1226, %rd6774, -1;
	setp.gt.s64 	%p926, %rd6774, 0;
	@%p926 bra 	$L__BB0_1168;
	setp.lt.s64 	%p927, %rd6774, 0;
	@%p927 bra 	$L__BB0_1169;
	ld.u64 	%rd4857, [%rd544];
	mov.b16 	%rs559, 0;
	st.u8 	[%rd4857], %rs559;
	bra.uni 	$L__BB0_1169;
$L__BB0_1168:
	ld.u64 	%rd4858, [%rd544];
	cvt.s64.s32 	%rd4859, %rd1226;
	add.s64 	%rd4860, %rd4858, %rd4859;
	ld.u8 	%rs560, [%rd4860];
	cvt.s64.s32 	%rd4861, %rd6774;
	add.s64 	%rd4862, %rd4858, %rd4861;
	st.u8 	[%rd4862], %rs560;
$L__BB0_1169:
	setp.eq.s64 	%p928, %rd1216, 1;
	@%p928 bra 	$L__BB0_1179;
	add.s64 	%rd1227, %rd6774, -2;
	setp.gt.s64 	%p929, %rd6774, 1;
	@%p929 bra 	$L__BB0_1173;
	setp.ne.s64 	%p930, %rd6774, 1;
	@%p930 bra 	$L__BB0_1174;
	ld.u64 	%rd4863, [%rd544];
	mov.b16 	%rs561, 0;
	st.u8 	[%rd4863], %rs561;
	bra.uni 	$L__BB0_1174;
$L__BB0_1173:
	ld.u64 	%rd4864, [%rd544];
	cvt.s64.s32 	%rd4865, %rd1227;
	add.s64 	%rd4866, %rd4864, %rd4865;
	ld.u8 	%rs562, [%rd4866];
	cvt.s64.s32 	%rd4867, %rd1226;
	add.s64 	%rd4868, %rd4864, %rd4867;
	st.u8 	[%rd4868], %rs562;
$L__BB0_1174:
	setp.eq.s64 	%p931, %rd1216, 2;
	@%p931 bra 	$L__BB0_1179;
	setp.gt.s64 	%p932, %rd6774, 2;
	@%p932 bra 	$L__BB0_1178;
	setp.ne.s64 	%p933, %rd6774, 2;
	@%p933 bra 	$L__BB0_1179;
	ld.u64 	%rd4869, [%rd544];
	mov.b16 	%rs563, 0;
	st.u8 	[%rd4869], %rs563;
	bra.uni 	$L__BB0_1179;
$L__BB0_1178:
	ld.u64 	%rd4870, [%rd544];
	add.s64 	%rd4871, %rd6774, 4294967293;
	cvt.s64.s32 	%rd4872, %rd4871;
	add.s64 	%rd4873, %rd4870, %rd4872;
	ld.u8 	%rs564, [%rd4873];
	cvt.s64.s32 	%rd4874, %rd1227;
	add.s64 	%rd4875, %rd4870, %rd4874;
	st.u8 	[%rd4875], %rs564;
$L__BB0_1179:
	ld.u64 	%rd4876, [%rd6293+16];
	mov.b16 	%rs565, 1;
	st.u8 	[%rd4876], %rs565;
	ld.u64 	%rd4877, [%rd6293];
	add.s64 	%rd4878, %rd4877, 1;
	st.u64 	[%rd6293], %rd4878;
	ld.u64 	%rd4879, [%rd6293+8];
	add.s64 	%rd6777, %rd4879, 1;
	st.u64 	[%rd6293+8], %rd6777;
	ld.u64 	%rd6775, [%rd6293+24];
$L__BB0_1180:
	setp.le.u64 	%p934, %rd6777, %rd6775;
	@%p934 bra 	$L__BB0_1182;
	st.u64 	[%rd414], %rd6775;
	mov.u64 	%rd6777, %rd6775;
$L__BB0_1182:
	ld.u64 	%rd4911, [%rd6265+8];
	setp.eq.s64 	%p943, %rd4911, 0;
	@%p943 bra 	$L__BB0_1187;
	ld.u64 	%rd4912, [%rd6265+24];
	setp.eq.s64 	%p944, %rd4912, 0;
	@%p944 bra 	$L__BB0_1186;
	mov.b64 	%rd6778, 0;
$L__BB0_1185:
	ld.u64 	%rd4914, [%rd6265+16];
	cvt.s64.s32 	%rd4915, %rd6778;
	add.s64 	%rd4916, %rd4914, %rd4915;
	mov.b16 	%rs569, 0;
	st.u8 	[%rd4916], %rs569;
	add.s64 	%rd6778, %rd6778, 1;
	ld.u64 	%rd4917, [%rd6265+24];
	setp.lt.u64 	%p945, %rd6778, %rd4917;
	@%p945 bra 	$L__BB0_1185;
$L__BB0_1186:
	mov.b64 	%rd4918, 0;
	st.u64 	[%rd6265], %rd4918;
	st.u64 	[%rd6265+8], %rd4918;
	ld.u64 	%rd6777, [%rd414];
$L__BB0_1187:
	setp.eq.s64 	%p946, %rd6777, 0;
	@%p946 bra 	$L__BB0_1191;
	ld.u64 	%rd4919, [%rd6293];
	st.u64 	[%rd6265], %rd4919;
	ld.u64 	%rd4920, [%rd6293+8];
	ld.u64 	%rd4921, [%rd6265+24];
	min.u64 	%rd4922, %rd4920, %rd4921;
	st.u64 	[%rd6265+8], %rd4922;
	setp.eq.s64 	%p947, %rd4922, 0;
	@%p947 bra 	$L__BB0_1191;
	mov.b64 	%rd6780, 0;
$L__BB0_1190:
	ld.u64 	%rd4924, [%rd544];
	cvt.s64.s32 	%rd4925, %rd6780;
	add.s64 	%rd4926, %rd4924, %rd4925;
	ld.u8 	%rs570, [%rd4926];
	ld.u64 	%rd4927, [%rd6265+16];
	add.s64 	%rd4928, %rd4927, %rd4925;
	st.u8 	[%rd4928], %rs570;
	add.s64 	%rd6780, %rd6780, 1;
	ld.u64 	%rd4929, [%rd6265+8];
	setp.lt.u64 	%p948, %rd6780, %rd4929;
	@%p948 bra 	$L__BB0_1190;
$L__BB0_1191:
	ld.u64 	%rd4930, [%rd414];
	setp.eq.s64 	%p949, %rd4930, 0;
	@%p949 bra 	$L__BB0_1196;
	ld.u64 	%rd4931, [%rd543];
	setp.eq.s64 	%p950, %rd4931, 0;
	@%p950 bra 	$L__BB0_1195;
	mov.b64 	%rd6781, 0;
$L__BB0_1194:
	ld.u64 	%rd4933, [%rd544];
	cvt.s64.s32 	%rd4934, %rd6781;
	add.s64 	%rd4935, %rd4933, %rd4934;
	mov.b16 	%rs571, 0;
	st.u8 	[%rd4935], %rs571;
	add.s64 	%rd6781, %rd6781, 1;
	ld.u64 	%rd4936, [%rd543];
	setp.lt.u64 	%p951, %rd6781, %rd4936;
	@%p951 bra 	$L__BB0_1194;
$L__BB0_1195:
	mov.b64 	%rd4937, 0;
	st.u64 	[%rd6293], %rd4937;
	st.u64 	[%rd6293+8], %rd4937;
$L__BB0_1196:
	ld.u64 	%rd4938, [%rd6286+8];
	setp.eq.s64 	%p952, %rd4938, 0;
	@%p952 bra 	$L__BB0_1201;
	ld.u64 	%rd4939, [%rd6286+24];
	setp.eq.s64 	%p953, %rd4939, 0;
	@%p953 bra 	$L__BB0_1200;
	mov.b64 	%rd6782, 0;
$L__BB0_1199:
	ld.u64 	%rd4941, [%rd6286+16];
	cvt.s64.s32 	%rd4942, %rd6782;
	add.s64 	%rd4943, %rd4941, %rd4942;
	mov.b16 	%rs572, 0;
	st.u8 	[%rd4943], %rs572;
	add.s64 	%rd6782, %rd6782, 1;
	ld.u64 	%rd4944, [%rd6286+24];
	setp.lt.u64 	%p954, %rd6782, %rd4944;
	@%p954 bra 	$L__BB0_1199;
$L__BB0_1200:
	mov.b64 	%rd4945, 0;
	st.u64 	[%rd6286], %rd4945;
	st.u64 	[%rd6286+8], %rd4945;
$L__BB0_1201:
	ld.u64 	%rd4946, [%rd6300+8];
	setp.eq.s64 	%p955, %rd4946, 0;
	@%p955 bra 	$L__BB0_1205;
	ld.u64 	%rd4947, [%rd6300];
	st.u64 	[%rd6286], %rd4947;
	ld.u64 	%rd4948, [%rd6300+8];
	ld.u64 	%rd4949, [%rd6286+24];
	min.u64 	%rd4950, %rd4948, %rd4949;
	st.u64 	[%rd6286+8], %rd4950;
	setp.eq.s64 	%p956, %rd4950, 0;
	@%p956 bra 	$L__BB0_1205;
	mov.b64 	%rd6783, 0;
$L__BB0_1204:
	ld.u64 	%rd4952, [%rd6300+16];
	cvt.s64.s32 	%rd4953, %rd6783;
	add.s64 	%rd4954, %rd4952, %rd4953;
	ld.u8 	%rs573, [%rd4954];
	ld.u64 	%rd4955, [%rd6286+16];
	add.s64 	%rd4956, %rd4955, %rd4953;
	st.u8 	[%rd4956], %rs573;
	add.s64 	%rd6783, %rd6783, 1;
	ld.u64 	%rd4957, [%rd6286+8];
	setp.lt.u64 	%p957, %rd6783, %rd4957;
	@%p957 bra 	$L__BB0_1204;
$L__BB0_1205:
	ld.u64 	%rd4958, [%rd414];
	setp.eq.s64 	%p958, %rd4958, 0;
	@%p958 bra 	$L__BB0_1210;
	ld.u64 	%rd4959, [%rd543];
	setp.eq.s64 	%p959, %rd4959, 0;
	@%p959 bra 	$L__BB0_1209;
	mov.b64 	%rd6784, 0;
$L__BB0_1208:
	ld.u64 	%rd4961, [%rd544];
	cvt.s64.s32 	%rd4962, %rd6784;
	add.s64 	%rd4963, %rd4961, %rd4962;
	mov.b16 	%rs574, 0;
	st.u8 	[%rd4963], %rs574;
	add.s64 	%rd6784, %rd6784, 1;
	ld.u64 	%rd4964, [%rd543];
	setp.lt.u64 	%p960, %rd6784, %rd4964;
	@%p960 bra 	$L__BB0_1208;
$L__BB0_1209:
	mov.b64 	%rd4965, 0;
	st.u64 	[%rd6293], %rd4965;
	st.u64 	[%rd6293+8], %rd4965;
$L__BB0_1210:
	ld.u64 	%rd1247, [%rd6300+8];
	setp.ne.s64 	%p961, %rd1247, 0;
	ld.u64 	%rd1248, [%rd6279+8];
	@%p961 bra 	$L__BB0_1215;
	setp.eq.s64 	%p962, %rd1248, 0;
	@%p962 bra 	$L__BB0_1215;
	ld.u64 	%rd4967, [%rd6279];
	st.u64 	[%rd6293], %rd4967;
	ld.u64 	%rd4968, [%rd6279+8];
	ld.u64 	%rd4969, [%rd6293+24];
	min.u64 	%rd4970, %rd4968, %rd4969;
	st.u64 	[%rd6293+8], %rd4970;
	setp.eq.s64 	%p963, %rd4970, 0;
	mov.b64 	%rd6806, 0;
	@%p963 bra 	$L__BB0_1299;
	mov.b64 	%rd6785, 0;
$L__BB0_1214:
	ld.u64 	%rd4972, [%rd6279+16];
	cvt.s64.s32 	%rd4973, %rd6785;
	add.s64 	%rd4974, %rd4972, %rd4973;
	ld.u8 	%rs575, [%rd4974];
	ld.u64 	%rd4975, [%rd544];
	add.s64 	%rd4976, %rd4975, %rd4973;
	st.u8 	[%rd4976], %rs575;
	add.s64 	%rd6785, %rd6785, 1;
	ld.u64 	%rd6806, [%rd414];
	setp.lt.u64 	%p964, %rd6785, %rd6806;
	@%p964 bra 	$L__BB0_1214;
	bra.uni 	$L__BB0_1299;
$L__BB0_1215:
	setp.eq.s64 	%p965, %rd1247, 0;
	setp.ne.s64 	%p966, %rd1248, 0;
	or.pred  	%p967, %p966, %p965;
	@%p967 bra 	$L__BB0_1219;
	ld.u64 	%rd4978, [%rd6300];
	st.u64 	[%rd6293], %rd4978;
	ld.u64 	%rd4979, [%rd6300+8];
	ld.u64 	%rd4980, [%rd6293+24];
	min.u64 	%rd4981, %rd4979, %rd4980;
	st.u64 	[%rd6293+8], %rd4981;
	setp.eq.s64 	%p968, %rd4981, 0;
	mov.b64 	%rd6806, 0;
	@%p968 bra 	$L__BB0_1299;
	mov.b64 	%rd6786, 0;
$L__BB0_1218:
	ld.u64 	%rd4983, [%rd6300+16];
	cvt.s64.s32 	%rd4984, %rd6786;
	add.s64 	%rd4985, %rd4983, %rd4984;
	ld.u8 	%rs576, [%rd4985];
	ld.u64 	%rd4986, [%rd544];
	add.s64 	%rd4987, %rd4986, %rd4984;
	st.u8 	[%rd4987], %rs576;
	add.s64 	%rd6786, %rd6786, 1;
	ld.u64 	%rd6806, [%rd414];
	setp.lt.u64 	%p969, %rd6786, %rd6806;
	@%p969 bra 	$L__BB0_1218;
	bra.uni 	$L__BB0_1299;
$L__BB0_1219:
	or.b64  	%rd4989, %rd1248, %rd1247;
	mov.b64 	%rd6806, 0;
	setp.eq.s64 	%p970, %rd4989, 0;
	@%p970 bra 	$L__BB0_1299;
	ld.u64 	%rd6791, [%rd6300];
	ld.u64 	%rd1256, [%rd6279];
	setp.le.s64 	%p971, %rd6791, %rd1256;
	ld.u64 	%rd1257, [%rd543];
	@%p971 bra 	$L__BB0_1226;
	sub.s64 	%rd4990, %rd6791, %rd1256;
	setp.le.u64 	%p972, %rd4990, %rd1257;
	@%p972 bra 	$L__BB0_1226;
	setp.eq.s64 	%p1020, %rd1247, 0;
	@%p1020 bra 	$L__BB0_1299;
	st.u64 	[%rd6293], %rd6791;
	ld.u64 	%rd5120, [%rd6300+8];
	min.u64 	%rd5121, %rd5120, %rd1257;
	st.u64 	[%rd6293+8], %rd5121;
	setp.eq.s64 	%p1021, %rd5121, 0;
	@%p1021 bra 	$L__BB0_1299;
	mov.b64 	%rd6787, 0;
$L__BB0_1225:
	ld.u64 	%rd5123, [%rd6300+16];
	cvt.s64.s32 	%rd5124, %rd6787;
	add.s64 	%rd5125, %rd5123, %rd5124;
	ld.u8 	%rs609, [%rd5125];
	ld.u64 	%rd5126, [%rd544];
	add.s64 	%rd5127, %rd5126, %rd5124;
	st.u8 	[%rd5127], %rs609;
	add.s64 	%rd6787, %rd6787, 1;
	ld.u64 	%rd6806, [%rd414];
	setp.lt.u64 	%p1022, %rd6787, %rd6806;
	@%p1022 bra 	$L__BB0_1225;
	bra.uni 	$L__BB0_1299;
$L__BB0_1226:
	setp.le.s64 	%p973, %rd1256, %rd6791;
	mov.u64 	%rd6789, %rd1248;
	mov.u64 	%rd6790, %rd1256;
	mov.u64 	%rd6792, %rd6279;
	mov.u64 	%rd6793, %rd6300;
	@%p973 bra 	$L__BB0_1232;
	sub.s64 	%rd4991, %rd1256, %rd6791;
	setp.le.u64 	%p974, %rd4991, %rd1257;
	mov.u64 	%rd6789, %rd1247;
	mov.u64 	%rd6790, %rd6791;
	mov.u64 	%rd6791, %rd1256;
	mov.u64 	%rd6792, %rd6300;
	mov.u64 	%rd6793, %rd6279;
	@%p974 bra 	$L__BB0_1232;
	setp.eq.s64 	%p1017, %rd1248, 0;
	@%p1017 bra 	$L__BB0_1299;
	st.u64 	[%rd6293], %rd1256;
	ld.u64 	%rd5110, [%rd6279+8];
	min.u64 	%rd5111, %rd5110, %rd1257;
	st.u64 	[%rd6293+8], %rd5111;
	setp.eq.s64 	%p1018, %rd5111, 0;
	@%p1018 bra 	$L__BB0_1299;
	mov.b64 	%rd6788, 0;
$L__BB0_1231:
	ld.u64 	%rd5113, [%rd6279+16];
	cvt.s64.s32 	%rd5114, %rd6788;
	add.s64 	%rd5115, %rd5113, %rd5114;
	ld.u8 	%rs608, [%rd5115];
	ld.u64 	%rd5116, [%rd544];
	add.s64 	%rd5117, %rd5116, %rd5114;
	st.u8 	[%rd5117], %rs608;
	add.s64 	%rd6788, %rd6788, 1;
	ld.u64 	%rd6806, [%rd414];
	setp.lt.u64 	%p1019, %rd6788, %rd6806;
	@%p1019 bra 	$L__BB0_1231;
	bra.uni 	$L__BB0_1299;
$L__BB0_1232:
	sub.s64 	%rd1269, %rd6791, %rd6790;
	add.s64 	%rd4992, %rd6789, %rd1269;
	setp.gt.u64 	%p975, %rd4992, %rd1257;
	sub.s64 	%rd4993, %rd1257, %rd1269;
	selp.b64 	%rd1270, %rd4993, %rd4992, %p975;
	selp.b64 	%rd1271, %rd4993, %rd6789, %p975;
	setp.lt.s64 	%p976, %rd1271, 1;
	@%p976 bra 	$L__BB0_1252;
	and.b64  	%rd1272, %rd1271, 3;
	setp.lt.u64 	%p977, %rd1271, 4;
	mov.u64 	%rd6796, %rd1270;
	@%p977 bra 	$L__BB0_1244;
	and.b64  	%rd1273, %rd1271, 9223372036854775804;
	mov.b64 	%rd6795, 0;
	mov.u64 	%rd6796, %rd1270;
$L__BB0_1235:
	add.s64 	%rd1276, %rd6796, -1;
	setp.le.s64 	%p978, %rd6796, %rd1269;
	@%p978 bra 	$L__BB0_1237;
	ld.u64 	%rd4995, [%rd6792+16];
	sub.s64 	%rd4996, %rd1276, %rd1269;
	cvt.s64.s32 	%rd4997, %rd4996;
	add.s64 	%rd4998, %rd4995, %rd4997;
	ld.u8 	%rs577, [%rd4998];
	ld.u64 	%rd4999, [%rd544];
	cvt.s64.s32 	%rd5000, %rd1276;
	add.s64 	%rd5001, %rd4999, %rd5000;
	st.u8 	[%rd5001], %rs577;
$L__BB0_1237:
	add.s64 	%rd1277, %rd6796, -2;
	setp.le.s64 	%p979, %rd1276, %rd1269;
	@%p979 bra 	$L__BB0_1239;
	ld.u64 	%rd5002, [%rd6792+16];
	sub.s64 	%rd5003, %rd1277, %rd1269;
	cvt.s64.s32 	%rd5004, %rd5003;
	add.s64 	%rd5005, %rd5002, %rd5004;
	ld.u8 	%rs578, [%rd5005];
	ld.u64 	%rd5006, [%rd544];
	cvt.s64.s32 	%rd5007, %rd1277;
	add.s64 	%rd5008, %rd5006, %rd5007;
	st.u8 	[%rd5008], %rs578;
$L__BB0_1239:
	add.s64 	%rd1278, %rd6796, -3;
	setp.le.s64 	%p980, %rd1277, %rd1269;
	@%p980 bra 	$L__BB0_1241;
	ld.u64 	%rd5009, [%rd6792+16];
	sub.s64 	%rd5010, %rd1278, %rd1269;
	cvt.s64.s32 	%rd5011, %rd5010;
	add.s64 	%rd5012, %rd5009, %rd5011;
	ld.u8 	%rs579, [%rd5012];
	ld.u64 	%rd5013, [%rd544];
	cvt.s64.s32 	%rd5014, %rd1278;
	add.s64 	%rd5015, %rd5013, %rd5014;
	st.u8 	[%rd5015], %rs579;
$L__BB0_1241:
	add.s64 	%rd6796, %rd6796, -4;
	setp.le.s64 	%p981, %rd1278, %rd1269;
	@%p981 bra 	$L__BB0_1243;
	ld.u64 	%rd5016, [%rd6792+16];
	sub.s64 	%rd5017, %rd6796, %rd1269;
	cvt.s64.s32 	%rd5018, %rd5017;
	add.s64 	%rd5019, %rd5016, %rd5018;
	ld.u8 	%rs580, [%rd5019];
	ld.u64 	%rd5020, [%rd544];
	cvt.s64.s32 	%rd5021, %rd6796;
	add.s64 	%rd5022, %rd5020, %rd5021;
	st.u8 	[%rd5022], %rs580;
$L__BB0_1243:
	add.s64 	%rd6795, %rd6795, 4;
	setp.ne.s64 	%p982, %rd6795, %rd1273;
	@%p982 bra 	$L__BB0_1235;
$L__BB0_1244:
	setp.eq.s64 	%p983, %rd1272, 0;
	@%p983 bra 	$L__BB0_1252;
	add.s64 	%rd1282, %rd6796, -1;
	setp.le.s64 	%p984, %rd6796, %rd1269;
	@%p984 bra 	$L__BB0_1247;
	ld.u64 	%rd5023, [%rd6792+16];
	sub.s64 	%rd5024, %rd1282, %rd1269;
	cvt.s64.s32 	%rd5025, %rd5024;
	add.s64 	%rd5026, %rd5023, %rd5025;
	ld.u8 	%rs581, [%rd5026];
	ld.u64 	%rd5027, [%rd544];
	cvt.s64.s32 	%rd5028, %rd1282;
	add.s64 	%rd5029, %rd5027, %rd5028;
	st.u8 	[%rd5029], %rs581;
$L__BB0_1247:
	setp.eq.s64 	%p985, %rd1272, 1;
	@%p985 bra 	$L__BB0_1252;
	add.s64 	%rd1283, %rd6796, -2;
	setp.le.s64 	%p986, %rd1282, %rd1269;
	@%p986 bra 	$L__BB0_1250;
	ld.u64 	%rd5030, [%rd6792+16];
	sub.s64 	%rd5031, %rd1283, %rd1269;
	cvt.s64.s32 	%rd5032, %rd5031;
	add.s64 	%rd5033, %rd5030, %rd5032;
	ld.u8 	%rs582, [%rd5033];
	ld.u64 	%rd5034, [%rd544];
	cvt.s64.s32 	%rd5035, %rd1283;
	add.s64 	%rd5036, %rd5034, %rd5035;
	st.u8 	[%rd5036], %rs582;
$L__BB0_1250:
	setp.eq.s64 	%p987, %rd1272, 2;
	setp.le.s64 	%p988, %rd1283, %rd1269;
	or.pred  	%p989, %p987, %p988;
	@%p989 bra 	$L__BB0_1252;
	add.s64 	%rd5037, %rd6796, -3;
	ld.u64 	%rd5038, [%rd6792+16];
	sub.s64 	%rd5039, %rd5037, %rd1269;
	cvt.s64.s32 	%rd5040, %rd5039;
	add.s64 	%rd5041, %rd5038, %rd5040;
	ld.u8 	%rs583, [%rd5041];
	ld.u64 	%rd5042, [%rd544];
	cvt.s64.s32 	%rd5043, %rd5037;
	add.s64 	%rd5044, %rd5042, %rd5043;
	st.u8 	[%rd5044], %rs583;
$L__BB0_1252:
	ld.u64 	%rd5046, [%rd6793];
	st.u64 	[%rd6293], %rd5046;
	st.u64 	[%rd6293+8], %rd1270;
	ld.u64 	%rd5047, [%rd6793+8];
	max.u64 	%rd1284, %rd5047, %rd1270;
	st.u64 	[%rd6293+8], %rd1284;
	setp.eq.s64 	%p991, %rd1284, 0;
	mov.b64 	%rd6806, 0;
	mov.pred 	%p1376, -1;
	@%p991 bra 	$L__BB0_1260;
	mov.b32 	%r77, 1;
	mov.b64 	%rd6799, 0;
	mov.b16 	%rs888, 0;
	mov.u64 	%rd6798, %rd6799;
$L__BB0_1254:
	ld.u64 	%rd5049, [%rd6793+16];
	not.b64 	%rd5050, %rd6798;
	add.s64 	%rd5051, %rd1284, %rd5050;
	cvt.s64.s32 	%rd1287, %rd5051;
	add.s64 	%rd5052, %rd5049, %rd1287;
	ld.u8 	%rs586, [%rd5052];
	add.s16 	%rs587, %rs586, %rs888;
	ld.u64 	%rd5053, [%rd544];
	add.s64 	%rd5054, %rd5053, %rd1287;
	ld.u8 	%rs588, [%rd5054];
	add.s16 	%rs589, %rs587, %rs588;
	st.u8 	[%rd5054], %rs589;
	ld.u64 	%rd5055, [%rd544];
	add.s64 	%rd1288, %rd5055, %rd1287;
	ld.s8 	%rs62, [%rd1288];
	setp.lt.s16 	%p1376, %rs62, 10;
	mov.b16 	%rs888, 0;
	@%p1376 bra 	$L__BB0_1256;
	add.s16 	%rs591, %rs62, -10;
	st.u8 	[%rd1288], %rs591;
	mov.b16 	%rs888, 1;
$L__BB0_1256:
	setp.ne.s32 	%p992, %r77, 1;
	mov.b32 	%r77, 0;
	@%p992 bra 	$L__BB0_1258;
	ld.u64 	%rd5056, [%rd544];
	add.s64 	%rd5057, %rd5056, %rd1287;
	ld.u8 	%rs592, [%rd5057];
	setp.eq.s16 	%p993, %rs592, 0;
	selp.u32 	%r77, 1, 0, %p993;
	selp.u64 	%rd5058, 1, 0, %p993;
	add.s64 	%rd6799, %rd6799, %rd5058;
$L__BB0_1258:
	add.s64 	%rd6798, %rd6798, 1;
	ld.u64 	%rd1292, [%rd414];
	setp.lt.u64 	%p994, %rd6798, %rd1292;
	@%p994 bra 	$L__BB0_1254;
	sub.s64 	%rd6806, %rd1292, %rd6799;
$L__BB0_1260:
	st.u64 	[%rd414], %rd6806;
	ld.u64 	%rd6804, [%rd543];
	@%p1376 bra 	$L__BB0_1297;
	setp.eq.s64 	%p995, %rd6806, %rd6804;
	selp.s64 	%rd5059, -1, 0, %p995;
	add.s64 	%rd6803, %rd6806, %rd5059;
	setp.lt.s64 	%p996, %rd6803, 1;
	@%p996 bra 	$L__BB0_1296;
	and.b64  	%rd1297, %rd6803, 3;
	setp.lt.u64 	%p997, %rd6803, 4;
	@%p997 bra 	$L__BB0_1281;
	and.b64  	%rd1298, %rd6803, 9223372036854775804;
	mov.b64 	%rd6802, 0;
$L__BB0_1264:
	mov.u64 	%rd1299, %rd6803;
	add.s64 	%rd1301, %rd1299, -1;
	setp.lt.s64 	%p998, %rd1299, 1;
	@%p998 bra 	$L__BB0_1266;
	ld.u64 	%rd5062, [%rd544];
	cvt.s64.s32 	%rd5063, %rd1301;
	add.s64 	%rd5064, %rd5062, %rd5063;
	ld.u8 	%rs594, [%rd5064];
	cvt.s64.s32 	%rd5065, %rd1299;
	add.s64 	%rd5066, %rd5062, %rd5065;
	st.u8 	[%rd5066], %rs594;
	bra.uni 	$L__BB0_1268;
$L__BB0_1266:
	setp.lt.s64 	%p999, %rd1299, 0;
	@%p999 bra 	$L__BB0_1268;
	ld.u64 	%rd5061, [%rd544];
	mov.b16 	%rs593, 0;
	st.u8 	[%rd5061], %rs593;
$L__BB0_1268:
	add.s64 	%rd1302, %rd1299, -2;
	setp.gt.s64 	%p1000, %rd1299, 1;
	@%p1000 bra 	$L__BB0_1271;
	setp.ne.s64 	%p1001, %rd1299, 1;
	@%p1001 bra 	$L__BB0_1272;
	ld.u64 	%rd5067, [%rd544];
	mov.b16 	%rs595, 0;
	st.u8 	[%rd5067], %rs595;
	bra.uni 	$L__BB0_1272;
$L__BB0_1271:
	ld.u64 	%rd5068, [%rd544];
	cvt.s64.s32 	%rd5069, %rd1302;
	add.s64 	%rd5070, %rd5068, %rd5069;
	ld.u8 	%rs596, [%rd5070];
	cvt.s64.s32 	%rd5071, %rd1301;
	add.s64 	%rd5072, %rd5068, %rd5071;
	st.u8 	[%rd5072], %rs596;
$L__BB0_1272:
	add.s64 	%rd1303, %rd1299, -3;
	setp.gt.s64 	%p1002, %rd1299, 2;
	@%p1002 bra 	$L__BB0_1275;
	setp.ne.s64 	%p1003, %rd1299, 2;
	@%p1003 bra 	$L__BB0_1276;
	ld.u64 	%rd5073, [%rd544];
	mov.b16 	%rs597, 0;
	st.u8 	[%rd5073], %rs597;
	bra.uni 	$L__BB0_1276;
$L__BB0_1275:
	ld.u64 	%rd5074, [%rd544];
	cvt.s64.s32 	%rd5075, %rd1303;
	add.s64 	%rd5076, %rd5074, %rd5075;
	ld.u8 	%rs598, [%rd5076];
	cvt.s64.s32 	%rd5077, %rd1302;
	add.s64 	%rd5078, %rd5074, %rd5077;
	st.u8 	[%rd5078], %rs598;
$L__BB0_1276:
	add.s64 	%rd6803, %rd1299, -4;
	setp.gt.s64 	%p1004, %rd1299, 3;
	@%p1004 bra 	$L__BB0_1279;
	setp.ne.s64 	%p1005, %rd1299, 3;
	@%p1005 bra 	$L__BB0_1280;
	ld.u64 	%rd5079, [%rd544];
	mov.b16 	%rs599, 0;
	st.u8 	[%rd5079], %rs599;
	bra.uni 	$L__BB0_1280;
$L__BB0_1279:
	ld.u64 	%rd5080, [%rd544];
	cvt.s64.s32 	%rd5081, %rd6803;
	add.s64 	%rd5082, %rd5080, %rd5081;
	ld.u8 	%rs600, [%rd5082];
	cvt.s64.s32 	%rd5083, %rd1303;
	add.s64 	%rd5084, %rd5080, %rd5083;
	st.u8 	[%rd5084], %rs600;
$L__BB0_1280:
	add.s64 	%rd6802, %rd6802, 4;
	setp.ne.s64 	%p1006, %rd6802, %rd1298;
	@%p1006 bra 	$L__BB0_1264;
$L__BB0_1281:
	setp.eq.s64 	%p1007, %rd1297, 0;
	@%p1007 bra 	$L__BB0_1296;
	add.s64 	%rd1307, %rd6803, -1;
	setp.gt.s64 	%p1008, %rd6803, 0;
	@%p1008 bra 	$L__BB0_1285;
	setp.lt.s64 	%p1009, %rd6803, 0;
	@%p1009 bra 	$L__BB0_1286;
	ld.u64 	%rd5085, [%rd544];
	mov.b16 	%rs601, 0;
	st.u8 	[%rd5085], %rs601;
	bra.uni 	$L__BB0_1286;
$L__BB0_1285:
	ld.u64 	%rd5086, [%rd544];
	cvt.s64.s32 	%rd5087, %rd1307;
	add.s64 	%rd5088, %rd5086, %rd5087;
	ld.u8 	%rs602, [%rd5088];
	cvt.s64.s32 	%rd5089, %rd6803;
	add.s64 	%rd5090, %rd5086, %rd5089;
	st.u8 	[%rd5090], %rs602;
$L__BB0_1286:
	setp.eq.s64 	%p1010, %rd1297, 1;
	@%p1010 bra 	$L__BB0_1296;
	add.s64 	%rd1308, %rd6803, -2;
	setp.gt.s64 	%p1011, %rd6803, 1;
	@%p1011 bra 	$L__BB0_1290;
	setp.ne.s64 	%p1012, %rd6803, 1;
	@%p1012 bra 	$L__BB0_1291;
	ld.u64 	%rd5091, [%rd544];
	mov.b16 	%rs603, 0;
	st.u8 	[%rd5091], %rs603;
	bra.uni 	$L__BB0_1291;
$L__BB0_1290:
	ld.u64 	%rd5092, [%rd544];
	cvt.s64.s32 	%rd5093, %rd1308;
	add.s64 	%rd5094, %rd5092, %rd5093;
	ld.u8 	%rs604, [%rd5094];
	cvt.s64.s32 	%rd5095, %rd1307;
	add.s64 	%rd5096, %rd5092, %rd5095;
	st.u8 	[%rd5096], %rs604;
$L__BB0_1291:
	setp.eq.s64 	%p1013, %rd1297, 2;
	@%p1013 bra 	$L__BB0_1296;
	setp.gt.s64 	%p1014, %rd6803, 2;
	@%p1014 bra 	$L__BB0_1295;
	setp.ne.s64 	%p1015, %rd6803, 2;
	@%p1015 bra 	$L__BB0_1296;
	ld.u64 	%rd5097, [%rd544];
	mov.b16 	%rs605, 0;
	st.u8 	[%rd5097], %rs605;
	bra.uni 	$L__BB0_1296;
$L__BB0_1295:
	ld.u64 	%rd5098, [%rd544];
	add.s64 	%rd5099, %rd6803, 4294967293;
	cvt.s64.s32 	%rd5100, %rd5099;
	add.s64 	%rd5101, %rd5098, %rd5100;
	ld.u8 	%rs606, [%rd5101];
	cvt.s64.s32 	%rd5102, %rd1308;
	add.s64 	%rd5103, %rd5098, %rd5102;
	st.u8 	[%rd5103], %rs606;
$L__BB0_1296:
	ld.u64 	%rd5104, [%rd6293+16];
	mov.b16 	%rs607, 1;
	st.u8 	[%rd5104], %rs607;
	ld.u64 	%rd5105, [%rd6293];
	add.s64 	%rd5106, %rd5105, 1;
	st.u64 	[%rd6293], %rd5106;
	ld.u64 	%rd5107, [%rd6293+8];
	add.s64 	%rd6806, %rd5107, 1;
	st.u64 	[%rd6293+8], %rd6806;
	ld.u64 	%rd6804, [%rd6293+24];
$L__BB0_1297:
	setp.le.u64 	%p1016, %rd6806, %rd6804;
	@%p1016 bra 	$L__BB0_1299;
	st.u64 	[%rd414], %rd6804;
	mov.u64 	%rd6806, %rd6804;
$L__BB0_1299:
	ld.u64 	%rd5128, [%rd6300+8];
	setp.eq.s64 	%p1023, %rd5128, 0;
	@%p1023 bra 	$L__BB0_1304;
	ld.u64 	%rd5129, [%rd6300+24];
	setp.eq.s64 	%p1024, %rd5129, 0;
	@%p1024 bra 	$L__BB0_1303;
	mov.b64 	%rd6807, 0;
$L__BB0_1302:
	ld.u64 	%rd5131, [%rd6300+16];
	cvt.s64.s32 	%rd5132, %rd6807;
	add.s64 	%rd5133, %rd5131, %rd5132;
	mov.b16 	%rs610, 0;
	st.u8 	[%rd5133], %rs610;
	add.s64 	%rd6807, %rd6807, 1;
	ld.u64 	%rd5134, [%rd6300+24];
	setp.lt.u64 	%p1025, %rd6807, %rd5134;
	@%p1025 bra 	$L__BB0_1302;
$L__BB0_1303:
	mov.b64 	%rd5135, 0;
	st.u64 	[%rd6300], %rd5135;
	st.u64 	[%rd6300+8], %rd5135;
	ld.u64 	%rd6806, [%rd414];
$L__BB0_1304:
	setp.eq.s64 	%p1026, %rd6806, 0;
	@%p1026 bra 	$L__BB0_1308;
	ld.u64 	%rd5136, [%rd6293];
	st.u64 	[%rd6300], %rd5136;
	ld.u64 	%rd5137, [%rd6293+8];
	ld.u64 	%rd5138, [%rd6300+24];
	min.u64 	%rd5139, %rd5137, %rd5138;
	st.u64 	[%rd6300+8], %rd5139;
	setp.eq.s64 	%p1027, %rd5139, 0;
	@%p1027 bra 	$L__BB0_1308;
	mov.b64 	%rd6809, 0;
$L__BB0_1307:
	ld.u64 	%rd5141, [%rd544];
	cvt.s64.s32 	%rd5142, %rd6809;
	add.s64 	%rd5143, %rd5141, %rd5142;
	ld.u8 	%rs611, [%rd5143];
	ld.u64 	%rd5144, [%rd6300+16];
	add.s64 	%rd5145, %rd5144, %rd5142;
	st.u8 	[%rd5145], %rs611;
	add.s64 	%rd6809, %rd6809, 1;
	ld.u64 	%rd5146, [%rd6300+8];
	setp.lt.u64 	%p1028, %rd6809, %rd5146;
	@%p1028 bra 	$L__BB0_1307;
$L__BB0_1308:
	ld.u64 	%rd5147, [%rd414];
	setp.eq.s64 	%p1029, %rd5147, 0;
	@%p1029 bra 	$L__BB0_1313;
	ld.u64 	%rd5148, [%rd543];
	setp.eq.s64 	%p1030, %rd5148, 0;
	@%p1030 bra 	$L__BB0_1312;
	mov.b64 	%rd6810, 0;
$L__BB0_1311:
	ld.u64 	%rd5150, [%rd544];
	cvt.s64.s32 	%rd5151, %rd6810;
	add.s64 	%rd5152, %rd5150, %rd5151;
	mov.b16 	%rs612, 0;
	st.u8 	[%rd5152], %rs612;
	add.s64 	%rd6810, %rd6810, 1;
	ld.u64 	%rd5153, [%rd543];
	setp.lt.u64 	%p1031, %rd6810, %rd5153;
	@%p1031 bra 	$L__BB0_1311;
$L__BB0_1312:
	mov.b64 	%rd5154, 0;
	st.u64 	[%rd6293], %rd5154;
	st.u64 	[%rd6293+8], %rd5154;
$L__BB0_1313:
	ld.u64 	%rd5155, [%rd6286+8];
	setp.eq.s64 	%p1032, %rd5155, 0;
	@%p1032 bra 	$L__BB0_1334;
	ld.u32 	%r58, [%rd543];
	shl.b32 	%r59, %r58, 1;
	cvt.s64.s32 	%rd5156, %r59;
	{ // callseq 84, 0
	.param .b64 param0;
	st.param.b64 	[param0], %rd5156;
	.param .b64 retval0;
	call.uni (retval0), 
	malloc, 
	(
	param0
	);
	ld.param.b64 	%rd5157, [retval0];
	} // callseq 84
	setp.eq.s64 	%p1033, %rd5157, 0;
	@%p1033 bra 	$L__BB0_1334;
	ld.u64 	%rd5158, [%rd543];
	and.b64  	%rd5159, %rd5158, 9223372036854775807;
	setp.eq.s64 	%p1034, %rd5159, 0;
	@%p1034 bra 	$L__BB0_1318;
	mov.b64 	%rd6811, 0;
$L__BB0_1317:
	cvt.s64.s32 	%rd5161, %rd6811;
	add.s64 	%rd5162, %rd5157, %rd5161;
	mov.b16 	%rs613, 0;
	st.u8 	[%rd5162], %rs613;
	add.s64 	%rd6811, %rd6811, 1;
	ld.u64 	%rd5163, [%rd543];
	shl.b64 	%rd5164, %rd5163, 1;
	setp.lt.u64 	%p1035, %rd6811, %rd5164;
	@%p1035 bra 	$L__BB0_1317;
$L__BB0_1318:
	ld.u64 	%rd1325, [%rd6286+8];
	setp.eq.s64 	%p1037, %rd1325, 0;
	mov.pred 	%p1377, -1;
	@%p1037 bra 	$L__BB0_1326;
	mov.b64 	%rd6813, 0;
	mov.b16 	%rs892, 0;
	mov.u64 	%rd6815, %rd1325;
$L__BB0_1320:
	ld.u64 	%rd5166, [%rd6286+16];
	not.b64 	%rd5167, %rd6813;
	add.s64 	%rd5168, %rd1325, %rd5167;
	cvt.s64.s32 	%rd1328, %rd5168;
	add.s64 	%rd5169, %rd5166, %rd1328;
	ld.u8 	%rs615, [%rd5169];
	setp.eq.s16 	%p1038, %rs615, 0;
	@%p1038 bra 	$L__BB0_1324;
	mov.b64 	%rd6814, 0;
	mov.b16 	%rs892, 0;
$L__BB0_1322:
	ld.u64 	%rd5171, [%rd6286+16];
	add.s64 	%rd5172, %rd5171, %rd1328;
	ld.u8 	%rs617, [%rd5172];
	not.b64 	%rd5173, %rd6814;
	add.s64 	%rd5174, %rd1325, %rd5173;
	cvt.s64.s32 	%rd5175, %rd5174;
	add.s64 	%rd5176, %rd5171, %rd5175;
	ld.u8 	%rs618, [%rd5176];
	mad.lo.s16 	%rs619, %rs618, %rs617, %rs892;
	ld.u64 	%rd5177, [%rd543];
	add.s64 	%rd5178, %rd6814, %rd6813;
	shl.b64 	%rd5179, %rd5177, 33;
	shl.b64 	%rd5180, %rd5178, 32;
	xor.b64  	%rd5181, %rd5180, -4294967296;
	add.s64 	%rd5182, %rd5179, %rd5181;
	shr.s64 	%rd5183, %rd5182, 32;
	add.s64 	%rd5184, %rd5157, %rd5183;
	ld.u8 	%rs620, [%rd5184];
	add.s16 	%rs621, %rs619, %rs620;
	st.u8 	[%rd5184], %rs621;
	ld.u64 	%rd5185, [%rd543];
	shl.b64 	%rd5186, %rd5185, 33;
	add.s64 	%rd5187, %rd5186, %rd5181;
	shr.s64 	%rd5188, %rd5187, 32;
	add.s64 	%rd5189, %rd5157, %rd5188;
	ld.s8 	%rs622, [%rd5189];
	mul.lo.s16 	%rs623, %rs622, 103;
	shr.u16 	%rs624, %rs623, 15;
	shr.s16 	%rs625, %rs623, 10;
	add.s16 	%rs892, %rs625, %rs624;
	mul.lo.s16 	%rs626, %rs892, 10;
	sub.s16 	%rs627, %rs622, %rs626;
	st.u8 	[%rd5189], %rs627;
	add.s64 	%rd6814, %rd6814, 1;
	ld.u64 	%rd1331, [%rd6286+8];
	setp.lt.u64 	%p1039, %rd6814, %rd1331;
	@%p1039 bra 	$L__BB0_1322;
	ld.u64 	%rd5190, [%rd543];
	add.s64 	%rd5191, %rd1331, %rd6813;
	shl.b64 	%rd5192, %rd5190, 33;
	shl.b64 	%rd5193, %rd5191, 32;
	xor.b64  	%rd5194, %rd5193, -4294967296;
	add.s64 	%rd5195, %rd5192, %rd5194;
	shr.s64 	%rd5196, %rd5195, 32;
	add.s64 	%rd5197, %rd5157, %rd5196;
	st.u8 	[%rd5197], %rs892;
	ld.u64 	%rd6815, [%rd6286+8];
$L__BB0_1324:
	add.s64 	%rd6813, %rd6813, 1;
	setp.lt.u64 	%p1040, %rd6813, %rd6815;
	@%p1040 bra 	$L__BB0_1320;
	cvt.s16.s8 	%rs628, %rs892;
	setp.lt.s16 	%p1377, %rs628, 1;
$L__BB0_1326:
	ld.u64 	%rd5198, [%rd6286];
	shl.b64 	%rd6817, %rd5198, 1;
	st.u64 	[%rd6293], %rd6817;
	ld.u64 	%rd5199, [%rd6286+8];
	shl.b64 	%rd6816, %rd5199, 1;
	st.u64 	[%rd6293+8], %rd6816;
	not.pred 	%p1041, %p1377;
	@%p1041 bra 	$L__BB0_1328;
	add.s64 	%rd6816, %rd6816, -1;
	st.u64 	[%rd414], %rd6816;
	add.s64 	%rd6817, %rd6817, -1;
$L__BB0_1328:
	add.s64 	%rd5201, %rd6817, 1;
	st.u64 	[%rd6293], %rd5201;
	ld.u64 	%rd1341, [%rd6293+24];
	shl.b64 	%rd6819, %rd1341, 1;
	mov.b64 	%rd6818, 0;
$L__BB0_1329:
	add.s64 	%rd6819, %rd6819, -1;
	cvt.s64.s32 	%rd5202, %rd6819;
	add.s64 	%rd5203, %rd5157, %rd5202;
	ld.u8 	%rs629, [%rd5203];
	setp.eq.s16 	%p1042, %rs629, 0;
	selp.u64 	%rd5204, 1, 0, %p1042;
	add.s64 	%rd6818, %rd6818, %rd5204;
	@%p1042 bra 	$L__BB0_1329;
	sub.s64 	%rd5205, %rd6816, %rd6818;
	min.u64 	%rd5206, %rd5205, %rd1341;
	st.u64 	[%rd414], %rd5206;
	ld.u64 	%rd5207, [%rd6286+8];
	sub.s64 	%rd5208, %rd1341, %rd5207;
	shl.b64 	%rd5209, %rd5208, 1;
	selp.u64 	%rd5210, 1, 0, %p1377;
	or.b64  	%rd1347, %rd5209, %rd5210;
	setp.eq.s64 	%p1043, %rd5206, 0;
	@%p1043 bra 	$L__BB0_1333;
	mov.b64 	%rd6820, 0;
$L__BB0_1332:
	add.s64 	%rd5212, %rd1347, %rd6820;
	cvt.s64.s32 	%rd5213, %rd5212;
	add.s64 	%rd5214, %rd5157, %rd5213;
	ld.u8 	%rs630, [%rd5214];
	ld.u64 	%rd5215, [%rd544];
	cvt.s64.s32 	%rd5216, %rd6820;
	add.s64 	%rd5217, %rd5215, %rd5216;
	st.u8 	[%rd5217], %rs630;
	add.s64 	%rd6820, %rd6820, 1;
	ld.u64 	%rd5218, [%rd414];
	setp.lt.u64 	%p1044, %rd6820, %rd5218;
	@%p1044 bra 	$L__BB0_1332;
$L__BB0_1333:
	{ // callseq 85, 0
	.param .b64 param0;
	st.param.b64 	[param0], %rd5157;
	call.uni 
	free, 
	(
	param0
	);
	} // callseq 85
$L__BB0_1334:
	ld.u64 	%rd5219, [%rd6286+8];
	setp.eq.s64 	%p1045, %rd5219, 0;
	@%p1045 bra 	$L__BB0_1339;
	ld.u64 	%rd5220, [%rd6286+24];
	setp.eq.s64 	%p1046, %rd5220, 0;
	@%p1046 bra 	$L__BB0_1338;
	mov.b64 	%rd6821, 0;
$L__BB0_1337:
	ld.u64 	%rd5222, [%rd6286+16];
	cvt.s64.s32 	%rd5223, %rd6821;
	add.s64 	%rd5224, %rd5222, %rd5223;
	mov.b16 	%rs631, 0;
	st.u8 	[%rd5224], %rs631;
	add.s64 	%rd6821, %rd6821, 1;
	ld.u64 	%rd5225, [%rd6286+24];
	setp.lt.u64 	%p1047, %rd6821, %rd5225;
	@%p1047 bra 	$L__BB0_1337;
$L__BB0_1338:
	mov.b64 	%rd5226, 0;
	st.u64 	[%rd6286], %rd5226;
	st.u64 	[%rd6286+8], %rd5226;
$L__BB0_1339:
	ld.u64 	%rd5228, [%rd414];
	setp.eq.s64 	%p1048, %rd5228, 0;
	mov.b64 	%rd6825, 0;
	@%p1048 bra 	$L__BB0_1343;
	ld.u64 	%rd5230, [%rd6293];
	st.u64 	[%rd6286], %rd5230;
	ld.u64 	%rd5231, [%rd6293+8];
	ld.u64 	%rd5232, [%rd6286+24];
	min.u64 	%rd5233, %rd5231, %rd5232;
	st.u64 	[%rd6286+8], %rd5233;
	setp.eq.s64 	%p1049, %rd5233, 0;
	@%p1049 bra 	$L__BB0_1343;
	mov.b64 	%rd6822, 0;
$L__BB0_1342:
	ld.u64 	%rd5235, [%rd544];
	cvt.s64.s32 	%rd5236, %rd6822;
	add.s64 	%rd5237, %rd5235, %rd5236;
	ld.u8 	%rs632, [%rd5237];
	ld.u64 	%rd5238, [%rd6286+16];
	add.s64 	%rd5239, %rd5238, %rd5236;
	st.u8 	[%rd5239], %rs632;
	add.s64 	%rd6822, %rd6822, 1;
	ld.u64 	%rd6825, [%rd6286+8];
	setp.lt.u64 	%p1050, %rd6822, %rd6825;
	@%p1050 bra 	$L__BB0_1342;
$L__BB0_1343:
	ld.u64 	%rd5240, [%rd414];
	setp.eq.s64 	%p1051, %rd5240, 0;
	@%p1051 bra 	$L__BB0_1348;
	ld.u64 	%rd5241, [%rd543];
	setp.eq.s64 	%p1052, %rd5241, 0;
	@%p1052 bra 	$L__BB0_1347;
	mov.b64 	%rd6824, 0;
$L__BB0_1346:
	ld.u64 	%rd5243, [%rd544];
	cvt.s64.s32 	%rd5244, %rd6824;
	add.s64 	%rd5245, %rd5243, %rd5244;
	mov.b16 	%rs633, 0;
	st.u8 	[%rd5245], %rs633;
	add.s64 	%rd6824, %rd6824, 1;
	ld.u64 	%rd5246, [%rd543];
	setp.lt.u64 	%p1053, %rd6824, %rd5246;
	@%p1053 bra 	$L__BB0_1346;
$L__BB0_1347:
	mov.b64 	%rd5247, 0;
	st.u64 	[%rd6293], %rd5247;
	st.u64 	[%rd6293+8], %rd5247;
	ld.u64 	%rd6825, [%rd6286+8];
$L__BB0_1348:
	setp.ne.s64 	%p1054, %rd6825, 0;
	@%p1054 bra 	$L__BB0_1364;
	ld.s32 	%rd5504, [%rd543];
	{ // callseq 94, 0
	.param .b64 param0;
	st.param.b64 	[param0], %rd5504;
	.param .b64 retval0;
	call.uni (retval0), 
	malloc, 
	(
	param0
	);
	ld.param.b64 	%rd5505, [retval0];
	} // callseq 94
	setp.eq.s64 	%p1140, %rd5505, 0;
	@%p1140 bra 	$L__BB0_1481;
	ld.u64 	%rd5506, [%rd543];
	setp.eq.s64 	%p1141, %rd5506, 0;
	@%p1141 bra 	$L__BB0_1353;
	mov.b64 	%rd6826, 0;
$L__BB0_1352:
	cvt.s64.s32 	%rd5508, %rd6826;
	add.s64 	%rd5509, %rd5505, %rd5508;
	mov.b16 	%rs684, 0;
	st.u8 	[%rd5509], %rs684;
	add.s64 	%rd6826, %rd6826, 1;
	ld.u64 	%rd5510, [%rd543];
	setp.lt.u64 	%p1142, %rd6826, %rd5510;
	@%p1142 bra 	$L__BB0_1352;
$L__BB0_1353:
	mov.b16 	%rs685, 1;
	st.u8 	[%rd5505], %rs685;
	mov.b64 	%rd6828, 0;
	st.u64 	[%rd6293], %rd6828;
	mov.b64 	%rd6827, 1;
$L__BB0_1354:
	mov.u64 	%rd1366, %rd6827;
	cvt.s64.s32 	%rd5513, %rd6828;
	add.s64 	%rd5514, %rd5505, %rd5513;
	ld.u8 	%rs686, [%rd5514];
	setp.eq.s16 	%p1143, %rs686, 0;
	selp.u64 	%rd5515, 1, 0, %p1143;
	add.s64 	%rd6828, %rd6828, %rd5515;
	add.s64 	%rd6827, %rd1366, -1;
	@%p1143 bra 	$L__BB0_1354;
	setp.ne.s64 	%p1144, %rd6828, 0;
	@%p1144 bra 	$L__BB0_1363;
	max.s64 	%rd1363, %rd1366, 1;
	and.b64  	%rd1364, %rd1363, 3;
	setp.lt.s64 	%p1145, %rd1366, 4;
	mov.b64 	%rd6830, 0;
	@%p1145 bra 	$L__BB0_1359;
	and.b64  	%rd6830, %rd1363, 9223372036854775804;
	mov.b64 	%rd6829, 0;
$L__BB0_1358:
	shl.b64 	%rd5518, %rd6829, 32;
	neg.s64 	%rd5519, %rd5518;
	shr.s64 	%rd5520, %rd5519, 32;
	add.s64 	%rd5521, %rd5505, %rd5520;
	ld.u8 	%rs687, [%rd5521];
	ld.u64 	%rd5522, [%rd544];
	cvt.s64.s32 	%rd5523, %rd6829;
	add.s64 	%rd5524, %rd5522, %rd5523;
	st.u8 	[%rd5524], %rs687;
	not.b64 	%rd5525, %rd5523;
	add.s64 	%rd5526, %rd5505, %rd5525;
	ld.u8 	%rs688, [%rd5526];
	ld.u64 	%rd5527, [%rd544];
	add.s64 	%rd5528, %rd5518, 4294967296;
	shr.s64 	%rd5529, %rd5528, 32;
	add.s64 	%rd5530, %rd5527, %rd5529;
	st.u8 	[%rd5530], %rs688;
	sub.s64 	%rd5531, -8589934592, %rd5518;
	shr.s64 	%rd5532, %rd5531, 32;
	add.s64 	%rd5533, %rd5505, %rd5532;
	ld.u8 	%rs689, [%rd5533];
	ld.u64 	%rd5534, [%rd544];
	add.s64 	%rd5535, %rd5518, 8589934592;
	shr.s64 	%rd5536, %rd5535, 32;
	add.s64 	%rd5537, %rd5534, %rd5536;
	st.u8 	[%rd5537], %rs689;
	sub.s64 	%rd5538, -12884901888, %rd5518;
	shr.s64 	%rd5539, %rd5538, 32;
	add.s64 	%rd5540, %rd5505, %rd5539;
	ld.u8 	%rs690, [%rd5540];
	ld.u64 	%rd5541, [%rd544];
	add.s64 	%rd5542, %rd5518, 12884901888;
	shr.s64 	%rd5543, %rd5542, 32;
	add.s64 	%rd5544, %rd5541, %rd5543;
	st.u8 	[%rd5544], %rs690;
	add.s64 	%rd6829, %rd6829, 4;
	setp.ne.s64 	%p1146, %rd6829, %rd6830;
	@%p1146 bra 	$L__BB0_1358;
$L__BB0_1359:
	setp.eq.s64 	%p1147, %rd1364, 0;
	@%p1147 bra 	$L__BB0_1363;
	shl.b64 	%rd1374, %rd6830, 32;
	neg.s64 	%rd1373, %rd1374;
	shr.s64 	%rd5545, %rd1373, 32;
	add.s64 	%rd5546, %rd5505, %rd5545;
	ld.u8 	%rs691, [%rd5546];
	ld.u64 	%rd5547, [%rd544];
	cvt.s64.s32 	%rd5548, %rd6830;
	add.s64 	%rd5549, %rd5547, %rd5548;
	st.u8 	[%rd5549], %rs691;
	setp.eq.s64 	%p1148, %rd1364, 1;
	@%p1148 bra 	$L__BB0_1363;
	add.s64 	%rd5550, %rd1373, -4294967296;
	shr.s64 	%rd5551, %rd5550, 32;
	add.s64 	%rd5552, %rd5505, %rd5551;
	ld.u8 	%rs692, [%rd5552];
	ld.u64 	%rd5553, [%rd544];
	add.s64 	%rd5554, %rd1374, 4294967296;
	shr.s64 	%rd5555, %rd5554, 32;
	add.s64 	%rd5556, %rd5553, %rd5555;
	st.u8 	[%rd5556], %rs692;
	setp.eq.s64 	%p1149, %rd1364, 2;
	@%p1149 bra 	$L__BB0_1363;
	add.s64 	%rd5557, %rd1373, -8589934592;
	shr.s64 	%rd5558, %rd5557, 32;
	add.s64 	%rd5559, %rd5505, %rd5558;
	ld.u8 	%rs693, [%rd5559];
	ld.u64 	%rd5560, [%rd544];
	add.s64 	%rd5561, %rd1374, 8589934592;
	shr.s64 	%rd5562, %rd5561, 32;
	add.s64 	%rd5563, %rd5560, %rd5562;
	st.u8 	[%rd5563], %rs693;
$L__BB0_1363:
	sub.s64 	%rd5564, 1, %rd6828;
	st.u64 	[%rd414], %rd5564;
	{ // callseq 95, 0
	.param .b64 param0;
	st.param.b64 	[param0], %rd5505;
	call.uni 
	free, 
	(
	param0
	);
	} // callseq 95
	bra.uni 	$L__BB0_1481;
$L__BB0_1364:
	ld.u64 	%rd1375, [%rd543];
	{ // callseq 86, 0
	.param .b64 param0;
	st.param.b64 	[param0], 32;
	.param .b64 retval0;
	call.uni (retval0), 
	malloc, 
	(
	param0
	);
	ld.param.b64 	%rd5248, [retval0];
	} // callseq 86
	setp.eq.s64 	%p1055, %rd5248, 0;
	@%p1055 bra 	$L__BB0_1481;
	cvt.s64.s32 	%rd1377, %rd1375;
	{ // callseq 87, 0
	.param .b64 param0;
	st.param.b64 	[param0], %rd1377;
	.param .b64 retval0;
	call.uni (retval0), 
	malloc, 
	(
	param0
	);
	ld.param.b64 	%rd5249, [retval0];
	} // callseq 87
	st.u64 	[%rd5248+16], %rd5249;
	setp.eq.s64 	%p1056, %rd5249, 0;
	@%p1056 bra 	$L__BB0_1481;
	setp.lt.s64 	%p1057, %rd1375, 1;
	@%p1057 bra 	$L__BB0_1374;
	and.b64  	%rd1378, %rd1375, 3;
	setp.lt.u64 	%p1058, %rd1375, 4;
	mov.b64 	%rd6832, 0;
	@%p1058 bra 	$L__BB0_1370;
	and.b64  	%rd6832, %rd1375, 9223372036854775804;
	mov.b64 	%rd6831, 0;
$L__BB0_1369:
	ld.u64 	%rd5253, [%rd5248+16];
	add.s64 	%rd5254, %rd5253, %rd6831;
	mov.b16 	%rs634, 0;
	st.u8 	[%rd5254], %rs634;
	ld.u64 	%rd5255, [%rd5248+16];
	add.s64 	%rd5256, %rd5255, %rd6831;
	st.u8 	[%rd5256+1], %rs634;
	ld.u64 	%rd5257, [%rd5248+16];
	add.s64 	%rd5258, %rd5257, %rd6831;
	st.u8 	[%rd5258+2], %rs634;
	ld.u64 	%rd5259, [%rd5248+16];
	add.s64 	%rd5260, %rd5259, %rd6831;
	st.u8 	[%rd5260+3], %rs634;
	add.s64 	%rd6831, %rd6831, 4;
	setp.ne.s64 	%p1059, %rd6831, %rd6832;
	@%p1059 bra 	$L__BB0_1369;
$L__BB0_1370:
	setp.eq.s64 	%p1060, %rd1378, 0;
	@%p1060 bra 	$L__BB0_1374;
	ld.u64 	%rd5261, [%rd5248+16];
	add.s64 	%rd5262, %rd5261, %rd6832;
	mov.b16 	%rs635, 0;
	st.u8 	[%rd5262], %rs635;
	setp.eq.s64 	%p1061, %rd1378, 1;
	@%p1061 bra 	$L__BB0_1374;
	add.s64 	%rd5263, %rd6832, 1;
	and.b64  	%rd5264, %rd5263, 4294967295;
	ld.u64 	%rd5265, [%rd5248+16];
	add.s64 	%rd5266, %rd5265, %rd5264;
	mov.b16 	%rs636, 0;
	st.u8 	[%rd5266], %rs636;
	setp.eq.s64 	%p1062, %rd1378, 2;
	@%p1062 bra 	$L__BB0_1374;
	add.s64 	%rd5267, %rd6832, 2;
	and.b64  	%rd5268, %rd5267, 4294967295;
	ld.u64 	%rd5269, [%rd5248+16];
	add.s64 	%rd5270, %rd5269, %rd5268;
	mov.b16 	%rs637, 0;
	st.u8 	[%rd5270], %rs637;
$L__BB0_1374:
	mov.b64 	%rd5271, 0;
	st.u64 	[%rd5248], %rd5271;
	st.u64 	[%rd5248+8], %rd5271;
	st.u64 	[%rd5248+24], %rd1375;
	{ // callseq 88, 0
	.param .b64 param0;
	st.param.b64 	[param0], %rd1377;
	.param .b64 retval0;
	call.uni (retval0), 
	malloc, 
	(
	param0
	);
	ld.param.b64 	%rd5272, [retval0];
	} // callseq 88
	setp.eq.s64 	%p1063, %rd5272, 0;
	@%p1063 bra 	$L__BB0_1761;
	ld.u64 	%rd5273, [%rd5248+24];
	setp.eq.s64 	%p1064, %rd5273, 0;
	@%p1064 bra 	$L__BB0_1378;
	mov.b64 	%rd6833, 0;
$L__BB0_1377:
	cvt.s64.s32 	%rd5275, %rd6833;
	add.s64 	%rd5276, %rd5272, %rd5275;
	mov.b16 	%rs638, 0;
	st.u8 	[%rd5276], %rs638;
	add.s64 	%rd6833, %rd6833, 1;
	ld.u64 	%rd5277, [%rd5248+24];
	setp.lt.u64 	%p1065, %rd6833, %rd5277;
	@%p1065 bra 	$L__BB0_1377;
$L__BB0_1378:
	mov.b16 	%rs639, 1;
	st.u8 	[%rd5272], %rs639;
	mov.b64 	%rd6835, 0;
	st.u64 	[%rd5248], %rd6835;
	mov.b64 	%rd6834, 1;
$L__BB0_1379:
	mov.u64 	%rd1389, %rd6834;
	cvt.s64.s32 	%rd5280, %rd6835;
	add.s64 	%rd5281, %rd5272, %rd5280;
	ld.u8 	%rs640, [%rd5281];
	setp.eq.s16 	%p1066, %rs640, 0;
	selp.u64 	%rd5282, 1, 0, %p1066;
	add.s64 	%rd6835, %rd6835, %rd5282;
	add.s64 	%rd6834, %rd1389, -1;
	@%p1066 bra 	$L__BB0_1379;
	setp.ne.s64 	%p1067, %rd6835, 0;
	@%p1067 bra 	$L__BB0_1388;
	max.s64 	%rd1386, %rd1389, 1;
	and.b64  	%rd1387, %rd1386, 3;
	setp.lt.s64 	%p1068, %rd1389, 4;
	mov.b64 	%rd6837, 0;
	@%p1068 bra 	$L__BB0_1384;
	and.b64  	%rd6837, %rd1386, 9223372036854775804;
	mov.b64 	%rd6836, 0;
$L__BB0_1383:
	shl.b64 	%rd5285, %rd6836, 32;
	neg.s64 	%rd5286, %rd5285;
	shr.s64 	%rd5287, %rd5286, 32;
	add.s64 	%rd5288, %rd5272, %rd5287;
	ld.u8 	%rs641, [%rd5288];
	ld.u64 	%rd5289, [%rd5248+16];
	cvt.s64.s32 	%rd5290, %rd6836;
	add.s64 	%rd5291, %rd5289, %rd5290;
	st.u8 	[%rd5291], %rs641;
	not.b64 	%rd5292, %rd5290;
	add.s64 	%rd5293, %rd5272, %rd5292;
	ld.u8 	%rs642, [%rd5293];
	ld.u64 	%rd5294, [%rd5248+16];
	add.s64 	%rd5295, %rd5285, 4294967296;
	shr.s64 	%rd5296, %rd5295, 32;
	add.s64 	%rd5297, %rd5294, %rd5296;
	st.u8 	[%rd5297], %rs642;
	sub.s64 	%rd5298, -8589934592, %rd5285;
	shr.s64 	%rd5299, %rd5298, 32;
	add.s64 	%rd5300, %rd5272, %rd5299;
	ld.u8 	%rs643, [%rd5300];
	ld.u64 	%rd5301, [%rd5248+16];
	add.s64 	%rd5302, %rd5285, 8589934592;
	shr.s64 	%rd5303, %rd5302, 32;
	add.s64 	%rd5304, %rd5301, %rd5303;
	st.u8 	[%rd5304], %rs643;
	sub.s64 	%rd5305, -12884901888, %rd5285;
	shr.s64 	%rd5306, %rd5305, 32;
	add.s64 	%rd5307, %rd5272, %rd5306;
	ld.u8 	%rs644, [%rd5307];
	ld.u64 	%rd5308, [%rd5248+16];
	add.s64 	%rd5309, %rd5285, 12884901888;
	shr.s64 	%rd5310, %rd5309, 32;
	add.s64 	%rd5311, %rd5308, %rd5310;
	st.u8 	[%rd5311], %rs644;
	add.s64 	%rd6836, %rd6836, 4;
	setp.ne.s64 	%p1069, %rd6836, %rd6837;
	@%p1069 bra 	$L__BB0_1383;
$L__BB0_1384:
	setp.eq.s64 	%p1070, %rd1387, 0;
	@%p1070 bra 	$L__BB0_1388;
	shl.b64 	%rd1397, %rd6837, 32;
	neg.s64 	%rd1396, %rd1397;
	shr.s64 	%rd5312, %rd1396, 32;
	add.s64 	%rd5313, %rd5272, %rd5312;
	ld.u8 	%rs645, [%rd5313];
	ld.u64 	%rd5314, [%rd5248+16];
	cvt.s64.s32 	%rd5315, %rd6837;
	add.s64 	%rd5316, %rd5314, %rd5315;
	st.u8 	[%rd5316], %rs645;
	setp.eq.s64 	%p1071, %rd1387, 1;
	@%p1071 bra 	$L__BB0_1388;
	add.s64 	%rd5317, %rd1396, -4294967296;
	shr.s64 	%rd5318, %rd5317, 32;
	add.s64 	%rd5319, %rd5272, %rd5318;
	ld.u8 	%rs646, [%rd5319];
	ld.u64 	%rd5320, [%rd5248+16];
	add.s64 	%rd5321, %rd1397, 4294967296;
	shr.s64 	%rd5322, %rd5321, 32;
	add.s64 	%rd5323, %rd5320, %rd5322;
	st.u8 	[%rd5323], %rs646;
	setp.eq.s64 	%p1072, %rd1387, 2;
	@%p1072 bra 	$L__BB0_1388;
	add.s64 	%rd5324, %rd1396, -8589934592;
	shr.s64 	%rd5325, %rd5324, 32;
	add.s64 	%rd5326, %rd5272, %rd5325;
	ld.u8 	%rs647, [%rd5326];
	ld.u64 	%rd5327, [%rd5248+16];
	add.s64 	%rd5328, %rd1397, 8589934592;
	shr.s64 	%rd5329, %rd5328, 32;
	add.s64 	%rd5330, %rd5327, %rd5329;
	st.u8 	[%rd5330], %rs647;
$L__BB0_1388:
	sub.s64 	%rd5331, 1, %rd6835;
	st.u64 	[%rd5248+8], %rd5331;
	{ // callseq 89, 0
	.param .b64 param0;
	st.param.b64 	[param0], %rd5272;
	call.uni 
	free, 
	(
	param0
	);
	} // callseq 89
	ld.u64 	%rd5332, [%rd414];
	setp.eq.s64 	%p1073, %rd5332, 0;
	@%p1073 bra 	$L__BB0_1393;
	ld.u64 	%rd5333, [%rd543];
	setp.eq.s64 	%p1074, %rd5333, 0;
	@%p1074 bra 	$L__BB0_1392;
	mov.b64 	%rd6838, 0;
$L__BB0_1391:
	ld.u64 	%rd5335, [%rd544];
	cvt.s64.s32 	%rd5336, %rd6838;
	add.s64 	%rd5337, %rd5335, %rd5336;
	mov.b16 	%rs648, 0;
	st.u8 	[%rd5337], %rs648;
	add.s64 	%rd6838, %rd6838, 1;
	ld.u64 	%rd5338, [%rd543];
	setp.lt.u64 	%p1075, %rd6838, %rd5338;
	@%p1075 bra 	$L__BB0_1391;
$L__BB0_1392:
	mov.b64 	%rd5339, 0;
	st.u64 	[%rd6293], %rd5339;
	st.u64 	[%rd6293+8], %rd5339;
$L__BB0_1393:
	ld.u64 	%rd1400, [%rd6286+8];
	setp.ne.s64 	%p1076, %rd1400, 0;
	ld.u64 	%rd5340, [%rd5248+8];
	setp.eq.s64 	%p1077, %rd5340, 0;
	or.pred  	%p1078, %p1076, %p1077;
	@%p1078 bra 	$L__BB0_1397;
	ld.u64 	%rd5491, [%rd5248];
	st.u64 	[%rd6293], %rd5491;
	ld.u64 	%rd5492, [%rd5248+8];
	ld.u64 	%rd5493, [%rd6293+24];
	min.u64 	%rd5494, %rd5492, %rd5493;
	st.u64 	[%rd6293+8], %rd5494;
	setp.eq.s64 	%p1138, %rd5494, 0;
	@%p1138 bra 	$L__BB0_1480;
	mov.b64 	%rd6839, 0;
$L__BB0_1396:
	ld.u64 	%rd5496, [%rd5248+16];
	cvt.s64.s32 	%rd5497, %rd6839;
	add.s64 	%rd5498, %rd5496, %rd5497;
	ld.u8 	%rs683, [%rd5498];
	ld.u64 	%rd5499, [%rd544];
	add.s64 	%rd5500, %rd5499, %rd5497;
	st.u8 	[%rd5500], %rs683;
	add.s64 	%rd6839, %rd6839, 1;
	ld.u64 	%rd5501, [%rd414];
	setp.lt.u64 	%p1139, %rd6839, %rd5501;
	@%p1139 bra 	$L__BB0_1396;
	bra.uni 	$L__BB0_1480;
$L__BB0_1397:
	setp.ne.s64 	%p1079, %rd5340, 0;
	setp.eq.s64 	%p1080, %rd1400, 0;
	or.pred  	%p1081, %p1079, %p1080;
	@%p1081 bra 	$L__BB0_1401;
	ld.u64 	%rd5341, [%rd6286];
	st.u64 	[%rd6293], %rd5341;
	ld.u64 	%rd5342, [%rd6286+8];
	ld.u64 	%rd5343, [%rd6293+24];
	min.u64 	%rd5344, %rd5342, %rd5343;
	st.u64 	[%rd6293+8], %rd5344;
	setp.eq.s64 	%p1082, %rd5344, 0;
	@%p1082 bra 	$L__BB0_1480;
	mov.b64 	%rd6840, 0;
$L__BB0_1400:
	ld.u64 	%rd5346, [%rd6286+16];
	cvt.s64.s32 	%rd5347, %rd6840;
	add.s64 	%rd5348, %rd5346, %rd5347;
	ld.u8 	%rs649, [%rd5348];
	ld.u64 	%rd5349, [%rd544];
	add.s64 	%rd5350, %rd5349, %rd5347;
	st.u8 	[%rd5350], %rs649;
	add.s64 	%rd6840, %rd6840, 1;
	ld.u64 	%rd5351, [%rd414];
	setp.lt.u64 	%p1083, %rd6840, %rd5351;
	@%p1083 bra 	$L__BB0_1400;
	bra.uni 	$L__BB0_1480;
$L__BB0_1401:
	or.b64  	%rd5352, %rd5340, %rd1400;
	setp.eq.s64 	%p1084, %rd5352, 0;
	@%p1084 bra 	$L__BB0_1480;
	ld.u64 	%rd6845, [%rd6286];
	ld.u64 	%rd1407, [%rd5248];
	setp.le.s64 	%p1085, %rd6845, %rd1407;
	ld.u64 	%rd5353, [%rd543];
	sub.s64 	%rd5354, %rd6845, %rd1407;
	setp.le.u64 	%p1086, %rd5354, %rd5353;
	or.pred  	%p1087, %p1085, %p1086;
	@%p1087 bra 	$L__BB0_1407;
	setp.eq.s64 	%p1135, %rd1400, 0;
	@%p1135 bra 	$L__BB0_1480;
	st.u64 	[%rd6293], %rd6845;
	ld.u64 	%rd5482, [%rd6286+8];
	min.u64 	%rd5483, %rd5482, %rd5353;
	st.u64 	[%rd6293+8], %rd5483;
	setp.eq.s64 	%p1136, %rd5483, 0;
	@%p1136 bra 	$L__BB0_1480;
	mov.b64 	%rd6841, 0;
$L__BB0_1406:
	ld.u64 	%rd5485, [%rd6286+16];
	cvt.s64.s32 	%rd5486, %rd6841;
	add.s64 	%rd5487, %rd5485, %rd5486;
	ld.u8 	%rs682, [%rd5487];
	ld.u64 	%rd5488, [%rd544];
	add.s64 	%rd5489, %rd5488, %rd5486;
	st.u8 	[%rd5489], %rs682;
	add.s64 	%rd6841, %rd6841, 1;
	ld.u64 	%rd5490, [%rd414];
	setp.lt.u64 	%p1137, %rd6841, %rd5490;
	@%p1137 bra 	$L__BB0_1406;
	bra.uni 	$L__BB0_1480;
$L__BB0_1407:
	setp.le.s64 	%p1088, %rd1407, %rd6845;
	mov.u64 	%rd6843, %rd5340;
	mov.u64 	%rd6844, %rd1407;
	mov.u64 	%rd6846, %rd5248;
	mov.u64 	%rd6847, %rd6286;
	@%p1088 bra 	$L__BB0_1413;
	sub.s64 	%rd5356, %rd1407, %rd6845;
	setp.le.u64 	%p1089, %rd5356, %rd5353;
	mov.u64 	%rd6843, %rd1400;
	mov.u64 	%rd6844, %rd6845;
	mov.u64 	%rd6845, %rd1407;
	mov.u64 	%rd6846, %rd6286;
	mov.u64 	%rd6847, %rd5248;
	@%p1089 bra 	$L__BB0_1413;
	setp.eq.s64 	%p1132, %rd5340, 0;
	@%p1132 bra 	$L__BB0_1480;
	st.u64 	[%rd6293], %rd1407;
	ld.u64 	%rd5473, [%rd5248+8];
	min.u64 	%rd5474, %rd5473, %rd5353;
	st.u64 	[%rd6293+8], %rd5474;
	setp.eq.s64 	%p1133, %rd5474, 0;
	@%p1133 bra 	$L__BB0_1480;
	mov.b64 	%rd6842, 0;
$L__BB0_1412:
	ld.u64 	%rd5476, [%rd5248+16];
	cvt.s64.s32 	%rd5477, %rd6842;
	add.s64 	%rd5478, %rd5476, %rd5477;
	ld.u8 	%rs681, [%rd5478];
	ld.u64 	%rd5479, [%rd544];
	add.s64 	%rd5480, %rd5479, %rd5477;
	st.u8 	[%rd5480], %rs681;
	add.s64 	%rd6842, %rd6842, 1;
	ld.u64 	%rd5481, [%rd414];
	setp.lt.u64 	%p1134, %rd6842, %rd5481;
	@%p1134 bra 	$L__BB0_1412;
	bra.uni 	$L__BB0_1480;
$L__BB0_1413:
	sub.s64 	%rd1418, %rd6845, %rd6844;
	add.s64 	%rd5357, %rd6843, %rd1418;
	setp.gt.u64 	%p1090, %rd5357, %rd5353;
	sub.s64 	%rd5358, %rd5353, %rd1418;
	selp.b64 	%rd1419, %rd5358, %rd5357, %p1090;
	selp.b64 	%rd1420, %rd5358, %rd6843, %p1090;
	setp.lt.s64 	%p1091, %rd1420, 1;
	@%p1091 bra 	$L__BB0_1433;
	and.b64  	%rd1421, %rd1420, 3;
	setp.lt.u64 	%p1092, %rd1420, 4;
	mov.u64 	%rd6850, %rd1419;
	@%p1092 bra 	$L__BB0_1425;
	and.b64  	%rd1422, %rd1420, 9223372036854775804;
	mov.b64 	%rd6849, 0;
	mov.u64 	%rd6850, %rd1419;
$L__BB0_1416:
	add.s64 	%rd1425, %rd6850, -1;
	setp.le.s64 	%p1093, %rd6850, %rd1418;
	@%p1093 bra 	$L__BB0_1418;
	ld.u64 	%rd5360, [%rd6846+16];
	sub.s64 	%rd5361, %rd1425, %rd1418;
	cvt.s64.s32 	%rd5362, %rd5361;
	add.s64 	%rd5363, %rd5360, %rd5362;
	ld.u8 	%rs650, [%rd5363];
	ld.u64 	%rd5364, [%rd544];
	cvt.s64.s32 	%rd5365, %rd1425;
	add.s64 	%rd5366, %rd5364, %rd5365;
	st.u8 	[%rd5366], %rs650;
$L__BB0_1418:
	add.s64 	%rd1426, %rd6850, -2;
	setp.le.s64 	%p1094, %rd1425, %rd1418;
	@%p1094 bra 	$L__BB0_1420;
	ld.u64 	%rd5367, [%rd6846+16];
	sub.s64 	%rd5368, %rd1426, %rd1418;
	cvt.s64.s32 	%rd5369, %rd5368;
	add.s64 	%rd5370, %rd5367, %rd5369;
	ld.u8 	%rs651, [%rd5370];
	ld.u64 	%rd5371, [%rd544];
	cvt.s64.s32 	%rd5372, %rd1426;
	add.s64 	%rd5373, %rd5371, %rd5372;
	st.u8 	[%rd5373], %rs651;
$L__BB0_1420:
	add.s64 	%rd1427, %rd6850, -3;
	setp.le.s64 	%p1095, %rd1426, %rd1418;
	@%p1095 bra 	$L__BB0_1422;
	ld.u64 	%rd5374, [%rd6846+16];
	sub.s64 	%rd5375, %rd1427, %rd1418;
	cvt.s64.s32 	%rd5376, %rd5375;
	add.s64 	%rd5377, %rd5374, %rd5376;
	ld.u8 	%rs652, [%rd5377];
	ld.u64 	%rd5378, [%rd544];
	cvt.s64.s32 	%rd5379, %rd1427;
	add.s64 	%rd5380, %rd5378, %rd5379;
	st.u8 	[%rd5380], %rs652;
$L__BB0_1422:
	add.s64 	%rd6850, %rd6850, -4;
	setp.le.s64 	%p1096, %rd1427, %rd1418;
	@%p1096 bra 	$L__BB0_1424;
	ld.u64 	%rd5381, [%rd6846+16];
	sub.s64 	%rd5382, %rd6850, %rd1418;
	cvt.s64.s32 	%rd5383, %rd5382;
	add.s64 	%rd5384, %rd5381, %rd5383;
	ld.u8 	%rs653, [%rd5384];
	ld.u64 	%rd5385, [%rd544];
	cvt.s64.s32 	%rd5386, %rd6850;
	add.s64 	%rd5387, %rd5385, %rd5386;
	st.u8 	[%rd5387], %rs653;
$L__BB0_1424:
	add.s64 	%rd6849, %rd6849, 4;
	setp.ne.s64 	%p1097, %rd6849, %rd1422;
	@%p1097 bra 	$L__BB0_1416;
$L__BB0_1425:
	setp.eq.s64 	%p1098, %rd1421, 0;
	@%p1098 bra 	$L__BB0_1433;
	add.s64 	%rd1431, %rd6850, -1;
	setp.le.s64 	%p1099, %rd6850, %rd1418;
	@%p1099 bra 	$L__BB0_1428;
	ld.u64 	%rd5388, [%rd6846+16];
	sub.s64 	%rd5389, %rd1431, %rd1418;
	cvt.s64.s32 	%rd5390, %rd5389;
	add.s64 	%rd5391, %rd5388, %rd5390;
	ld.u8 	%rs654, [%rd5391];
	ld.u64 	%rd5392, [%rd544];
	cvt.s64.s32 	%rd5393, %rd1431;
	add.s64 	%rd5394, %rd5392, %rd5393;
	st.u8 	[%rd5394], %rs654;
$L__BB0_1428:
	setp.eq.s64 	%p1100, %rd1421, 1;
	@%p1100 bra 	$L__BB0_1433;
	add.s64 	%rd1432, %rd6850, -2;
	setp.le.s64 	%p1101, %rd1431, %rd1418;
	@%p1101 bra 	$L__BB0_1431;
	ld.u64 	%rd5395, [%rd6846+16];
	sub.s64 	%rd5396, %rd1432, %rd1418;
	cvt.s64.s32 	%rd5397, %rd5396;
	add.s64 	%rd5398, %rd5395, %rd5397;
	ld.u8 	%rs655, [%rd5398];
	ld.u64 	%rd5399, [%rd544];
	cvt.s64.s32 	%rd5400, %rd1432;
	add.s64 	%rd5401, %rd5399, %rd5400;
	st.u8 	[%rd5401], %rs655;
$L__BB0_1431:
	setp.eq.s64 	%p1102, %rd1421, 2;
	setp.le.s64 	%p1103, %rd1432, %rd1418;
	or.pred  	%p1104, %p1102, %p1103;
	@%p1104 bra 	$L__BB0_1433;
	add.s64 	%rd5402, %rd6850, -3;
	ld.u64 	%rd5403, [%rd6846+16];
	sub.s64 	%rd5404, %rd5402, %rd1418;
	cvt.s64.s32 	%rd5405, %rd5404;
	add.s64 	%rd5406, %rd5403, %rd5405;
	ld.u8 	%rs656, [%rd5406];
	ld.u64 	%rd5407, [%rd544];
	cvt.s64.s32 	%rd5408, %rd5402;
	add.s64 	%rd5409, %rd5407, %rd5408;
	st.u8 	[%rd5409], %rs656;
$L__BB0_1433:
	ld.u64 	%rd5411, [%rd6847];
	st.u64 	[%rd6293], %rd5411;
	st.u64 	[%rd6293+8], %rd1419;
	ld.u64 	%rd5412, [%rd6847+8];
	max.u64 	%rd1433, %rd5412, %rd1419;
	st.u64 	[%rd6293+8], %rd1433;
	setp.eq.s64 	%p1106, %rd1433, 0;
	mov.b64 	%rd6859, 0;
	mov.pred 	%p1378, -1;
	@%p1106 bra 	$L__BB0_1441;
	mov.b32 	%r79, 1;
	mov.b64 	%rd6853, 0;
	mov.b16 	%rs893, 0;
	mov.u64 	%rd6852, %rd6853;
$L__BB0_1435:
	ld.u64 	%rd5414, [%rd6847+16];
	not.b64 	%rd5415, %rd6852;
	add.s64 	%rd5416, %rd1433, %rd5415;
	cvt.s64.s32 	%rd1436, %rd5416;
	add.s64 	%rd5417, %rd5414, %rd1436;
	ld.u8 	%rs659, [%rd5417];
	add.s16 	%rs660, %rs659, %rs893;
	ld.u64 	%rd5418, [%rd544];
	add.s64 	%rd5419, %rd5418, %rd1436;
	ld.u8 	%rs661, [%rd5419];
	add.s16 	%rs662, %rs660, %rs661;
	st.u8 	[%rd5419], %rs662;
	ld.u64 	%rd5420, [%rd544];
	add.s64 	%rd1437, %rd5420, %rd1436;
	ld.s8 	%rs69, [%rd1437];
	setp.lt.s16 	%p1378, %rs69, 10;
	mov.b16 	%rs893, 0;
	@%p1378 bra 	$L__BB0_1437;
	add.s16 	%rs664, %rs69, -10;
	st.u8 	[%rd1437], %rs664;
	mov.b16 	%rs893, 1;
$L__BB0_1437:
	setp.ne.s32 	%p1107, %r79, 1;
	mov.b32 	%r79, 0;
	@%p1107 bra 	$L__BB0_1439;
	ld.u64 	%rd5421, [%rd544];
	add.s64 	%rd5422, %rd5421, %rd1436;
	ld.u8 	%rs665, [%rd5422];
	setp.eq.s16 	%p1108, %rs665, 0;
	selp.u32 	%r79, 1, 0, %p1108;
	selp.u64 	%rd5423, 1, 0, %p1108;
	add.s64 	%rd6853, %rd6853, %rd5423;
$L__BB0_1439:
	add.s64 	%rd6852, %rd6852, 1;
	ld.u64 	%rd1441, [%rd414];
	setp.lt.u64 	%p1109, %rd6852, %rd1441;
	@%p1109 bra 	$L__BB0_1435;
	sub.s64 	%rd6859, %rd1441, %rd6853;
$L__BB0_1441:
	st.u64 	[%rd414], %rd6859;
	ld.u64 	%rd6858, [%rd543];
	@%p1378 bra 	$L__BB0_1478;
	setp.eq.s64 	%p1110, %rd6859, %rd6858;
	selp.s64 	%rd5424, -1, 0, %p1110;
	add.s64 	%rd6857, %rd6859, %rd5424;
	setp.lt.s64 	%p1111, %rd6857, 1;
	@%p1111 bra 	$L__BB0_1477;
	and.b64  	%rd1446, %rd6857, 3;
	setp.lt.u64 	%p1112, %rd6857, 4;
	@%p1112 bra 	$L__BB0_1462;
	and.b64  	%rd1447, %rd6857, 9223372036854775804;
	mov.b64 	%rd6856, 0;
$L__BB0_1445:
	mov.u64 	%rd1448, %rd6857;
	add.s64 	%rd1450, %rd1448, -1;
	setp.lt.s64 	%p1113, %rd1448, 1;
	@%p1113 bra 	$L__BB0_1447;
	ld.u64 	%rd5427, [%rd544];
	cvt.s64.s32 	%rd5428, %rd1450;
	add.s64 	%rd5429, %rd5427, %rd5428;
	ld.u8 	%rs667, [%rd5429];
	cvt.s64.s32 	%rd5430, %rd1448;
	add.s64 	%rd5431, %rd5427, %rd5430;
	st.u8 	[%rd5431], %rs667;
	bra.uni 	$L__BB0_1449;
$L__BB0_1447:
	setp.lt.s64 	%p1114, %rd1448, 0;
	@%p1114 bra 	$L__BB0_1449;
	ld.u64 	%rd5426, [%rd544];
	mov.b16 	%rs666, 0;
	st.u8 	[%rd5426], %rs666;
$L__BB0_1449:
	add.s64 	%rd1451, %rd1448, -2;
	setp.gt.s64 	%p1115, %rd1448, 1;
	@%p1115 bra 	$L__BB0_1452;
	setp.ne.s64 	%p1116, %rd1448, 1;
	@%p1116 bra 	$L__BB0_1453;
	ld.u64 	%rd5432, [%rd544];
	mov.b16 	%rs668, 0;
	st.u8 	[%rd5432], %rs668;
	bra.uni 	$L__BB0_1453;
$L__BB0_1452:
	ld.u64 	%rd5433, [%rd544];
	cvt.s64.s32 	%rd5434, %rd1451;
	add.s64 	%rd5435, %rd5433, %rd5434;
	ld.u8 	%rs669, [%rd5435];
	cvt.s64.s32 	%rd5436, %rd1450;
	add.s64 	%rd5437, %rd5433, %rd5436;
	st.u8 	[%rd5437], %rs669;
$L__BB0_1453:
	add.s64 	%rd1452, %rd1448, -3;
	setp.gt.s64 	%p1117, %rd1448, 2;
	@%p1117 bra 	$L__BB0_1456;
	setp.ne.s64 	%p1118, %rd1448, 2;
	@%p1118 bra 	$L__BB0_1457;
	ld.u64 	%rd5438, [%rd544];
	mov.b16 	%rs670, 0;
	st.u8 	[%rd5438], %rs670;
	bra.uni 	$L__BB0_1457;
$L__BB0_1456:
	ld.u64 	%rd5439, [%rd544];
	cvt.s64.s32 	%rd5440, %rd1452;
	add.s64 	%rd5441, %rd5439, %rd5440;
	ld.u8 	%rs671, [%rd5441];
	cvt.s64.s32 	%rd5442, %rd1451;
	add.s64 	%rd5443, %rd5439, %rd5442;
	st.u8 	[%rd5443], %rs671;
$L__BB0_1457:
	add.s64 	%rd6857, %rd1448, -4;
	setp.gt.s64 	%p1119, %rd1448, 3;
	@%p1119 bra 	$L__BB0_1460;
	setp.ne.s64 	%p1120, %rd1448, 3;
	@%p1120 bra 	$L__BB0_1461;
	ld.u64 	%rd5444, [%rd544];
	mov.b16 	%rs672, 0;
	st.u8 	[%rd5444], %rs672;
	bra.uni 	$L__BB0_1461;
$L__BB0_1460:
	ld.u64 	%rd5445, [%rd544];
	cvt.s64.s32 	%rd5446, %rd6857;
	add.s64 	%rd5447, %rd5445, %rd5446;
	ld.u8 	%rs673, [%rd5447];
	cvt.s64.s32 	%rd5448, %rd1452;
	add.s64 	%rd5449, %rd5445, %rd5448;
	st.u8 	[%rd5449], %rs673;
$L__BB0_1461:
	add.s64 	%rd6856, %rd6856, 4;
	setp.ne.s64 	%p1121, %rd6856, %rd1447;
	@%p1121 bra 	$L__BB0_1445;
$L__BB0_1462:
	setp.eq.s64 	%p1122, %rd1446, 0;
	@%p1122 bra 	$L__BB0_1477;
	add.s64 	%rd1456, %rd6857, -1;
	setp.gt.s64 	%p1123, %rd6857, 0;
	@%p1123 bra 	$L__BB0_1466;
	setp.lt.s64 	%p1124, %rd6857, 0;
	@%p1124 bra 	$L__BB0_1467;
	ld.u64 	%rd5450, [%rd544];
	mov.b16 	%rs674, 0;
	st.u8 	[%rd5450], %rs674;
	bra.uni 	$L__BB0_1467;
$L__BB0_1466:
	ld.u64 	%rd5451, [%rd544];
	cvt.s64.s32 	%rd5452, %rd1456;
	add.s64 	%rd5453, %rd5451, %rd5452;
	ld.u8 	%rs675, [%rd5453];
	cvt.s64.s32 	%rd5454, %rd6857;
	add.s64 	%rd5455, %rd5451, %rd5454;
	st.u8 	[%rd5455], %rs675;
$L__BB0_1467:
	setp.eq.s64 	%p1125, %rd1446, 1;
	@%p1125 bra 	$L__BB0_1477;
	add.s64 	%rd1457, %rd6857, -2;
	setp.gt.s64 	%p1126, %rd6857, 1;
	@%p1126 bra 	$L__BB0_1471;
	setp.ne.s64 	%p1127, %rd6857, 1;
	@%p1127 bra 	$L__BB0_1472;
	ld.u64 	%rd5456, [%rd544];
	mov.b16 	%rs676, 0;
	st.u8 	[%rd5456], %rs676;
	bra.uni 	$L__BB0_1472;
$L__BB0_1471:
	ld.u64 	%rd5457, [%rd544];
	cvt.s64.s32 	%rd5458, %rd1457;
	add.s64 	%rd5459, %rd5457, %rd5458;
	ld.u8 	%rs677, [%rd5459];
	cvt.s64.s32 	%rd5460, %rd1456;
	add.s64 	%rd5461, %rd5457, %rd5460;
	st.u8 	[%rd5461], %rs677;
$L__BB0_1472:
	setp.eq.s64 	%p1128, %rd1446, 2;
	@%p1128 bra 	$L__BB0_1477;
	setp.gt.s64 	%p1129, %rd6857, 2;
	@%p1129 bra 	$L__BB0_1476;
	setp.ne.s64 	%p1130, %rd6857, 2;
	@%p1130 bra 	$L__BB0_1477;
	ld.u64 	%rd5462, [%rd544];
	mov.b16 	%rs678, 0;
	st.u8 	[%rd5462], %rs678;
	bra.uni 	$L__BB0_1477;
$L__BB0_1476:
	ld.u64 	%rd5463, [%rd544];
	add.s64 	%rd5464, %rd6857, 4294967293;
	cvt.s64.s32 	%rd5465, %rd5464;
	add.s64 	%rd5466, %rd5463, %rd5465;
	ld.u8 	%rs679, [%rd5466];
	cvt.s64.s32 	%rd5467, %rd1457;
	add.s64 	%rd5468, %rd5463, %rd5467;
	st.u8 	[%rd5468], %rs679;
$L__BB0_1477:
	ld.u64 	%rd5469, [%rd6293+16];
	mov.b16 	%rs680, 1;
	st.u8 	[%rd5469], %rs680;
	ld.u64 	%rd5470, [%rd6293];
	add.s64 	%rd5471, %rd5470, 1;
	st.u64 	[%rd6293], %rd5471;
	ld.u64 	%rd5472, [%rd6293+8];
	add.s64 	%rd6859, %rd5472, 1;
	st.u64 	[%rd6293+8], %rd6859;
	ld.u64 	%rd6858, [%rd6293+24];
$L__BB0_1478:
	setp.le.u64 	%p1131, %rd6859, %rd6858;
	@%p1131 bra 	$L__BB0_1480;
	st.u64 	[%rd414], %rd6858;
$L__BB0_1480:
	ld.u64 	%rd5502, [%rd5248+16];
	{ // callseq 90, 0
	.param .b64 param0;
	st.param.b64 	[param0], %rd5502;
	call.uni 
	free, 
	(
	param0
	);
	} // callseq 90
	{ // callseq 91, 0
	.param .b64 param0;
	st.param.b64 	[param0], %rd5248;
	call.uni 
	free, 
	(
	param0
	);
	} // callseq 91
$L__BB0_1481:
	ld.u64 	%rd5565, [%rd6286+8];
	setp.eq.s64 	%p1150, %rd5565, 0;
	@%p1150 bra 	$L__BB0_1486;
	ld.u64 	%rd5566, [%rd6286+24];
	setp.eq.s64 	%p1151, %rd5566, 0;
	@%p1151 bra 	$L__BB0_1485;
	mov.b64 	%rd6860, 0;
$L__BB0_1484:
	ld.u64 	%rd5568, [%rd6286+16];
	cvt.s64.s32 	%rd5569, %rd6860;
	add.s64 	%rd5570, %rd5568, %rd5569;
	mov.b16 	%rs694, 0;
	st.u8 	[%rd5570], %rs694;
	add.s64 	%rd6860, %rd6860, 1;
	ld.u64 	%rd5571, [%rd6286+24];
	setp.lt.u64 	%p1152, %rd6860, %rd5571;
	@%p1152 bra 	$L__BB0_1484;
$L__BB0_1485:
	mov.b64 	%rd5572, 0;
	st.u64 	[%rd6286], %rd5572;
	st.u64 	[%rd6286+8], %rd5572;
$L__BB0_1486:
	ld.u64 	%rd5574, [%rd414];
	setp.eq.s64 	%p1153, %rd5574, 0;
	mov.b64 	%rd6864, 0;
	@%p1153 bra 	$L__BB0_1490;
	ld.u64 	%rd5576, [%rd6293];
	st.u64 	[%rd6286], %rd5576;
	ld.u64 	%rd5577, [%rd6293+8];
	ld.u64 	%rd5578, [%rd6286+24];
	min.u64 	%rd5579, %rd5577, %rd5578;
	st.u64 	[%rd6286+8], %rd5579;
	setp.eq.s64 	%p1154, %rd5579, 0;
	@%p1154 bra 	$L__BB0_1490;
	mov.b64 	%rd6861, 0;
$L__BB0_1489:
	ld.u64 	%rd5581, [%rd544];
	cvt.s64.s32 	%rd5582, %rd6861;
	add.s64 	%rd5583, %rd5581, %rd5582;
	ld.u8 	%rs695, [%rd5583];
	ld.u64 	%rd5584, [%rd6286+16];
	add.s64 	%rd5585, %rd5584, %rd5582;
	st.u8 	[%rd5585], %rs695;
	add.s64 	%rd6861, %rd6861, 1;
	ld.u64 	%rd6864, [%rd6286+8];
	setp.lt.u64 	%p1155, %rd6861, %rd6864;
	@%p1155 bra 	$L__BB0_1489;
$L__BB0_1490:
	ld.u64 	%rd5586, [%rd414];
	setp.eq.s64 	%p1156, %rd5586, 0;
	@%p1156 bra 	$L__BB0_1495;
	ld.u64 	%rd5587, [%rd543];
	setp.eq.s64 	%p1157, %rd5587, 0;
	@%p1157 bra 	$L__BB0_1494;
	mov.b64 	%rd6863, 0;
$L__BB0_1493:
	ld.u64 	%rd5589, [%rd544];
	cvt.s64.s32 	%rd5590, %rd6863;
	add.s64 	%rd5591, %rd5589, %rd5590;
	mov.b16 	%rs696, 0;
	st.u8 	[%rd5591], %rs696;
	add.s64 	%rd6863, %rd6863, 1;
	ld.u64 	%rd5592, [%rd543];
	setp.lt.u64 	%p1158, %rd6863, %rd5592;
	@%p1158 bra 	$L__BB0_1493;
$L__BB0_1494:
	mov.b64 	%rd5593, 0;
	st.u64 	[%rd6293], %rd5593;
	st.u64 	[%rd6293+8], %rd5593;
	ld.u64 	%rd6864, [%rd6286+8];
$L__BB0_1495:
	setp.eq.s64 	%p1159, %rd6864, 0;
	@%p1159 bra 	$L__BB0_1570;
	ld.u64 	%rd1472, [%rd543];
	{ // callseq 96, 0
	.param .b64 param0;
	st.param.b64 	[param0], 32;
	.param .b64 retval0;
	call.uni (retval0), 
	malloc, 
	(
	param0
	);
	ld.param.b64 	%rd5594, [retval0];
	} // callseq 96
	setp.eq.s64 	%p1160, %rd5594, 0;
	@%p1160 bra 	$L__BB0_1570;
	cvt.s64.s32 	%rd1474, %rd1472;
	{ // callseq 97, 0
	.param .b64 param0;
	st.param.b64 	[param0], %rd1474;
	.param .b64 retval0;
	call.uni (retval0), 
	malloc, 
	(
	param0
	);
	ld.param.b64 	%rd5595, [retval0];
	} // callseq 97
	st.u64 	[%rd5594+16], %rd5595;
	setp.eq.s64 	%p1161, %rd5595, 0;
	@%p1161 bra 	$L__BB0_1570;
	setp.lt.s64 	%p1162, %rd1472, 1;
	@%p1162 bra 	$L__BB0_1506;
	and.b64  	%rd1475, %rd1472, 3;
	setp.lt.u64 	%p1163, %rd1472, 4;
	mov.b64 	%rd6866, 0;
	@%p1163 bra 	$L__BB0_1502;
	and.b64  	%rd6866, %rd1472, 9223372036854775804;
	mov.b64 	%rd6865, 0;
$L__BB0_1501:
	ld.u64 	%rd5599, [%rd5594+16];
	add.s64 	%rd5600, %rd5599, %rd6865;
	mov.b16 	%rs697, 0;
	st.u8 	[%rd5600], %rs697;
	ld.u64 	%rd5601, [%rd5594+16];
	add.s64 	%rd5602, %rd5601, %rd6865;
	st.u8 	[%rd5602+1], %rs697;
	ld.u64 	%rd5603, [%rd5594+16];
	add.s64 	%rd5604, %rd5603, %rd6865;
	st.u8 	[%rd5604+2], %rs697;
	ld.u64 	%rd5605, [%rd5594+16];
	add.s64 	%rd5606, %rd5605, %rd6865;
	st.u8 	[%rd5606+3], %rs697;
	add.s64 	%rd6865, %rd6865, 4;
	setp.ne.s64 	%p1164, %rd6865, %rd6866;
	@%p1164 bra 	$L__BB0_1501;
$L__BB0_1502:
	setp.eq.s64 	%p1165, %rd1475, 0;
	@%p1165 bra 	$L__BB0_1506;
	ld.u64 	%rd5607, [%rd5594+16];
	add.s64 	%rd5608, %rd5607, %rd6866;
	mov.b16 	%rs698, 0;
	st.u8 	[%rd5608], %rs698;
	setp.eq.s64 	%p1166, %rd1475, 1;
	@%p1166 bra 	$L__BB0_1506;
	add.s64 	%rd5609, %rd6866, 1;
	and.b64  	%rd5610, %rd5609, 4294967295;
	ld.u64 	%rd5611, [%rd5594+16];
	add.s64 	%rd5612, %rd5611, %rd5610;
	mov.b16 	%rs699, 0;
	st.u8 	[%rd5612], %rs699;
	setp.eq.s64 	%p1167, %rd1475, 2;
	@%p1167 bra 	$L__BB0_1506;
	add.s64 	%rd5613, %rd6866, 2;
	and.b64  	%rd5614, %rd5613, 4294967295;
	ld.u64 	%rd5615, [%rd5594+16];
	add.s64 	%rd5616, %rd5615, %rd5614;
	mov.b16 	%rs700, 0;
	st.u8 	[%rd5616], %rs700;
$L__BB0_1506:
	mov.b64 	%rd5617, 0;
	st.u64 	[%rd5594], %rd5617;
	st.u64 	[%rd5594+8], %rd5617;
	st.u64 	[%rd5594+24], %rd1472;
	{ // callseq 98, 0
	.param .b64 param0;
	st.param.b64 	[param0], %rd1474;
	.param .b64 retval0;
	call.uni (retval0), 
	malloc, 
	(
	param0
	);
	ld.param.b64 	%rd5618, [retval0];
	} // callseq 98
	setp.eq.s64 	%p1168, %rd5618, 0;
	@%p1168 bra 	$L__BB0_1762;
	ld.u64 	%rd5619, [%rd5594+24];
	setp.eq.s64 	%p1169, %rd5619, 0;
	@%p1169 bra 	$L__BB0_1510;
	mov.b64 	%rd6867, 0;
$L__BB0_1509:
	cvt.s64.s32 	%rd5621, %rd6867;
	add.s64 	%rd5622, %rd5618, %rd5621;
	mov.b16 	%rs701, 0;
	st.u8 	[%rd5622], %rs701;
	add.s64 	%rd6867, %rd6867, 1;
	ld.u64 	%rd5623, [%rd5594+24];
	setp.lt.u64 	%p1170, %rd6867, %rd5623;
	@%p1170 bra 	$L__BB0_1509;
$L__BB0_1510:
	mov.b16 	%rs702, 1;
	st.u8 	[%rd5618], %rs702;
	mov.b64 	%rd6869, 0;
	st.u64 	[%rd5594], %rd6869;
	mov.b64 	%rd6868, 1;
$L__BB0_1511:
	mov.u64 	%rd1486, %rd6868;
	cvt.s64.s32 	%rd5626, %rd6869;
	add.s64 	%rd5627, %rd5618, %rd5626;
	ld.u8 	%rs703, [%rd5627];
	setp.eq.s16 	%p1171, %rs703, 0;
	selp.u64 	%rd5628, 1, 0, %p1171;
	add.s64 	%rd6869, %rd6869, %rd5628;
	add.s64 	%rd6868, %rd1486, -1;
	@%p1171 bra 	$L__BB0_1511;
	setp.ne.s64 	%p1172, %rd6869, 0;
	@%p1172 bra 	$L__BB0_1520;
	max.s64 	%rd1483, %rd1486, 1;
	and.b64  	%rd1484, %rd1483, 3;
	setp.lt.s64 	%p1173, %rd1486, 4;
	mov.b64 	%rd6871, 0;
	@%p1173 bra 	$L__BB0_1516;
	and.b64  	%rd6871, %rd1483, 9223372036854775804;
	mov.b64 	%rd6870, 0;
$L__BB0_1515:
	shl.b64 	%rd5631, %rd6870, 32;
	neg.s64 	%rd5632, %rd5631;
	shr.s64 	%rd5633, %rd5632, 32;
	add.s64 	%rd5634, %rd5618, %rd5633;
	ld.u8 	%rs704, [%rd5634];
	ld.u64 	%rd5635, [%rd5594+16];
	cvt.s64.s32 	%rd5636, %rd6870;
	add.s64 	%rd5637, %rd5635, %rd5636;
	st.u8 	[%rd5637], %rs704;
	not.b64 	%rd5638, %rd5636;
	add.s64 	%rd5639, %rd5618, %rd5638;
	ld.u8 	%rs705, [%rd5639];
	ld.u64 	%rd5640, [%rd5594+16];
	add.s64 	%rd5641, %rd5631, 4294967296;
	shr.s64 	%rd5642, %rd5641, 32;
	add.s64 	%rd5643, %rd5640, %rd5642;
	st.u8 	[%rd5643], %rs705;
	sub.s64 	%rd5644, -8589934592, %rd5631;
	shr.s64 	%rd5645, %rd5644, 32;
	add.s64 	%rd5646, %rd5618, %rd5645;
	ld.u8 	%rs706, [%rd5646];
	ld.u64 	%rd5647, [%rd5594+16];
	add.s64 	%rd5648, %rd5631, 8589934592;
	shr.s64 	%rd5649, %rd5648, 32;
	add.s64 	%rd5650, %rd5647, %rd5649;
	st.u8 	[%rd5650], %rs706;
	sub.s64 	%rd5651, -12884901888, %rd5631;
	shr.s64 	%rd5652, %rd5651, 32;
	add.s64 	%rd5653, %rd5618, %rd5652;
	ld.u8 	%rs707, [%rd5653];
	ld.u64 	%rd5654, [%rd5594+16];
	add.s64 	%rd5655, %rd5631, 12884901888;
	shr.s64 	%rd5656, %rd5655, 32;
	add.s64 	%rd5657, %rd5654, %rd5656;
	st.u8 	[%rd5657], %rs707;
	add.s64 	%rd6870, %rd6870, 4;
	setp.ne.s64 	%p1174, %rd6870, %rd6871;
	@%p1174 bra 	$L__BB0_1515;
$L__BB0_1516:
	setp.eq.s64 	%p1175, %rd1484, 0;
	@%p1175 bra 	$L__BB0_1520;
	shl.b64 	%rd1494, %rd6871, 32;
	neg.s64 	%rd1493, %rd1494;
	shr.s64 	%rd5658, %rd1493, 32;
	add.s64 	%rd5659, %rd5618, %rd5658;
	ld.u8 	%rs708, [%rd5659];
	ld.u64 	%rd5660, [%rd5594+16];
	cvt.s64.s32 	%rd5661, %rd6871;
	add.s64 	%rd5662, %rd5660, %rd5661;
	st.u8 	[%rd5662], %rs708;
	setp.eq.s64 	%p1176, %rd1484, 1;
	@%p1176 bra 	$L__BB0_1520;
	add.s64 	%rd5663, %rd1493, -4294967296;
	shr.s64 	%rd5664, %rd5663, 32;
	add.s64 	%rd5665, %rd5618, %rd5664;
	ld.u8 	%rs709, [%rd5665];
	ld.u64 	%rd5666, [%rd5594+16];
	add.s64 	%rd5667, %rd1494, 4294967296;
	shr.s64 	%rd5668, %rd5667, 32;
	add.s64 	%rd5669, %rd5666, %rd5668;
	st.u8 	[%rd5669], %rs709;
	setp.eq.s64 	%p1177, %rd1484, 2;
	@%p1177 bra 	$L__BB0_1520;
	add.s64 	%rd5670, %rd1493, -8589934592;
	shr.s64 	%rd5671, %rd5670, 32;
	add.s64 	%rd5672, %rd5618, %rd5671;
	ld.u8 	%rs710, [%rd5672];
	ld.u64 	%rd5673, [%rd5594+16];
	add.s64 	%rd5674, %rd1494, 8589934592;
	shr.s64 	%rd5675, %rd5674, 32;
	add.s64 	%rd5676, %rd5673, %rd5675;
	st.u8 	[%rd5676], %rs710;
$L__BB0_1520:
	sub.s64 	%rd5677, 1, %rd6869;
	st.u64 	[%rd5594+8], %rd5677;
	{ // callseq 99, 0
	.param .b64 param0;
	st.param.b64 	[param0], %rd5618;
	call.uni 
	free, 
	(
	param0
	);
	} // callseq 99
	ld.u64 	%rd5678, [%rd414];
	setp.eq.s64 	%p1178, %rd5678, 0;
	@%p1178 bra 	$L__BB0_1525;
	ld.u64 	%rd5679, [%rd543];
	setp.eq.s64 	%p1179, %rd5679, 0;
	@%p1179 bra 	$L__BB0_1524;
	mov.b64 	%rd6872, 0;
$L__BB0_1523:
	ld.u64 	%rd5681, [%rd544];
	cvt.s64.s32 	%rd5682, %rd6872;
	add.s64 	%rd5683, %rd5681, %rd5682;
	mov.b16 	%rs711, 0;
	st.u8 	[%rd5683], %rs711;
	add.s64 	%rd6872, %rd6872, 1;
	ld.u64 	%rd5684, [%rd543];
	setp.lt.u64 	%p1180, %rd6872, %rd5684;
	@%p1180 bra 	$L__BB0_1523;
$L__BB0_1524:
	mov.b64 	%rd5685, 0;
	st.u64 	[%rd6293], %rd5685;
	st.u64 	[%rd6293+8], %rd5685;
$L__BB0_1525:
	ld.u64 	%rd5686, [%rd6286+8];
	setp.eq.s64 	%p1181, %rd5686, 0;
	@%p1181 bra 	$L__BB0_1569;
	ld.u64 	%rd5687, [%rd5594+8];
	setp.eq.s64 	%p1182, %rd5687, 0;
	@%p1182 bra 	$L__BB0_1569;
	ld.u32 	%r62, [%rd543];
	shl.b32 	%r63, %r62, 1;
	add.s32 	%r64, %r63, 2;
	cvt.s64.s32 	%rd5688, %r64;
	{ // callseq 100, 0
	.param .b64 param0;
	st.param.b64 	[param0], %rd5688;
	.param .b64 retval0;
	call.uni (retval0), 
	malloc, 
	(
	param0
	);
	ld.param.b64 	%rd5689, [retval0];
	} // callseq 100
	setp.eq.s64 	%p1183, %rd5689, 0;
	@%p1183 bra 	$L__BB0_1569;
	mov.b16 	%rs712, 0;
	st.u8 	[%rd5689], %rs712;
	ld.u64 	%rd5691, [%rd5594+8];
	setp.eq.s64 	%p1184, %rd5691, 0;
	mov.b64 	%rd6875, 1;
	@%p1184 bra 	$L__BB0_1532;
	mov.b64 	%rd6873, 0;
$L__BB0_1530:
	ld.u64 	%rd5693, [%rd5594+16];
	shl.b64 	%rd5694, %rd6873, 32;
	cvt.s64.s32 	%rd5695, %rd6873;
	add.s64 	%rd5696, %rd5693, %rd5695;
	ld.u8 	%rs713, [%rd5696];
	add.s64 	%rd5697, %rd5694, 4294967296;
	shr.s64 	%rd5698, %rd5697, 32;
	add.s64 	%rd5699, %rd5689, %rd5698;
	st.u8 	[%rd5699], %rs713;
	add.s64 	%rd6873, %rd6873, 1;
	ld.u64 	%rd1500, [%rd5594+8];
	setp.lt.u64 	%p1185, %rd6873, %rd1500;
	@%p1185 bra 	$L__BB0_1530;
	add.s64 	%rd6875, %rd1500, 1;
$L__BB0_1532:
	ld.u64 	%rd6876, [%rd543];
	shl.b64 	%rd5700, %rd6876, 1;
	add.s64 	%rd5701, %rd5700, 2;
	setp.ge.u64 	%p1186, %rd6875, %rd5701;
	@%p1186 bra 	$L__BB0_1534;
$L__BB0_1533:
	cvt.s64.s32 	%rd5702, %rd6875;
	add.s64 	%rd5703, %rd5689, %rd5702;
	mov.b16 	%rs714, 0;
	st.u8 	[%rd5703], %rs714;
	add.s64 	%rd6875, %rd6875, 1;
	ld.u64 	%rd6876, [%rd543];
	shl.b64 	%rd5704, %rd6876, 1;
	add.s64 	%rd5705, %rd5704, 2;
	setp.lt.u64 	%p1187, %rd6875, %rd5705;
	@%p1187 bra 	$L__BB0_1533;
$L__BB0_1534:
	ld.u64 	%rd5706, [%rd5594];
	ld.u64 	%rd5707, [%rd6286];
	sub.s64 	%rd1508, %rd5706, %rd5707;
	st.u64 	[%rd6293], %rd1508;
	ld.u64 	%rd1509, [%rd6286+8];
	add.s64 	%rd6877, %rd1509, -1;
	setp.lt.s64 	%p1188, %rd6877, 0;
	@%p1188 bra 	$L__BB0_1541;
	ld.u64 	%rd1511, [%rd6286+16];
	mov.u64 	%rd6878, %rd1509;
$L__BB0_1536:
	sub.s64 	%rd5709, %rd1509, %rd6878;
	cvt.s64.s32 	%rd5710, %rd5709;
	add.s64 	%rd5711, %rd1511, %rd5710;
	ld.s8 	%rs71, [%rd5711];
	sub.s64 	%rd5712, %rd1509, %rd6877;
	cvt.s64.s32 	%rd5713, %rd5712;
	add.s64 	%rd5714, %rd5689, %rd5713;
	ld.s8 	%rs72, [%rd5714];
	setp.gt.s16 	%p1190, %rs71, %rs72;
	mov.b64 	%rd6878, 0;
	mov.pred 	%p1379, -1;
	@%p1190 bra 	$L__BB0_1539;
	setp.lt.s16 	%p1192, %rs71, %rs72;
	mov.pred 	%p1379, 0;
	mov.u64 	%rd6878, %rd6877;
	@%p1192 bra 	$L__BB0_1539;
	setp.ne.s16 	%p1193, %rs71, %rs72;
	setp.ne.s64 	%p1194, %rd6877, 0;
	or.pred  	%p1379, %p1194, %p1193;
$L__BB0_1539:
	add.s64 	%rd6877, %rd6878, -1;
	setp.gt.s64 	%p1195, %rd6878, 0;
	and.pred  	%p1196, %p1195, %p1379;
	@%p1196 bra 	$L__BB0_1536;
	mov.b64 	%rd6880, 0;
	not.pred 	%p1197, %p1379;
	@%p1197 bra 	$L__BB0_1542;
$L__BB0_1541:
	add.s64 	%rd5717, %rd1508, -1;
	st.u64 	[%rd6293], %rd5717;
	mov.b64 	%rd6880, 1;
$L__BB0_1542:
	setp.eq.s64 	%p1198, %rd6876, 0;
	mov.b64 	%rd6914, 0;
	@%p1198 bra 	$L__BB0_1566;
	mov.b64 	%rd6914, 0;
$L__BB0_1544:
	add.s64 	%rd1518, %rd6914, %rd6880;
	cvt.s64.s32 	%rd5720, %rd1518;
	add.s64 	%rd1519, %rd5689, %rd5720;
	ld.u64 	%rd6900, [%rd6286+8];
	mov.b16 	%rs895, 0;
	mov.u64 	%rd6888, %rd6900;
	mov.u64 	%rd6908, %rd6900;
	mov.u64 	%rd6909, %rd6900;
$L__BB0_1545:
	ld.s8 	%rs716, [%rd1519];
	setp.lt.s16 	%p1380, %rs716, 1;
	not.pred 	%p1200, %p1380;
	add.s64 	%rd6891, %rd6909, -1;
	setp.lt.s64 	%p1201, %rd6891, 0;
	or.pred  	%p1202, %p1201, %p1200;
	mov.u64 	%rd6894, %rd6908;
	mov.u64 	%rd6895, %rd6909;
	@%p1202 bra 	$L__BB0_1551;
	ld.u64 	%rd1528, [%rd6286+16];
	add.s64 	%rd1529, %rd1518, %rd6908;
	mov.u64 	%rd6894, %rd6908;
	mov.u64 	%rd6895, %rd6908;
$L__BB0_1547:
	mov.u64 	%rd1534, %rd6909;
	sub.s64 	%rd1535, 1, %rd1534;
	sub.s64 	%rd5722, %rd6908, %rd1534;
	cvt.s64.s32 	%rd5723, %rd5722;
	add.s64 	%rd5724, %rd1528, %rd5723;
	ld.s8 	%rs717, [%rd5724];
	add.s64 	%rd5725, %rd1535, %rd1529;
	cvt.s64.s32 	%rd5726, %rd5725;
	add.s64 	%rd5727, %rd5689, %rd5726;
	ld.s8 	%rs718, [%rd5727];
	setp.gt.s16 	%p1204, %rs717, %rs718;
	mov.b64 	%rd6909, 0;
	mov.pred 	%p1380, -1;
	@%p1204 bra 	$L__BB0_1550;
	sub.s64 	%rd5728, %rd6888, %rd1534;
	cvt.s64.s32 	%rd5729, %rd5728;
	add.s64 	%rd5730, %rd1528, %rd5729;
	ld.s8 	%rs719, [%rd5730];
	add.s64 	%rd1536, %rd1535, %rd1518;
	add.s64 	%rd5731, %rd1536, %rd6888;
	cvt.s64.s32 	%rd5732, %rd5731;
	add.s64 	%rd5733, %rd5689, %rd5732;
	ld.s8 	%rs720, [%rd5733];
	setp.lt.s16 	%p1206, %rs719, %rs720;
	mov.pred 	%p1380, 0;
	mov.u64 	%rd6894, %rd6888;
	mov.u64 	%rd6895, %rd6888;
	mov.u64 	%rd6909, %rd6891;
	@%p1206 bra 	$L__BB0_1550;
	sub.s64 	%rd5734, %rd6888, %rd1534;
	cvt.s64.s32 	%rd5735, %rd5734;
	add.s64 	%rd5736, %rd1528, %rd5735;
	ld.u8 	%rs721, [%rd5736];
	add.s64 	%rd5737, %rd1536, %rd6888;
	cvt.s64.s32 	%rd5738, %rd5737;
	add.s64 	%rd5739, %rd5689, %rd5738;
	ld.u8 	%rs722, [%rd5739];
	setp.ne.s16 	%p1207, %rs721, %rs722;
	setp.ne.s64 	%p1208, %rd6891, 0;
	or.pred  	%p1380, %p1208, %p1207;
	mov.u64 	%rd6894, %rd6888;
	mov.u64 	%rd6895, %rd6888;
$L__BB0_1550:
	add.s64 	%rd6891, %rd6909, -1;
	setp.gt.s64 	%p1209, %rd6909, 0;
	and.pred  	%p1210, %p1209, %p1380;
	@%p1210 bra 	$L__BB0_1547;
$L__BB0_1551:
	mov.u64 	%rd6908, %rd6894;
	mov.u64 	%rd6909, %rd6895;
	@%p1380 bra 	$L__BB0_1557;
	add.s16 	%rs895, %rs895, 1;
	setp.eq.s64 	%p1211, %rd6888, 0;
	mov.b64 	%rd6888, 0;
	mov.u64 	%rd6908, %rd6888;
	mov.u64 	%rd6909, %rd6888;
	@%p1211 bra 	$L__BB0_1557;
	mov.b64 	%rd6901, 0;
	mov.u64 	%rd6902, %rd6901;
$L__BB0_1554:
	ld.u64 	%rd5742, [%rd6286+16];
	not.b64 	%rd1548, %rd6902;
	add.s64 	%rd5743, %rd6900, %rd1548;
	cvt.s64.s32 	%rd5744, %rd5743;
	add.s64 	%rd5745, %rd5742, %rd5744;
	ld.u8 	%rs723, [%rd5745];
	add.s64 	%rd1549, %rd6901, %rd1518;
	add.s64 	%rd5746, %rd1549, %rd6900;
	cvt.s64.s32 	%rd5747, %rd5746;
	add.s64 	%rd5748, %rd5689, %rd5747;
	ld.u8 	%rs724, [%rd5748];
	sub.s16 	%rs725, %rs724, %rs723;
	st.u8 	[%rd5748], %rs725;
	ld.u64 	%rd6900, [%rd6286+8];
	add.s64 	%rd5749, %rd1549, %rd6900;
	cvt.s64.s32 	%rd5750, %rd5749;
	add.s64 	%rd1551, %rd5689, %rd5750;
	ld.s8 	%rs75, [%rd1551];
	setp.gt.s16 	%p1212, %rs75, -1;
	@%p1212 bra 	$L__BB0_1556;
	add.s16 	%rs726, %rs75, 10;
	st.u8 	[%rd1551], %rs726;
	ld.u64 	%rd5751, [%rd6286+8];
	add.s64 	%rd5752, %rd1549, %rd5751;
	add.s64 	%rd5753, %rd5752, -1;
	cvt.s64.s32 	%rd5754, %rd5753;
	add.s64 	%rd5755, %rd5689, %rd5754;
	ld.u8 	%rs727, [%rd5755];
	add.s16 	%rs728, %rs727, -1;
	st.u8 	[%rd5755], %rs728;
	ld.u64 	%rd6900, [%rd6286+8];
$L__BB0_1556:
	add.s64 	%rd6902, %rd6902, 1;
	setp.lt.u64 	%p1213, %rd6902, %rd6900;
	mov.u64 	%rd6901, %rd1548;
	mov.u64 	%rd6888, %rd6900;
	mov.u64 	%rd6908, %rd6900;
	mov.u64 	%rd6909, %rd6900;
	@%p1213 bra 	$L__BB0_1554;
$L__BB0_1557:
	not.pred 	%p1214, %p1380;
	@%p1214 bra 	$L__BB0_1545;
	ld.u64 	%rd5756, [%rd5594+8];
	setp.le.u64 	%p1216, %rd6914, %rd5756;
	mov.pred 	%p1382, -1;
	@%p1216 bra 	$L__BB0_1563;
	mov.b64 	%rd6912, 0;
	mov.u64 	%rd6911, %rd6912;
$L__BB0_1560:
	setp.gt.u64 	%p1217, %rd6911, %rd6900;
	@%p1217 bra 	$L__BB0_1562;
	add.s64 	%rd5758, %rd6911, %rd1518;
	cvt.s64.s32 	%rd5759, %rd5758;
	add.s64 	%rd5760, %rd5689, %rd5759;
	ld.s8 	%rs729, [%rd5760];
	setp.lt.s16 	%p1218, %rs729, 1;
	selp.u64 	%rd5761, 1, 0, %p1218;
	add.s64 	%rd6912, %rd6911, %rd5761;
	add.s64 	%rd6911, %rd6911, 1;
	@%p1218 bra 	$L__BB0_1560;
$L__BB0_1562:
	add.s64 	%rd5762, %rd6900, 1;
	setp.ne.s64 	%p1382, %rd6912, %rd5762;
$L__BB0_1563:
	ld.u64 	%rd6913, [%rd543];
	setp.ge.u64 	%p1219, %rd6914, %rd6913;
	@%p1219 bra 	$L__BB0_1565;
	ld.u64 	%rd5763, [%rd544];
	cvt.s64.s32 	%rd5764, %rd6914;
	add.s64 	%rd5765, %rd5763, %rd5764;
	st.u8 	[%rd5765], %rs895;
	ld.u64 	%rd6913, [%rd543];
$L__BB0_1565:
	add.s64 	%rd6914, %rd6914, 1;
	setp.lt.u64 	%p1220, %rd6914, %rd6913;
	and.pred  	%p1221, %p1220, %p1382;
	@%p1221 bra 	$L__BB0_1544;
$L__BB0_1566:
	st.u64 	[%rd414], %rd6914;
	ld.u64 	%rd1571, [%rd544];
	mov.b64 	%rd6915, 0;
	mov.u64 	%rd6916, %rd6914;
$L__BB0_1567:
	add.s64 	%rd6916, %rd6916, -1;
	cvt.s64.s32 	%rd5767, %rd6916;
	add.s64 	%rd5768, %rd1571, %rd5767;
	ld.u8 	%rs730, [%rd5768];
	setp.eq.s16 	%p1222, %rs730, 0;
	selp.u64 	%rd5769, 1, 0, %p1222;
	add.s64 	%rd6915, %rd6915, %rd5769;
	@%p1222 bra 	$L__BB0_1567;
	sub.s64 	%rd5770, %rd6914, %rd6915;
	st.u64 	[%rd414], %rd5770;
	{ // callseq 101, 0
	.param .b64 param0;
	st.param.b64 	[param0], %rd5689;
	call.uni 
	free, 
	(
	param0
	);
	} // callseq 101
$L__BB0_1569:
	ld.u64 	%rd5771, [%rd5594+16];
	{ // callseq 102, 0
	.param .b64 param0;
	st.param.b64 	[param0], %rd5771;
	call.uni 
	free, 
	(
	param0
	);
	} // callseq 102
	{ // callseq 103, 0
	.param .b64 param0;
	st.param.b64 	[param0], %rd5594;
	call.uni 
	free, 
	(
	param0
	);
	} // callseq 103
$L__BB0_1570:
	ld.u64 	%rd5773, [%rd6286+8];
	setp.eq.s64 	%p1223, %rd5773, 0;
	@%p1223 bra 	$L__BB0_1575;
	ld.u64 	%rd5774, [%rd6286+24];
	setp.eq.s64 	%p1224, %rd5774, 0;
	@%p1224 bra 	$L__BB0_1574;
	mov.b64 	%rd6917, 0;
$L__BB0_1573:
	ld.u64 	%rd5776, [%rd6286+16];
	cvt.s64.s32 	%rd5777, %rd6917;
	add.s64 	%rd5778, %rd5776, %rd5777;
	mov.b16 	%rs731, 0;
	st.u8 	[%rd5778], %rs731;
	add.s64 	%rd6917, %rd6917, 1;
	ld.u64 	%rd5779, [%rd6286+24];
	setp.lt.u64 	%p1225, %rd6917, %rd5779;
	@%p1225 bra 	$L__BB0_1573;
$L__BB0_1574:
	mov.b64 	%rd5780, 0;
	st.u64 	[%rd6286], %rd5780;
	st.u64 	[%rd6286+8], %rd5780;
$L__BB0_1575:
	ld.u64 	%rd5782, [%rd414];
	setp.eq.s64 	%p1226, %rd5782, 0;
	mov.b64 	%rd6921, 0;
	@%p1226 bra 	$L__BB0_1579;
	ld.u64 	%rd5784, [%rd6293];
	st.u64 	[%rd6286], %rd5784;
	ld.u64 	%rd5785, [%rd6293+8];
	ld.u64 	%rd5786, [%rd6286+24];
	min.u64 	%rd5787, %rd5785, %rd5786;
	st.u64 	[%rd6286+8], %rd5787;
	setp.eq.s64 	%p1227, %rd5787, 0;
	@%p1227 bra 	$L__BB0_1579;
	mov.b64 	%rd6918, 0;
$L__BB0_1578:
	ld.u64 	%rd5789, [%rd544];
	cvt.s64.s32 	%rd5790, %rd6918;
	add.s64 	%rd5791, %rd5789, %rd5790;
	ld.u8 	%rs732, [%rd5791];
	ld.u64 	%rd5792, [%rd6286+16];
	add.s64 	%rd5793, %rd5792, %rd5790;
	st.u8 	[%rd5793], %rs732;
	add.s64 	%rd6918, %rd6918, 1;
	ld.u64 	%rd6921, [%rd6286+8];
	setp.lt.u64 	%p1228, %rd6918, %rd6921;
	@%p1228 bra 	$L__BB0_1578;
$L__BB0_1579:
	ld.u64 	%rd5794, [%rd414];
	setp.eq.s64 	%p1229, %rd5794, 0;
	@%p1229 bra 	$L__BB0_1584;
	ld.u64 	%rd5795, [%rd543];
	setp.eq.s64 	%p1230, %rd5795, 0;
	@%p1230 bra 	$L__BB0_1583;
	mov.b64 	%rd6920, 0;
$L__BB0_1582:
	ld.u64 	%rd5797, [%rd544];
	cvt.s64.s32 	%rd5798, %rd6920;
	add.s64 	%rd5799, %rd5797, %rd5798;
	mov.b16 	%rs733, 0;
	st.u8 	[%rd5799], %rs733;
	add.s64 	%rd6920, %rd6920, 1;
	ld.u64 	%rd5800, [%rd543];
	setp.lt.u64 	%p1231, %rd6920, %rd5800;
	@%p1231 bra 	$L__BB0_1582;
$L__BB0_1583:
	mov.b64 	%rd5801, 0;
	st.u64 	[%rd6293], %rd5801;
	st.u64 	[%rd6293+8], %rd5801;
	ld.u64 	%rd6921, [%rd6286+8];
$L__BB0_1584:
	setp.eq.s64 	%p1232, %rd6921, 0;
	@%p1232 bra 	$L__BB0_1607;
	ld.u64 	%rd5802, [%rd6279+8];
	setp.eq.s64 	%p1233, %rd5802, 0;
	@%p1233 bra 	$L__BB0_1607;
	ld.u32 	%r65, [%rd543];
	shl.b32 	%r66, %r65, 1;
	cvt.s64.s32 	%rd5803, %r66;
	{ // callseq 106, 0
	.param .b64 param0;
	st.param.b64 	[param0], %rd5803;
	.param .b64 retval0;
	call.uni (retval0), 
	malloc, 
	(
	param0
	);
	ld.param.b64 	%rd5804, [retval0];
	} // callseq 106
	setp.eq.s64 	%p1234, %rd5804, 0;
	@%p1234 bra 	$L__BB0_1607;
	ld.u64 	%rd5805, [%rd543];
	and.b64  	%rd5806, %rd5805, 9223372036854775807;
	setp.eq.s64 	%p1235, %rd5806, 0;
	@%p1235 bra 	$L__BB0_1590;
	mov.b64 	%rd6922, 0;
$L__BB0_1589:
	cvt.s64.s32 	%rd5808, %rd6922;
	add.s64 	%rd5809, %rd5804, %rd5808;
	mov.b16 	%rs734, 0;
	st.u8 	[%rd5809], %rs734;
	add.s64 	%rd6922, %rd6922, 1;
	ld.u64 	%rd5810, [%rd543];
	shl.b64 	%rd5811, %rd5810, 1;
	setp.lt.u64 	%p1236, %rd6922, %rd5811;
	@%p1236 bra 	$L__BB0_1589;
$L__BB0_1590:
	ld.u64 	%rd5812, [%rd6286+8];
	ld.u64 	%rd5813, [%rd6279+8];
	setp.lt.s64 	%p1238, %rd5812, %rd5813;
	selp.b64 	%rd1589, %rd6286, %rd6279, %p1238;
	selp.b64 	%rd1590, %rd6279, %rd6286, %p1238;
	add.s64 	%rd1591, %rd1590, 8;
	ld.u64 	%rd1592, [%rd1589+8];
	setp.eq.s64 	%p1239, %rd1592, 0;
	mov.pred 	%p1383, -1;
	@%p1239 bra 	$L__BB0_1599;
	ld.u64 	%rd1593, [%rd1591];
	mov.b64 	%rd6924, 0;
	mov.b16 	%rs899, 0;
	mov.u64 	%rd6927, %rd1592;
$L__BB0_1592:
	ld.u64 	%rd5815, [%rd1589+16];
	not.b64 	%rd5816, %rd6924;
	add.s64 	%rd5817, %rd1592, %rd5816;
	cvt.s64.s32 	%rd1596, %rd5817;
	add.s64 	%rd5818, %rd5815, %rd1596;
	ld.u8 	%rs736, [%rd5818];
	setp.eq.s16 	%p1240, %rs736, 0;
	@%p1240 bra 	$L__BB0_1597;
	ld.u64 	%rd5820, [%rd1590+8];
	setp.eq.s64 	%p1241, %rd5820, 0;
	mov.b16 	%rs899, 0;
	mov.b64 	%rd6926, 0;
	@%p1241 bra 	$L__BB0_1596;
	mov.b64 	%rd6925, 0;
	mov.b16 	%rs899, 0;
$L__BB0_1595:
	ld.u64 	%rd5822, [%rd1589+16];
	add.s64 	%rd5823, %rd5822, %rd1596;
	ld.u8 	%rs739, [%rd5823];
	ld.u64 	%rd5824, [%rd1590+16];
	not.b64 	%rd5825, %rd6925;
	add.s64 	%rd5826, %rd1593, %rd5825;
	cvt.s64.s32 	%rd5827, %rd5826;
	add.s64 	%rd5828, %rd5824, %rd5827;
	ld.u8 	%rs740, [%rd5828];
	mad.lo.s16 	%rs741, %rs740, %rs739, %rs899;
	ld.u64 	%rd5829, [%rd543];
	add.s64 	%rd5830, %rd6925, %rd6924;
	shl.b64 	%rd5831, %rd5829, 33;
	shl.b64 	%rd5832, %rd5830, 32;
	xor.b64  	%rd5833, %rd5832, -4294967296;
	add.s64 	%rd5834, %rd5831, %rd5833;
	shr.s64 	%rd5835, %rd5834, 32;
	add.s64 	%rd5836, %rd5804, %rd5835;
	ld.u8 	%rs742, [%rd5836];
	add.s16 	%rs743, %rs741, %rs742;
	st.u8 	[%rd5836], %rs743;
	ld.u64 	%rd5837, [%rd543];
	shl.b64 	%rd5838, %rd5837, 33;
	add.s64 	%rd5839, %rd5838, %rd5833;
	shr.s64 	%rd5840, %rd5839, 32;
	add.s64 	%rd5841, %rd5804, %rd5840;
	ld.s8 	%rs744, [%rd5841];
	mul.lo.s16 	%rs745, %rs744, 103;
	shr.u16 	%rs746, %rs745, 15;
	shr.s16 	%rs747, %rs745, 10;
	add.s16 	%rs899, %rs747, %rs746;
	mul.lo.s16 	%rs748, %rs899, 10;
	sub.s16 	%rs749, %rs744, %rs748;
	st.u8 	[%rd5841], %rs749;
	add.s64 	%rd6925, %rd6925, 1;
	ld.u64 	%rd6926, [%rd1590+8];
	setp.lt.u64 	%p1242, %rd6925, %rd6926;
	@%p1242 bra 	$L__BB0_1595;
$L__BB0_1596:
	ld.u64 	%rd5842, [%rd543];
	add.s64 	%rd5843, %rd6926, %rd6924;
	shl.b64 	%rd5844, %rd5842, 33;
	shl.b64 	%rd5845, %rd5843, 32;
	xor.b64  	%rd5846, %rd5845, -4294967296;
	add.s64 	%rd5847, %rd5844, %rd5846;
	shr.s64 	%rd5848, %rd5847, 32;
	add.s64 	%rd5849, %rd5804, %rd5848;
	st.u8 	[%rd5849], %rs899;
	ld.u64 	%rd6927, [%rd1589+8];
$L__BB0_1597:
	add.s64 	%rd6924, %rd6924, 1;
	setp.lt.u64 	%p1243, %rd6924, %rd6927;
	@%p1243 bra 	$L__BB0_1592;
	cvt.s16.s8 	%rs750, %rs899;
	setp.lt.s16 	%p1383, %rs750, 1;
$L__BB0_1599:
	ld.u64 	%rd5850, [%rd1590];
	ld.u64 	%rd5851, [%rd1589];
	add.s64 	%rd6929, %rd5851, %rd5850;
	st.u64 	[%rd6293], %rd6929;
	ld.u64 	%rd5852, [%rd1590+8];
	ld.u64 	%rd5853, [%rd1589+8];
	add.s64 	%rd6928, %rd5853, %rd5852;
	st.u64 	[%rd6293+8], %rd6928;
	not.pred 	%p1244, %p1383;
	@%p1244 bra 	$L__BB0_1601;
	add.s64 	%rd6928, %rd6928, -1;
	st.u64 	[%rd414], %rd6928;
	add.s64 	%rd6929, %rd6929, -1;
$L__BB0_1601:
	add.s64 	%rd5855, %rd6929, 1;
	st.u64 	[%rd6293], %rd5855;
	ld.u64 	%rd1610, [%rd6293+24];
	shl.b64 	%rd1611, %rd1610, 1;
	mov.b64 	%rd6930, 0;
	mov.u64 	%rd6931, %rd1611;
$L__BB0_1602:
	add.s64 	%rd6931, %rd6931, -1;
	cvt.s64.s32 	%rd5856, %rd6931;
	add.s64 	%rd5857, %rd5804, %rd5856;
	ld.u8 	%rs751, [%rd5857];
	setp.eq.s16 	%p1245, %rs751, 0;
	selp.u64 	%rd5858, 1, 0, %p1245;
	add.s64 	%rd6930, %rd6930, %rd5858;
	@%p1245 bra 	$L__BB0_1602;
	sub.s64 	%rd5859, %rd6928, %rd6930;
	min.u64 	%rd5860, %rd5859, %rd1610;
	st.u64 	[%rd414], %rd5860;
	setp.eq.s64 	%p1246, %rd5860, 0;
	@%p1246 bra 	$L__BB0_1606;
	selp.u64 	%rd5862, 1, 0, %p1383;
	ld.u64 	%rd5863, [%rd1589+8];
	ld.u64 	%rd5864, [%rd1590+8];
	add.s64 	%rd5865, %rd1611, %rd5862;
	add.s64 	%rd5866, %rd5864, %rd5863;
	sub.s64 	%rd1616, %rd5865, %rd5866;
	mov.b64 	%rd6932, 0;
$L__BB0_1605:
	add.s64 	%rd5867, %rd1616, %rd6932;
	cvt.s64.s32 	%rd5868, %rd5867;
	add.s64 	%rd5869, %rd5804, %rd5868;
	ld.u8 	%rs752, [%rd5869];
	ld.u64 	%rd5870, [%rd544];
	cvt.s64.s32 	%rd5871, %rd6932;
	add.s64 	%rd5872, %rd5870, %rd5871;
	st.u8 	[%rd5872], %rs752;
	add.s64 	%rd6932, %rd6932, 1;
	ld.u64 	%rd5873, [%rd414];
	setp.lt.u64 	%p1247, %rd6932, %rd5873;
	@%p1247 bra 	$L__BB0_1605;
$L__BB0_1606:
	{ // callseq 107, 0
	.param .b64 param0;
	st.param.b64 	[param0], %rd5804;
	call.uni 
	free, 
	(
	param0
	);
	} // callseq 107
$L__BB0_1607:
	ld.u64 	%rd5874, [%rd6286+8];
	setp.eq.s64 	%p1248, %rd5874, 0;
	@%p1248 bra 	$L__BB0_1612;
	ld.u64 	%rd5875, [%rd6286+24];
	setp.eq.s64 	%p1249, %rd5875, 0;
	@%p1249 bra 	$L__BB0_1611;
	mov.b64 	%rd6933, 0;
$L__BB0_1610:
	ld.u64 	%rd5877, [%rd6286+16];
	cvt.s64.s32 	%rd5878, %rd6933;
	add.s64 	%rd5879, %rd5877, %rd5878;
	mov.b16 	%rs753, 0;
	st.u8 	[%rd5879], %rs753;
	add.s64 	%rd6933, %rd6933, 1;
	ld.u64 	%rd5880, [%rd6286+24];
	setp.lt.u64 	%p1250, %rd6933, %rd5880;
	@%p1250 bra 	$L__BB0_1610;
$L__BB0_1611:
	mov.b64 	%rd5881, 0;
	st.u64 	[%rd6286], %rd5881;
	st.u64 	[%rd6286+8], %rd5881;
$L__BB0_1612:
	ld.u64 	%rd5883, [%rd414];
	setp.eq.s64 	%p1251, %rd5883, 0;
	mov.b64 	%rd6937, 0;
	@%p1251 bra 	$L__BB0_1616;
	ld.u64 	%rd5885, [%rd6293];
	st.u64 	[%rd6286], %rd5885;
	ld.u64 	%rd5886, [%rd6293+8];
	ld.u64 	%rd5887, [%rd6286+24];
	min.u64 	%rd5888, %rd5886, %rd5887;
	st.u64 	[%rd6286+8], %rd5888;
	setp.eq.s64 	%p1252, %rd5888, 0;
	@%p1252 bra 	$L__BB0_1616;
	mov.b64 	%rd6934, 0;
$L__BB0_1615:
	ld.u64 	%rd5890, [%rd544];
	cvt.s64.s32 	%rd5891, %rd6934;
	add.s64 	%rd5892, %rd5890, %rd5891;
	ld.u8 	%rs754, [%rd5892];
	ld.u64 	%rd5893, [%rd6286+16];
	add.s64 	%rd5894, %rd5893, %rd5891;
	st.u8 	[%rd5894], %rs754;
	add.s64 	%rd6934, %rd6934, 1;
	ld.u64 	%rd6937, [%rd6286+8];
	setp.lt.u64 	%p1253, %rd6934, %rd6937;
	@%p1253 bra 	$L__BB0_1615;
$L__BB0_1616:
	ld.u64 	%rd5895, [%rd414];
	setp.eq.s64 	%p1254, %rd5895, 0;
	@%p1254 bra 	$L__BB0_1621;
	ld.u64 	%rd5896, [%rd543];
	setp.eq.s64 	%p1255, %rd5896, 0;
	@%p1255 bra 	$L__BB0_1620;
	mov.b64 	%rd6936, 0;
$L__BB0_1619:
	ld.u64 	%rd5898, [%rd544];
	cvt.s64.s32 	%rd5899, %rd6936;
	add.s64 	%rd5900, %rd5898, %rd5899;
	mov.b16 	%rs755, 0;
	st.u8 	[%rd5900], %rs755;
	add.s64 	%rd6936, %rd6936, 1;
	ld.u64 	%rd5901, [%rd543];
	setp.lt.u64 	%p1256, %rd6936, %rd5901;
	@%p1256 bra 	$L__BB0_1619;
$L__BB0_1620:
	mov.b64 	%rd5902, 0;
	st.u64 	[%rd6293], %rd5902;
	st.u64 	[%rd6293+8], %rd5902;
	ld.u64 	%rd6937, [%rd6286+8];
$L__BB0_1621:
	ld.u64 	%rd1629, [%rd6272+8];
	setp.ne.s64 	%p1257, %rd1629, 0;
	setp.eq.s64 	%p1258, %rd6937, 0;
	or.pred  	%p1259, %p1257, %p1258;
	@%p1259 bra 	$L__BB0_1625;
	ld.u64 	%rd6057, [%rd6286];
	st.u64 	[%rd6293], %rd6057;
	ld.u64 	%rd6058, [%rd6286+8];
	ld.u64 	%rd6059, [%rd6293+24];
	min.u64 	%rd6060, %rd6058, %rd6059;
	st.u64 	[%rd6293+8], %rd6060;
	setp.eq.s64 	%p1319, %rd6060, 0;
	mov.b64 	%rd6959, 0;
	@%p1319 bra 	$L__BB0_1708;
	mov.b64 	%rd6938, 0;
$L__BB0_1624:
	ld.u64 	%rd6062, [%rd6286+16];
	cvt.s64.s32 	%rd6063, %rd6938;
	add.s64 	%rd6064, %rd6062, %rd6063;
	ld.u8 	%rs790, [%rd6064];
	ld.u64 	%rd6065, [%rd544];
	add.s64 	%rd6066, %rd6065, %rd6063;
	st.u8 	[%rd6066], %rs790;
	add.s64 	%rd6938, %rd6938, 1;
	ld.u64 	%rd6959, [%rd414];
	setp.lt.u64 	%p1320, %rd6938, %rd6959;
	@%p1320 bra 	$L__BB0_1624;
	bra.uni 	$L__BB0_1708;
$L__BB0_1625:
	setp.ne.s64 	%p1260, %rd6937, 0;
	setp.eq.s64 	%p1261, %rd1629, 0;
	or.pred  	%p1262, %p1260, %p1261;
	@%p1262 bra 	$L__BB0_1629;
	ld.u64 	%rd5904, [%rd6272];
	st.u64 	[%rd6293], %rd5904;
	ld.u64 	%rd5905, [%rd6272+8];
	ld.u64 	%rd5906, [%rd6293+24];
	min.u64 	%rd5907, %rd5905, %rd5906;
	st.u64 	[%rd6293+8], %rd5907;
	setp.eq.s64 	%p1263, %rd5907, 0;
	mov.b64 	%rd6959, 0;
	@%p1263 bra 	$L__BB0_1708;
	mov.b64 	%rd6939, 0;
$L__BB0_1628:
	ld.u64 	%rd5909, [%rd6272+16];
	cvt.s64.s32 	%rd5910, %rd6939;
	add.s64 	%rd5911, %rd5909, %rd5910;
	ld.u8 	%rs756, [%rd5911];
	ld.u64 	%rd5912, [%rd544];
	add.s64 	%rd5913, %rd5912, %rd5910;
	st.u8 	[%rd5913], %rs756;
	add.s64 	%rd6939, %rd6939, 1;
	ld.u64 	%rd6959, [%rd414];
	setp.lt.u64 	%p1264, %rd6939, %rd6959;
	@%p1264 bra 	$L__BB0_1628;
	bra.uni 	$L__BB0_1708;
$L__BB0_1629:
	or.b64  	%rd5915, %rd6937, %rd1629;
	mov.b64 	%rd6959, 0;
	setp.eq.s64 	%p1265, %rd5915, 0;
	@%p1265 bra 	$L__BB0_1708;
	ld.u64 	%rd6944, [%rd6272];
	ld.u64 	%rd1637, [%rd6286];
	setp.le.s64 	%p1266, %rd6944, %rd1637;
	ld.u64 	%rd5916, [%rd543];
	sub.s64 	%rd5917, %rd6944, %rd1637;
	setp.le.u64 	%p1267, %rd5917, %rd5916;
	or.pred  	%p1268, %p1266, %p1267;
	@%p1268 bra 	$L__BB0_1635;
	setp.eq.s64 	%p1316, %rd1629, 0;
	@%p1316 bra 	$L__BB0_1708;
	st.u64 	[%rd6293], %rd6944;
	ld.u64 	%rd6048, [%rd6272+8];
	min.u64 	%rd6049, %rd6048, %rd5916;
	st.u64 	[%rd6293+8], %rd6049;
	setp.eq.s64 	%p1317, %rd6049, 0;
	@%p1317 bra 	$L__BB0_1708;
	mov.b64 	%rd6940, 0;
$L__BB0_1634:
	ld.u64 	%rd6051, [%rd6272+16];
	cvt.s64.s32 	%rd6052, %rd6940;
	add.s64 	%rd6053, %rd6051, %rd6052;
	ld.u8 	%rs789, [%rd6053];
	ld.u64 	%rd6054, [%rd544];
	add.s64 	%rd6055, %rd6054, %rd6052;
	st.u8 	[%rd6055], %rs789;
	add.s64 	%rd6940, %rd6940, 1;
	ld.u64 	%rd6959, [%rd414];
	setp.lt.u64 	%p1318, %rd6940, %rd6959;
	@%p1318 bra 	$L__BB0_1634;
	bra.uni 	$L__BB0_1708;
$L__BB0_1635:
	setp.le.s64 	%p1269, %rd1637, %rd6944;
	mov.u64 	%rd6942, %rd6937;
	mov.u64 	%rd6943, %rd1637;
	mov.u64 	%rd6945, %rd6286;
	mov.u64 	%rd6946, %rd6272;
	@%p1269 bra 	$L__BB0_1641;
	sub.s64 	%rd5919, %rd1637, %rd6944;
	setp.le.u64 	%p1270, %rd5919, %rd5916;
	mov.u64 	%rd6942, %rd1629;
	mov.u64 	%rd6943, %rd6944;
	mov.u64 	%rd6944, %rd1637;
	mov.u64 	%rd6945, %rd6272;
	mov.u64 	%rd6946, %rd6286;
	@%p1270 bra 	$L__BB0_1641;
	setp.eq.s64 	%p1313, %rd6937, 0;
	@%p1313 bra 	$L__BB0_1708;
	st.u64 	[%rd6293], %rd1637;
	ld.u64 	%rd6038, [%rd6286+8];
	min.u64 	%rd6039, %rd6038, %rd5916;
	st.u64 	[%rd6293+8], %rd6039;
	setp.eq.s64 	%p1314, %rd6039, 0;
	@%p1314 bra 	$L__BB0_1708;
	mov.b64 	%rd6941, 0;
$L__BB0_1640:
	ld.u64 	%rd6041, [%rd6286+16];
	cvt.s64.s32 	%rd6042, %rd6941;
	add.s64 	%rd6043, %rd6041, %rd6042;
	ld.u8 	%rs788, [%rd6043];
	ld.u64 	%rd6044, [%rd544];
	add.s64 	%rd6045, %rd6044, %rd6042;
	st.u8 	[%rd6045], %rs788;
	add.s64 	%rd6941, %rd6941, 1;
	ld.u64 	%rd6959, [%rd414];
	setp.lt.u64 	%p1315, %rd6941, %rd6959;
	@%p1315 bra 	$L__BB0_1640;
	bra.uni 	$L__BB0_1708;
$L__BB0_1641:
	sub.s64 	%rd1650, %rd6944, %rd6943;
	add.s64 	%rd5920, %rd6942, %rd1650;
	setp.gt.u64 	%p1271, %rd5920, %rd5916;
	sub.s64 	%rd5921, %rd5916, %rd1650;
	selp.b64 	%rd1651, %rd5921, %rd5920, %p1271;
	selp.b64 	%rd1652, %rd5921, %rd6942, %p1271;
	setp.lt.s64 	%p1272, %rd1652, 1;
	@%p1272 bra 	$L__BB0_1661;
	and.b64  	%rd1653, %rd1652, 3;
	setp.lt.u64 	%p1273, %rd1652, 4;
	mov.u64 	%rd6949, %rd1651;
	@%p1273 bra 	$L__BB0_1653;
	and.b64  	%rd1654, %rd1652, 9223372036854775804;
	mov.b64 	%rd6948, 0;
	mov.u64 	%rd6949, %rd1651;
$L__BB0_1644:
	add.s64 	%rd1657, %rd6949, -1;
	setp.le.s64 	%p1274, %rd6949, %rd1650;
	@%p1274 bra 	$L__BB0_1646;
	ld.u64 	%rd5923, [%rd6945+16];
	sub.s64 	%rd5924, %rd1657, %rd1650;
	cvt.s64.s32 	%rd5925, %rd5924;
	add.s64 	%rd5926, %rd5923, %rd5925;
	ld.u8 	%rs757, [%rd5926];
	ld.u64 	%rd5927, [%rd544];
	cvt.s64.s32 	%rd5928, %rd1657;
	add.s64 	%rd5929, %rd5927, %rd5928;
	st.u8 	[%rd5929], %rs757;
$L__BB0_1646:
	add.s64 	%rd1658, %rd6949, -2;
	setp.le.s64 	%p1275, %rd1657, %rd1650;
	@%p1275 bra 	$L__BB0_1648;
	ld.u64 	%rd5930, [%rd6945+16];
	sub.s64 	%rd5931, %rd1658, %rd1650;
	cvt.s64.s32 	%rd5932, %rd5931;
	add.s64 	%rd5933, %rd5930, %rd5932;
	ld.u8 	%rs758, [%rd5933];
	ld.u64 	%rd5934, [%rd544];
	cvt.s64.s32 	%rd5935, %rd1658;
	add.s64 	%rd5936, %rd5934, %rd5935;
	st.u8 	[%rd5936], %rs758;
$L__BB0_1648:
	add.s64 	%rd1659, %rd6949, -3;
	setp.le.s64 	%p1276, %rd1658, %rd1650;
	@%p1276 bra 	$L__BB0_1650;
	ld.u64 	%rd5937, [%rd6945+16];
	sub.s64 	%rd5938, %rd1659, %rd1650;
	cvt.s64.s32 	%rd5939, %rd5938;
	add.s64 	%rd5940, %rd5937, %rd5939;
	ld.u8 	%rs759, [%rd5940];
	ld.u64 	%rd5941, [%rd544];
	cvt.s64.s32 	%rd5942, %rd1659;
	add.s64 	%rd5943, %rd5941, %rd5942;
	st.u8 	[%rd5943], %rs759;
$L__BB0_1650:
	add.s64 	%rd6949, %rd6949, -4;
	setp.le.s64 	%p1277, %rd1659, %rd1650;
	@%p1277 bra 	$L__BB0_1652;
	ld.u64 	%rd5944, [%rd6945+16];
	sub.s64 	%rd5945, %rd6949, %rd1650;
	cvt.s64.s32 	%rd5946, %rd5945;
	add.s64 	%rd5947, %rd5944, %rd5946;
	ld.u8 	%rs760, [%rd5947];
	ld.u64 	%rd5948, [%rd544];
	cvt.s64.s32 	%rd5949, %rd6949;
	add.s64 	%rd5950, %rd5948, %rd5949;
	st.u8 	[%rd5950], %rs760;
$L__BB0_1652:
	add.s64 	%rd6948, %rd6948, 4;
	setp.ne.s64 	%p1278, %rd6948, %rd1654;
	@%p1278 bra 	$L__BB0_1644;
$L__BB0_1653:
	setp.eq.s64 	%p1279, %rd1653, 0;
	@%p1279 bra 	$L__BB0_1661;
	add.s64 	%rd1663, %rd6949, -1;
	setp.le.s64 	%p1280, %rd6949, %rd1650;
	@%p1280 bra 	$L__BB0_1656;
	ld.u64 	%rd5951, [%rd6945+16];
	sub.s64 	%rd5952, %rd1663, %rd1650;
	cvt.s64.s32 	%rd5953, %rd5952;
	add.s64 	%rd5954, %rd5951, %rd5953;
	ld.u8 	%rs761, [%rd5954];
	ld.u64 	%rd5955, [%rd544];
	cvt.s64.s32 	%rd5956, %rd1663;
	add.s64 	%rd5957, %rd5955, %rd5956;
	st.u8 	[%rd5957], %rs761;
$L__BB0_1656:
	setp.eq.s64 	%p1281, %rd1653, 1;
	@%p1281 bra 	$L__BB0_1661;
	add.s64 	%rd1664, %rd6949, -2;
	setp.le.s64 	%p1282, %rd1663, %rd1650;
	@%p1282 bra 	$L__BB0_1659;
	ld.u64 	%rd5958, [%rd6945+16];
	sub.s64 	%rd5959, %rd1664, %rd1650;
	cvt.s64.s32 	%rd5960, %rd5959;
	add.s64 	%rd5961, %rd5958, %rd5960;
	ld.u8 	%rs762, [%rd5961];
	ld.u64 	%rd5962, [%rd544];
	cvt.s64.s32 	%rd5963, %rd1664;
	add.s64 	%rd5964, %rd5962, %rd5963;
	st.u8 	[%rd5964], %rs762;
$L__BB0_1659:
	setp.eq.s64 	%p1283, %rd1653, 2;
	setp.le.s64 	%p1284, %rd1664, %rd1650;
	or.pred  	%p1285, %p1283, %p1284;
	@%p1285 bra 	$L__BB0_1661;
	add.s64 	%rd5965, %rd6949, -3;
	ld.u64 	%rd5966, [%rd6945+16];
	sub.s64 	%rd5967, %rd5965, %rd1650;
	cvt.s64.s32 	%rd5968, %rd5967;
	add.s64 	%rd5969, %rd5966, %rd5968;
	ld.u8 	%rs763, [%rd5969];
	ld.u64 	%rd5970, [%rd544];
	cvt.s64.s32 	%rd5971, %rd5965;
	add.s64 	%rd5972, %rd5970, %rd5971;
	st.u8 	[%rd5972], %rs763;
$L__BB0_1661:
	ld.u64 	%rd5974, [%rd6946];
	st.u64 	[%rd6293], %rd5974;
	st.u64 	[%rd6293+8], %rd1651;
	ld.u64 	%rd5975, [%rd6946+8];
	max.u64 	%rd1665, %rd5975, %rd1651;
	st.u64 	[%rd6293+8], %rd1665;
	setp.eq.s64 	%p1287, %rd1665, 0;
	mov.b64 	%rd6959, 0;
	mov.pred 	%p1384, -1;
	@%p1287 bra 	$L__BB0_1669;
	mov.b32 	%r81, 1;
	mov.b64 	%rd6952, 0;
	mov.b16 	%rs901, 0;
	mov.u64 	%rd6951, %rd6952;
$L__BB0_1663:
	ld.u64 	%rd5977, [%rd6946+16];
	not.b64 	%rd5978, %rd6951;
	add.s64 	%rd5979, %rd1665, %rd5978;
	cvt.s64.s32 	%rd1668, %rd5979;
	add.s64 	%rd5980, %rd5977, %rd1668;
	ld.u8 	%rs766, [%rd5980];
	add.s16 	%rs767, %rs766, %rs901;
	ld.u64 	%rd5981, [%rd544];
	add.s64 	%rd5982, %rd5981, %rd1668;
	ld.u8 	%rs768, [%rd5982];
	add.s16 	%rs769, %rs767, %rs768;
	st.u8 	[%rd5982], %rs769;
	ld.u64 	%rd5983, [%rd544];
	add.s64 	%rd1669, %rd5983, %rd1668;
	ld.s8 	%rs83, [%rd1669];
	setp.lt.s16 	%p1384, %rs83, 10;
	mov.b16 	%rs901, 0;
	@%p1384 bra 	$L__BB0_1665;
	add.s16 	%rs771, %rs83, -10;
	st.u8 	[%rd1669], %rs771;
	mov.b16 	%rs901, 1;
$L__BB0_1665:
	setp.ne.s32 	%p1288, %r81, 1;
	mov.b32 	%r81, 0;
	@%p1288 bra 	$L__BB0_1667;
	ld.u64 	%rd5984, [%rd544];
	add.s64 	%rd5985, %rd5984, %rd1668;
	ld.u8 	%rs772, [%rd5985];
	setp.eq.s16 	%p1289, %rs772, 0;
	selp.u32 	%r81, 1, 0, %p1289;
	selp.u64 	%rd5986, 1, 0, %p1289;
	add.s64 	%rd6952, %rd6952, %rd5986;
$L__BB0_1667:
	add.s64 	%rd6951, %rd6951, 1;
	ld.u64 	%rd1673, [%rd414];
	setp.lt.u64 	%p1290, %rd6951, %rd1673;
	@%p1290 bra 	$L__BB0_1663;
	sub.s64 	%rd6959, %rd1673, %rd6952;
$L__BB0_1669:
	st.u64 	[%rd414], %rd6959;
	ld.u64 	%rd6957, [%rd543];
	@%p1384 bra 	$L__BB0_1706;
	setp.eq.s64 	%p1291, %rd6959, %rd6957;
	selp.s64 	%rd5987, -1, 0, %p1291;
	add.s64 	%rd6956, %rd6959, %rd5987;
	setp.lt.s64 	%p1292, %rd6956, 1;
	@%p1292 bra 	$L__BB0_1705;
	and.b64  	%rd1678, %rd6956, 3;
	setp.lt.u64 	%p1293, %rd6956, 4;
	@%p1293 bra 	$L__BB0_1690;
	and.b64  	%rd1679, %rd6956, 9223372036854775804;
	mov.b64 	%rd6955, 0;
$L__BB0_1673:
	mov.u64 	%rd1680, %rd6956;
	add.s64 	%rd1682, %rd1680, -1;
	setp.lt.s64 	%p1294, %rd1680, 1;
	@%p1294 bra 	$L__BB0_1675;
	ld.u64 	%rd5990, [%rd544];
	cvt.s64.s32 	%rd5991, %rd1682;
	add.s64 	%rd5992, %rd5990, %rd5991;
	ld.u8 	%rs774, [%rd5992];
	cvt.s64.s32 	%rd5993, %rd1680;
	add.s64 	%rd5994, %rd5990, %rd5993;
	st.u8 	[%rd5994], %rs774;
	bra.uni 	$L__BB0_1677;
$L__BB0_1675:
	setp.lt.s64 	%p1295, %rd1680, 0;
	@%p1295 bra 	$L__BB0_1677;
	ld.u64 	%rd5989, [%rd544];
	mov.b16 	%rs773, 0;
	st.u8 	[%rd5989], %rs773;
$L__BB0_1677:
	add.s64 	%rd1683, %rd1680, -2;
	setp.gt.s64 	%p1296, %rd1680, 1;
	@%p1296 bra 	$L__BB0_1680;
	setp.ne.s64 	%p1297, %rd1680, 1;
	@%p1297 bra 	$L__BB0_1681;
	ld.u64 	%rd5995, [%rd544];
	mov.b16 	%rs775, 0;
	st.u8 	[%rd5995], %rs775;
	bra.uni 	$L__BB0_1681;
$L__BB0_1680:
	ld.u64 	%rd5996, [%rd544];
	cvt.s64.s32 	%rd5997, %rd1683;
	add.s64 	%rd5998, %rd5996, %rd5997;
	ld.u8 	%rs776, [%rd5998];
	cvt.s64.s32 	%rd5999, %rd1682;
	add.s64 	%rd6000, %rd5996, %rd5999;
	st.u8 	[%rd6000], %rs776;
$L__BB0_1681:
	add.s64 	%rd1684, %rd1680, -3;
	setp.gt.s64 	%p1298, %rd1680, 2;
	@%p1298 bra 	$L__BB0_1684;
	setp.ne.s64 	%p1299, %rd1680, 2;
	@%p1299 bra 	$L__BB0_1685;
	ld.u64 	%rd6001, [%rd544];
	mov.b16 	%rs777, 0;
	st.u8 	[%rd6001], %rs777;
	bra.uni 	$L__BB0_1685;
$L__BB0_1684:
	ld.u64 	%rd6002, [%rd544];
	cvt.s64.s32 	%rd6003, %rd1684;
	add.s64 	%rd6004, %rd6002, %rd6003;
	ld.u8 	%rs778, [%rd6004];
	cvt.s64.s32 	%rd6005, %rd1683;
	add.s64 	%rd6006, %rd6002, %rd6005;
	st.u8 	[%rd6006], %rs778;
$L__BB0_1685:
	add.s64 	%rd6956, %rd1680, -4;
	setp.gt.s64 	%p1300, %rd1680, 3;
	@%p1300 bra 	$L__BB0_1688;
	setp.ne.s64 	%p1301, %rd1680, 3;
	@%p1301 bra 	$L__BB0_1689;
	ld.u64 	%rd6007, [%rd544];
	mov.b16 	%rs779, 0;
	st.u8 	[%rd6007], %rs779;
	bra.uni 	$L__BB0_1689;
$L__BB0_1688:
	ld.u64 	%rd6008, [%rd544];
	cvt.s64.s32 	%rd6009, %rd6956;
	add.s64 	%rd6010, %rd6008, %rd6009;
	ld.u8 	%rs780, [%rd6010];
	cvt.s64.s32 	%rd6011, %rd1684;
	add.s64 	%rd6012, %rd6008, %rd6011;
	st.u8 	[%rd6012], %rs780;
$L__BB0_1689:
	add.s64 	%rd6955, %rd6955, 4;
	setp.ne.s64 	%p1302, %rd6955, %rd1679;
	@%p1302 bra 	$L__BB0_1673;
$L__BB0_1690:
	setp.eq.s64 	%p1303, %rd1678, 0;
	@%p1303 bra 	$L__BB0_1705;
	add.s64 	%rd1688, %rd6956, -1;
	setp.gt.s64 	%p1304, %rd6956, 0;
	@%p1304 bra 	$L__BB0_1694;
	setp.lt.s64 	%p1305, %rd6956, 0;
	@%p1305 bra 	$L__BB0_1695;
	ld.u64 	%rd6013, [%rd544];
	mov.b16 	%rs781, 0;
	st.u8 	[%rd6013], %rs781;
	bra.uni 	$L__BB0_1695;
$L__BB0_1694:
	ld.u64 	%rd6014, [%rd544];
	cvt.s64.s32 	%rd6015, %rd1688;
	add.s64 	%rd6016, %rd6014, %rd6015;
	ld.u8 	%rs782, [%rd6016];
	cvt.s64.s32 	%rd6017, %rd6956;
	add.s64 	%rd6018, %rd6014, %rd6017;
	st.u8 	[%rd6018], %rs782;
$L__BB0_1695:
	setp.eq.s64 	%p1306, %rd1678, 1;
	@%p1306 bra 	$L__BB0_1705;
	add.s64 	%rd1689, %rd6956, -2;
	setp.gt.s64 	%p1307, %rd6956, 1;
	@%p1307 bra 	$L__BB0_1699;
	setp.ne.s64 	%p1308, %rd6956, 1;
	@%p1308 bra 	$L__BB0_1700;
	ld.u64 	%rd6019, [%rd544];
	mov.b16 	%rs783, 0;
	st.u8 	[%rd6019], %rs783;
	bra.uni 	$L__BB0_1700;
$L__BB0_1699:
	ld.u64 	%rd6020, [%rd544];
	cvt.s64.s32 	%rd6021, %rd1689;
	add.s64 	%rd6022, %rd6020, %rd6021;
	ld.u8 	%rs784, [%rd6022];
	cvt.s64.s32 	%rd6023, %rd1688;
	add.s64 	%rd6024, %rd6020, %rd6023;
	st.u8 	[%rd6024], %rs784;
$L__BB0_1700:
	setp.eq.s64 	%p1309, %rd1678, 2;
	@%p1309 bra 	$L__BB0_1705;
	setp.gt.s64 	%p1310, %rd6956, 2;
	@%p1310 bra 	$L__BB0_1704;
	setp.ne.s64 	%p1311, %rd6956, 2;
	@%p1311 bra 	$L__BB0_1705;
	ld.u64 	%rd6025, [%rd544];
	mov.b16 	%rs785, 0;
	st.u8 	[%rd6025], %rs785;
	bra.uni 	$L__BB0_1705;
$L__BB0_1704:
	ld.u64 	%rd6026, [%rd544];
	add.s64 	%rd6027, %rd6956, 4294967293;
	cvt.s64.s32 	%rd6028, %rd6027;
	add.s64 	%rd6029, %rd6026, %rd6028;
	ld.u8 	%rs786, [%rd6029];
	cvt.s64.s32 	%rd6030, %rd1689;
	add.s64 	%rd6031, %rd6026, %rd6030;
	st.u8 	[%rd6031], %rs786;
$L__BB0_1705:
	ld.u64 	%rd6032, [%rd6293+16];
	mov.b16 	%rs787, 1;
	st.u8 	[%rd6032], %rs787;
	ld.u64 	%rd6033, [%rd6293];
	add.s64 	%rd6034, %rd6033, 1;
	st.u64 	[%rd6293], %rd6034;
	ld.u64 	%rd6035, [%rd6293+8];
	add.s64 	%rd6959, %rd6035, 1;
	st.u64 	[%rd6293+8], %rd6959;
	ld.u64 	%rd6957, [%rd6293+24];
$L__BB0_1706:
	setp.le.u64 	%p1312, %rd6959, %rd6957;
	@%p1312 bra 	$L__BB0_1708;
	st.u64 	[%rd414], %rd6957;
	mov.u64 	%rd6959, %rd6957;
$L__BB0_1708:
	ld.u64 	%rd6067, [%rd6272+8];
	setp.eq.s64 	%p1321, %rd6067, 0;
	@%p1321 bra 	$L__BB0_1713;
	ld.u64 	%rd6068, [%rd6272+24];
	setp.eq.s64 	%p1322, %rd6068, 0;
	@%p1322 bra 	$L__BB0_1712;
	mov.b64 	%rd6960, 0;
$L__BB0_1711:
	ld.u64 	%rd6070, [%rd6272+16];
	cvt.s64.s32 	%rd6071, %rd6960;
	add.s64 	%rd6072, %rd6070, %rd6071;
	mov.b16 	%rs791, 0;
	st.u8 	[%rd6072], %rs791;
	add.s64 	%rd6960, %rd6960, 1;
	ld.u64 	%rd6073, [%rd6272+24];
	setp.lt.u64 	%p1323, %rd6960, %rd6073;
	@%p1323 bra 	$L__BB0_1711;
$L__BB0_1712:
	mov.b64 	%rd6074, 0;
	st.u64 	[%rd6272], %rd6074;
	st.u64 	[%rd6272+8], %rd6074;
	ld.u64 	%rd6959, [%rd414];
$L__BB0_1713:
	setp.eq.s64 	%p1324, %rd6959, 0;
	@%p1324 bra 	$L__BB0_1717;
	ld.u64 	%rd6075, [%rd6293];
	st.u64 	[%rd6272], %rd6075;
	ld.u64 	%rd6076, [%rd6293+8];
	ld.u64 	%rd6077, [%rd6272+24];
	min.u64 	%rd6078, %rd6076, %rd6077;
	st.u64 	[%rd6272+8], %rd6078;
	setp.eq.s64 	%p1325, %rd6078, 0;
	@%p1325 bra 	$L__BB0_1717;
	mov.b64 	%rd6962, 0;
$L__BB0_1716:
	ld.u64 	%rd6080, [%rd544];
	cvt.s64.s32 	%rd6081, %rd6962;
	add.s64 	%rd6082, %rd6080, %rd6081;
	ld.u8 	%rs792, [%rd6082];
	ld.u64 	%rd6083, [%rd6272+16];
	add.s64 	%rd6084, %rd6083, %rd6081;
	st.u8 	[%rd6084], %rs792;
	add.s64 	%rd6962, %rd6962, 1;
	ld.u64 	%rd6085, [%rd6272+8];
	setp.lt.u64 	%p1326, %rd6962, %rd6085;
	@%p1326 bra 	$L__BB0_1716;
$L__BB0_1717:
	ld.u64 	%rd6086, [%rd414];
	setp.eq.s64 	%p1327, %rd6086, 0;
	@%p1327 bra 	$L__BB0_1722;
	ld.u64 	%rd6087, [%rd543];
	setp.eq.s64 	%p1328, %rd6087, 0;
	@%p1328 bra 	$L__BB0_1721;
	mov.b64 	%rd6963, 0;
$L__BB0_1720:
	ld.u64 	%rd6089, [%rd544];
	cvt.s64.s32 	%rd6090, %rd6963;
	add.s64 	%rd6091, %rd6089, %rd6090;
	mov.b16 	%rs793, 0;
	st.u8 	[%rd6091], %rs793;
	add.s64 	%rd6963, %rd6963, 1;
	ld.u64 	%rd6092, [%rd543];
	setp.lt.u64 	%p1329, %rd6963, %rd6092;
	@%p1329 bra 	$L__BB0_1720;
$L__BB0_1721:
	mov.b64 	%rd6093, 0;
	st.u64 	[%rd6293], %rd6093;
	st.u64 	[%rd6293+8], %rd6093;
$L__BB0_1722:
	ld.u64 	%rd6094, [%rd6286+8];
	setp.eq.s64 	%p1330, %rd6094, 0;
	@%p1330 bra 	$L__BB0_1727;
	ld.u64 	%rd6095, [%rd6286+24];
	setp.eq.s64 	%p1331, %rd6095, 0;
	@%p1331 bra 	$L__BB0_1726;
	mov.b64 	%rd6964, 0;
$L__BB0_1725:
	ld.u64 	%rd6097, [%rd6286+16];
	cvt.s64.s32 	%rd6098, %rd6964;
	add.s64 	%rd6099, %rd6097, %rd6098;
	mov.b16 	%rs794, 0;
	st.u8 	[%rd6099], %rs794;
	add.s64 	%rd6964, %rd6964, 1;
	ld.u64 	%rd6100, [%rd6286+24];
	setp.lt.u64 	%p1332, %rd6964, %rd6100;
	@%p1332 bra 	$L__BB0_1725;
$L__BB0_1726:
	mov.b64 	%rd6101, 0;
	st.u64 	[%rd6286], %rd6101;
	st.u64 	[%rd6286+8], %rd6101;
$L__BB0_1727:
	setp.lt.s64 	%p1333, %rd611, %rd7;
	mov.u64 	%rd6498, %rd611;
	@%p1333 bra 	$L__BB0_470;
$L__BB0_1728:
	ld.param.u64 	%rd6258, [_Z9calculatePlS_PcS_S_S0_ll_param_1];
	ld.param.u64 	%rd6257, [_Z9calculatePlS_PcS_S_S0_ll_param_0];
	ld.u64 	%rd6102, [%rd6265];
	cvta.to.global.u64 	%rd6103, %rd6257;
	shl.b64 	%rd6104, %rd5, 3;
	add.s64 	%rd6105, %rd6103, %rd6104;
	st.global.u64 	[%rd6105], %rd6102;
	ld.u64 	%rd6106, [%rd6265+8];
	cvta.to.global.u64 	%rd6107, %rd6258;
	add.s64 	%rd6108, %rd6107, %rd6104;
	st.global.u64 	[%rd6108], %rd6106;
	setp.lt.s64 	%p1334, %rd1751, 1;
	@%p1334 bra 	$L__BB0_1753;
	mul.lo.s64 	%rd1705, %rd1751, %rd5;
	add.s64 	%rd1706, %rd1751, -1;
	and.b64  	%rd1707, %rd1751, 15;
	setp.lt.u64 	%p1335, %rd1706, 15;
	mov.b64 	%rd6969, 0;
	@%p1335 bra 	$L__BB0_1732;
	and.b64  	%rd6969, %rd1751, 9223372036854775792;
	add.s64 	%rd6965, %rd1, %rd1705;
	mov.b64 	%rd6967, 0;
	mov.u64 	%rd6966, %rd6969;
$L__BB0_1731:
	.pragma "nounroll";
	ld.u64 	%rd6116, [%rd6265+16];
	add.s64 	%rd6117, %rd6116, %rd6967;
	ld.u8 	%rs795, [%rd6117];
	st.global.u8 	[%rd6965], %rs795;
	ld.u64 	%rd6118, [%rd6265+16];
	add.s64 	%rd6119, %rd6118, %rd6967;
	ld.u8 	%rs796, [%rd6119+1];
	st.global.u8 	[%rd6965+1], %rs796;
	ld.u64 	%rd6120, [%rd6265+16];
	add.s64 	%rd6121, %rd6120, %rd6967;
	ld.u8 	%rs797, [%rd6121+2];
	st.global.u8 	[%rd6965+2], %rs797;
	ld.u64 	%rd6122, [%rd6265+16];
	add.s64 	%rd6123, %rd6122, %rd6967;
	ld.u8 	%rs798, [%rd6123+3];
	st.global.u8 	[%rd6965+3], %rs798;
	ld.u64 	%rd6124, [%rd6265+16];
	add.s64 	%rd6125, %rd6124, %rd6967;
	ld.u8 	%rs799, [%rd6125+4];
	st.global.u8 	[%rd6965+4], %rs799;
	ld.u64 	%rd6126, [%rd6265+16];
	add.s64 	%rd6127, %rd6126, %rd6967;
	ld.u8 	%rs800, [%rd6127+5];
	st.global.u8 	[%rd6965+5], %rs800;
	ld.u64 	%rd6128, [%rd6265+16];
	add.s64 	%rd6129, %rd6128, %rd6967;
	ld.u8 	%rs801, [%rd6129+6];
	st.global.u8 	[%rd6965+6], %rs801;
	ld.u64 	%rd6130, [%rd6265+16];
	add.s64 	%rd6131, %rd6130, %rd6967;
	ld.u8 	%rs802, [%rd6131+7];
	st.global.u8 	[%rd6965+7], %rs802;
	ld.u64 	%rd6132, [%rd6265+16];
	add.s64 	%rd6133, %rd6132, %rd6967;
	ld.u8 	%rs803, [%rd6133+8];
	st.global.u8 	[%rd6965+8], %rs803;
	ld.u64 	%rd6134, [%rd6265+16];
	add.s64 	%rd6135, %rd6134, %rd6967;
	ld.u8 	%rs804, [%rd6135+9];
	st.global.u8 	[%rd6965+9], %rs804;
	ld.u64 	%rd6136, [%rd6265+16];
	add.s64 	%rd6137, %rd6136, %rd6967;
	ld.u8 	%rs805, [%rd6137+10];
	st.global.u8 	[%rd6965+10], %rs805;
	ld.u64 	%rd6138, [%rd6265+16];
	add.s64 	%rd6139, %rd6138, %rd6967;
	ld.u8 	%rs806, [%rd6139+11];
	st.global.u8 	[%rd6965+11], %rs806;
	ld.u64 	%rd6140, [%rd6265+16];
	add.s64 	%rd6141, %rd6140, %rd6967;
	ld.u8 	%rs807, [%rd6141+12];
	st.global.u8 	[%rd6965+12], %rs807;
	ld.u64 	%rd6142, [%rd6265+16];
	add.s64 	%rd6143, %rd6142, %rd6967;
	ld.u8 	%rs808, [%rd6143+13];
	st.global.u8 	[%rd6965+13], %rs808;
	ld.u64 	%rd6144, [%rd6265+16];
	add.s64 	%rd6145, %rd6144, %rd6967;
	ld.u8 	%rs809, [%rd6145+14];
	st.global.u8 	[%rd6965+14], %rs809;
	ld.u64 	%rd6146, [%rd6265+16];
	add.s64 	%rd6147, %rd6146, %rd6967;
	ld.u8 	%rs810, [%rd6147+15];
	st.global.u8 	[%rd6965+15], %rs810;
	add.s64 	%rd6967, %rd6967, 16;
	add.s64 	%rd6966, %rd6966, -16;
	add.s64 	%rd6965, %rd6965, 16;
	setp.ne.s64 	%p1336, %rd6966, 0;
	@%p1336 bra 	$L__BB0_1731;
$L__BB0_1732:
	setp.eq.s64 	%p1337, %rd1707, 0;
	@%p1337 bra 	$L__BB0_1741;
	and.b64  	%rd1717, %rd1751, 7;
	setp.lt.u64 	%p1338, %rd1707, 8;
	@%p1338 bra 	$L__BB0_1735;
	ld.u64 	%rd6148, [%rd6265+16];
	add.s64 	%rd6149, %rd6148, %rd6969;
	ld.u8 	%rs811, [%rd6149];
	add.s64 	%rd6150, %rd6969, %rd1705;
	add.s64 	%rd6151, %rd1, %rd6150;
	st.global.u8 	[%rd6151], %rs811;
	ld.u64 	%rd6152, [%rd6265+16];
	add.s64 	%rd6153, %rd6152, %rd6969;
	ld.u8 	%rs812, [%rd6153+1];
	st.global.u8 	[%rd6151+1], %rs812;
	ld.u64 	%rd6154, [%rd6265+16];
	add.s64 	%rd6155, %rd6154, %rd6969;
	ld.u8 	%rs813, [%rd6155+2];
	st.global.u8 	[%rd6151+2], %rs813;
	ld.u64 	%rd6156, [%rd6265+16];
	add.s64 	%rd6157, %rd6156, %rd6969;
	ld.u8 	%rs814, [%rd6157+3];
	st.global.u8 	[%rd6151+3], %rs814;
	ld.u64 	%rd6158, [%rd6265+16];
	add.s64 	%rd6159, %rd6158, %rd6969;
	ld.u8 	%rs815, [%rd6159+4];
	st.global.u8 	[%rd6151+4], %rs815;
	ld.u64 	%rd6160, [%rd6265+16];
	add.s64 	%rd6161, %rd6160, %rd6969;
	ld.u8 	%rs816, [%rd6161+5];
	st.global.u8 	[%rd6151+5], %rs816;
	ld.u64 	%rd6162, [%rd6265+16];
	add.s64 	%rd6163, %rd6162, %rd6969;
	ld.u8 	%rs817, [%rd6163+6];
	st.global.u8 	[%rd6151+6], %rs817;
	ld.u64 	%rd6164, [%rd6265+16];
	add.s64 	%rd6165, %rd6164, %rd6969;
	ld.u8 	%rs818, [%rd6165+7];
	st.global.u8 	[%rd6151+7], %rs818;
	add.s64 	%rd6969, %rd6969, 8;
$L__BB0_1735:
	setp.eq.s64 	%p1339, %rd1717, 0;
	@%p1339 bra 	$L__BB0_1741;
	and.b64  	%rd6971, %rd1751, 3;
	setp.lt.u64 	%p1340, %rd1717, 4;
	@%p1340 bra 	$L__BB0_1738;
	ld.u64 	%rd6166, [%rd6265+16];
	add.s64 	%rd6167, %rd6166, %rd6969;
	ld.u8 	%rs819, [%rd6167];
	add.s64 	%rd6168, %rd6969, %rd1705;
	add.s64 	%rd6169, %rd1, %rd6168;
	st.global.u8 	[%rd6169], %rs819;
	ld.u64 	%rd6170, [%rd6265+16];
	add.s64 	%rd6171, %rd6170, %rd6969;
	ld.u8 	%rs820, [%rd6171+1];
	st.global.u8 	[%rd6169+1], %rs820;
	ld.u64 	%rd6172, [%rd6265+16];
	add.s64 	%rd6173, %rd6172, %rd6969;
	ld.u8 	%rs821, [%rd6173+2];
	st.global.u8 	[%rd6169+2], %rs821;
	ld.u64 	%rd6174, [%rd6265+16];
	add.s64 	%rd6175, %rd6174, %rd6969;
	ld.u8 	%rs822, [%rd6175+3];
	st.global.u8 	[%rd6169+3], %rs822;
	add.s64 	%rd6969, %rd6969, 4;
$L__BB0_1738:
	setp.eq.s64 	%p1341, %rd6971, 0;
	@%p1341 bra 	$L__BB0_1741;
	add.s64 	%rd1723, %rd1, %rd1705;
$L__BB0_1740:
	.pragma "nounroll";
	ld.u64 	%rd6176, [%rd6265+16];
	add.s64 	%rd6177, %rd6176, %rd6969;
	ld.u8 	%rs823, [%rd6177];
	add.s64 	%rd6178, %rd1723, %rd6969;
	st.global.u8 	[%rd6178], %rs823;
	add.s64 	%rd6969, %rd6969, 1;
	add.s64 	%rd6971, %rd6971, -1;
	setp.ne.s64 	%p1342, %rd6971, 0;
	@%p1342 bra 	$L__BB0_1740;
$L__BB0_1741:
	setp.lt.u64 	%p1343, %rd1706, 15;
	ld.u64 	%rd6180, [%rd6272];
	add.s64 	%rd6182, %rd4, %rd6104;
	st.global.u64 	[%rd6182], %rd6180;
	ld.u64 	%rd6183, [%rd6272+8];
	add.s64 	%rd6184, %rd3, %rd6104;
	st.global.u64 	[%rd6184], %rd6183;
	mov.b64 	%rd6977, 0;
	@%p1343 bra 	$L__BB0_1744;
	and.b64  	%rd6977, %rd1751, 9223372036854775792;
	add.s64 	%rd6973, %rd2, %rd1705;
	mov.b64 	%rd6975, 0;
	mov.u64 	%rd6974, %rd6977;
$L__BB0_1743:
	.pragma "nounroll";
	ld.u64 	%rd6186, [%rd6272+16];
	add.s64 	%rd6187, %rd6186, %rd6975;
	ld.u8 	%rs824, [%rd6187];
	st.global.u8 	[%rd6973], %rs824;
	ld.u64 	%rd6188, [%rd6272+16];
	add.s64 	%rd6189, %rd6188, %rd6975;
	ld.u8 	%rs825, [%rd6189+1];
	st.global.u8 	[%rd6973+1], %rs825;
	ld.u64 	%rd6190, [%rd6272+16];
	add.s64 	%rd6191, %rd6190, %rd6975;
	ld.u8 	%rs826, [%rd6191+2];
	st.global.u8 	[%rd6973+2], %rs826;
	ld.u64 	%rd6192, [%rd6272+16];
	add.s64 	%rd6193, %rd6192, %rd6975;
	ld.u8 	%rs827, [%rd6193+3];
	st.global.u8 	[%rd6973+3], %rs827;
	ld.u64 	%rd6194, [%rd6272+16];
	add.s64 	%rd6195, %rd6194, %rd6975;
	ld.u8 	%rs828, [%rd6195+4];
	st.global.u8 	[%rd6973+4], %rs828;
	ld.u64 	%rd6196, [%rd6272+16];
	add.s64 	%rd6197, %rd6196, %rd6975;
	ld.u8 	%rs829, [%rd6197+5];
	st.global.u8 	[%rd6973+5], %rs829;
	ld.u64 	%rd6198, [%rd6272+16];
	add.s64 	%rd6199, %rd6198, %rd6975;
	ld.u8 	%rs830, [%rd6199+6];
	st.global.u8 	[%rd6973+6], %rs830;
	ld.u64 	%rd6200, [%rd6272+16];
	add.s64 	%rd6201, %rd6200, %rd6975;
	ld.u8 	%rs831, [%rd6201+7];
	st.global.u8 	[%rd6973+7], %rs831;
	ld.u64 	%rd6202, [%rd6272+16];
	add.s64 	%rd6203, %rd6202, %rd6975;
	ld.u8 	%rs832, [%rd6203+8];
	st.global.u8 	[%rd6973+8], %rs832;
	ld.u64 	%rd6204, [%rd6272+16];
	add.s64 	%rd6205, %rd6204, %rd6975;
	ld.u8 	%rs833, [%rd6205+9];
	st.global.u8 	[%rd6973+9], %rs833;
	ld.u64 	%rd6206, [%rd6272+16];
	add.s64 	%rd6207, %rd6206, %rd6975;
	ld.u8 	%rs834, [%rd6207+10];
	st.global.u8 	[%rd6973+10], %rs834;
	ld.u64 	%rd6208, [%rd6272+16];
	add.s64 	%rd6209, %rd6208, %rd6975;
	ld.u8 	%rs835, [%rd6209+11];
	st.global.u8 	[%rd6973+11], %rs835;
	ld.u64 	%rd6210, [%rd6272+16];
	add.s64 	%rd6211, %rd6210, %rd6975;
	ld.u8 	%rs836, [%rd6211+12];
	st.global.u8 	[%rd6973+12], %rs836;
	ld.u64 	%rd6212, [%rd6272+16];
	add.s64 	%rd6213, %rd6212, %rd6975;
	ld.u8 	%rs837, [%rd6213+13];
	st.global.u8 	[%rd6973+13], %rs837;
	ld.u64 	%rd6214, [%rd6272+16];
	add.s64 	%rd6215, %rd6214, %rd6975;
	ld.u8 	%rs838, [%rd6215+14];
	st.global.u8 	[%rd6973+14], %rs838;
	ld.u64 	%rd6216, [%rd6272+16];
	add.s64 	%rd6217, %rd6216, %rd6975;
	ld.u8 	%rs839, [%rd6217+15];
	st.global.u8 	[%rd6973+15], %rs839;
	add.s64 	%rd6975, %rd6975, 16;
	add.s64 	%rd6974, %rd6974, -16;
	add.s64 	%rd6973, %rd6973, 16;
	setp.ne.s64 	%p1344, %rd6974, 0;
	@%p1344 bra 	$L__BB0_1743;
$L__BB0_1744:
	setp.eq.s64 	%p1345, %rd1707, 0;
	@%p1345 bra 	$L__BB0_1754;
	and.b64  	%rd1737, %rd1751, 7;
	setp.lt.u64 	%p1346, %rd1707, 8;
	@%p1346 bra 	$L__BB0_1747;
	ld.u64 	%rd6218, [%rd6272+16];
	add.s64 	%rd6219, %rd6218, %rd6977;
	ld.u8 	%rs840, [%rd6219];
	add.s64 	%rd6220, %rd6977, %rd1705;
	add.s64 	%rd6221, %rd2, %rd6220;
	st.global.u8 	[%rd6221], %rs840;
	ld.u64 	%rd6222, [%rd6272+16];
	add.s64 	%rd6223, %rd6222, %rd6977;
	ld.u8 	%rs841, [%rd6223+1];
	st.global.u8 	[%rd6221+1], %rs841;
	ld.u64 	%rd6224, [%rd6272+16];
	add.s64 	%rd6225, %rd6224, %rd6977;
	ld.u8 	%rs842, [%rd6225+2];
	st.global.u8 	[%rd6221+2], %rs842;
	ld.u64 	%rd6226, [%rd6272+16];
	add.s64 	%rd6227, %rd6226, %rd6977;
	ld.u8 	%rs843, [%rd6227+3];
	st.global.u8 	[%rd6221+3], %rs843;
	ld.u64 	%rd6228, [%rd6272+16];
	add.s64 	%rd6229, %rd6228, %rd6977;
	ld.u8 	%rs844, [%rd6229+4];
	st.global.u8 	[%rd6221+4], %rs844;
	ld.u64 	%rd6230, [%rd6272+16];
	add.s64 	%rd6231, %rd6230, %rd6977;
	ld.u8 	%rs845, [%rd6231+5];
	st.global.u8 	[%rd6221+5], %rs845;
	ld.u64 	%rd6232, [%rd6272+16];
	add.s64 	%rd6233, %rd6232, %rd6977;
	ld.u8 	%rs846, [%rd6233+6];
	st.global.u8 	[%rd6221+6], %rs846;
	ld.u64 	%rd6234, [%rd6272+16];
	add.s64 	%rd6235, %rd6234, %rd6977;
	ld.u8 	%rs847, [%rd6235+7];
	st.global.u8 	[%rd6221+7], %rs847;
	add.s64 	%rd6977, %rd6977, 8;
$L__BB0_1747:
	setp.eq.s64 	%p1347, %rd1737, 0;
	@%p1347 bra 	$L__BB0_1754;
	and.b64  	%rd6979, %rd1751, 3;
	setp.lt.u64 	%p1348, %rd1737, 4;
	@%p1348 bra 	$L__BB0_1750;
	ld.u64 	%rd6236, [%rd6272+16];
	add.s64 	%rd6237, %rd6236, %rd6977;
	ld.u8 	%rs848, [%rd6237];
	add.s64 	%rd6238, %rd6977, %rd1705;
	add.s64 	%rd6239, %rd2, %rd6238;
	st.global.u8 	[%rd6239], %rs848;
	ld.u64 	%rd6240, [%rd6272+16];
	add.s64 	%rd6241, %rd6240, %rd6977;
	ld.u8 	%rs849, [%rd6241+1];
	st.global.u8 	[%rd6239+1], %rs849;
	ld.u64 	%rd6242, [%rd6272+16];
	add.s64 	%rd6243, %rd6242, %rd6977;
	ld.u8 	%rs850, [%rd6243+2];
	st.global.u8 	[%rd6239+2], %rs850;
	ld.u64 	%rd6244, [%rd6272+16];
	add.s64 	%rd6245, %rd6244, %rd6977;
	ld.u8 	%rs851, [%rd6245+3];
	st.global.u8 	[%rd6239+3], %rs851;
	add.s64 	%rd6977, %rd6977, 4;
$L__BB0_1750:
	setp.eq.s64 	%p1349, %rd6979, 0;
	@%p1349 bra 	$L__BB0_1754;
	add.s64 	%rd1743, %rd2, %rd1705;
$L__BB0_1752:
	.pragma "nounroll";
	ld.u64 	%rd6246, [%rd6272+16];
	add.s64 	%rd6247, %rd6246, %rd6977;
	ld.u8 	%rs852, [%rd6247];
	add.s64 	%rd6248, %rd1743, %rd6977;
	st.global.u8 	[%rd6248], %rs852;
	add.s64 	%rd6977, %rd6977, 1;
	add.s64 	%rd6979, %rd6979, -1;
	setp.eq.s64 	%p1350, %rd6979, 0;
	@%p1350 bra 	$L__BB0_1754;
	bra.uni 	$L__BB0_1752;
$L__BB0_1753:
	ld.u64 	%rd6109, [%rd6272];
	add.s64 	%rd6111, %rd4, %rd6104;
	st.global.u64 	[%rd6111], %rd6109;
	ld.u64 	%rd6112, [%rd6272+8];
	add.s64 	%rd6113, %rd3, %rd6104;
	st.global.u64 	[%rd6113], %rd6112;
$L__BB0_1754:
	ld.u64 	%rd6249, [%rd6265+16];
	{ // callseq 108, 0
	.param .b64 param0;
	st.param.b64 	[param0], %rd6249;
	call.uni 
	free, 
	(
	param0
	);
	} // callseq 108
	{ // callseq 109, 0
	.param .b64 param0;
	st.param.b64 	[param0], %rd6265;
	call.uni 
	free, 
	(
	param0
	);
	} // callseq 109
	ld.u64 	%rd6250, [%rd6272+16];
	{ // callseq 110, 0
	.param .b64 param0;
	st.param.b64 	[param0], %rd6250;
	call.uni 
	free, 
	(
	param0
	);
	} // callseq 110
	{ // callseq 111, 0
	.param .b64 param0;
	st.param.b64 	[param0], %rd6272;
	call.uni 
	free, 
	(
	param0
	);
	} // callseq 111
	ld.u64 	%rd6251, [%rd6279+16];
	{ // callseq 112, 0
	.param .b64 param0;
	st.param.b64 	[param0], %rd6251;
	call.uni 
	free, 
	(
	param0
	);
	} // callseq 112
	{ // callseq 113, 0
	.param .b64 param0;
	st.param.b64 	[param0], %rd6279;
	call.uni 
	free, 
	(
	param0
	);
	} // callseq 113
	ld.u64 	%rd6252, [%rd6286+16];
	{ // callseq 114, 0
	.param .b64 param0;
	st.param.b64 	[param0], %rd6252;
	call.uni 
	free, 
	(
	param0
	);
	} // callseq 114
	{ // callseq 115, 0
	.param .b64 param0;
	st.param.b64 	[param0], %rd6286;
	call.uni 
	free, 
	(
	param0
	);
	} // callseq 115
	ld.u64 	%rd6253, [%rd6293+16];
	{ // callseq 116, 0
	.param .b64 param0;
	st.param.b64 	[param0], %rd6253;
	call.uni 
	free, 
	(
	param0
	);
	} // callseq 116
	{ // callseq 117, 0
	.param .b64 param0;
	st.param.b64 	[param0], %rd6293;
	call.uni 
	free, 
	(
	param0
	);
	} // callseq 117
	ld.u64 	%rd6254, [%rd6300+16];
	{ // callseq 118, 0
	.param .b64 param0;
	st.param.b64 	[param0], %rd6254;
	call.uni 
	free, 
	(
	param0
	);
	} // callseq 118
	{ // callseq 119, 0
	.param .b64 param0;
	st.param.b64 	[param0], %rd6300;
	call.uni 
	free, 
	(
	param0
	);
	} // callseq 119
	ld.u64 	%rd6255, [%rd6307+16];
	{ // callseq 120, 0
	.param .b64 param0;
	st.param.b64 	[param0], %rd6255;
	call.uni 
	free, 
	(
	param0
	);
	} // callseq 120
	{ // callseq 121, 0
	.param .b64 param0;
	st.param.b64 	[param0], %rd6307;
	call.uni 
	free, 
	(
	param0
	);
	} // callseq 121
	ld.u64 	%rd6256, [%rd6314+16];
	{ // callseq 122, 0
	.param .b64 param0;
	st.param.b64 	[param0], %rd6256;
	call.uni 
	free, 
	(
	param0
	);
	} // callseq 122
	{ // callseq 123, 0
	.param .b64 param0;
	st.param.b64 	[param0], %rd6314;
	call.uni 
	free, 
	(
	param0
	);
	} // callseq 123
$L__BB0_1755:
	ret;
$L__BB0_1756:
	ld.u64 	%rd2729, [%rd2568+16];
	{ // callseq 26, 0
	.param .b64 param0;
	st.param.b64 	[param0], %rd2729;
	call.uni 
	free, 
	(
	param0
	);
	} // callseq 26
	{ // callseq 27, 0
	.param .b64 param0;
	st.param.b64 	[param0], %rd2568;
	call.uni 
	free, 
	(
	param0
	);
	} // callseq 27
	bra.uni 	$L__BB0_229;
$L__BB0_1757:
	ld.u64 	%rd2900, [%rd2739+16];
	{ // callseq 36, 0
	.param .b64 param0;
	st.param.b64 	[param0], %rd2900;
	call.uni 
	free, 
	(
	param0
	);
	} // callseq 36
	{ // callseq 37, 0
	.param .b64 param0;
	st.param.b64 	[param0], %rd2739;
	call.uni 
	free, 
	(
	param0
	);
	} // callseq 37
	bra.uni 	$L__BB0_307;
$L__BB0_1758:
	ld.u64 	%rd3970, [%rd3792+16];
	{ // callseq 58, 0
	.param .b64 param0;
	st.param.b64 	[param0], %rd3970;
	call.uni 
	free, 
	(
	param0
	);
	} // callseq 58
	{ // callseq 59, 0
	.param .b64 param0;
	st.param.b64 	[param0], %rd3792;
	call.uni 
	free, 
	(
	param0
	);
	} // callseq 59
	bra.uni 	$L__BB0_773;
$L__BB0_1759:
	ld.u64 	%rd4347, [%rd4092+16];
	{ // callseq 68, 0
	.param .b64 param0;
	st.param.b64 	[param0], %rd4347;
	call.uni 
	free, 
	(
	param0
	);
	} // callseq 68
	{ // callseq 69, 0
	.param .b64 param0;
	st.param.b64 	[param0], %rd4092;
	call.uni 
	free, 
	(
	param0
	);
	} // callseq 69
	bra.uni 	$L__BB0_955;
$L__BB0_1760:
	ld.u64 	%rd4616, [%rd4438+16];
	{ // callseq 80, 0
	.param .b64 param0;
	st.param.b64 	[param0], %rd4616;
	call.uni 
	free, 
	(
	param0
	);
	} // callseq 80
	{ // callseq 81, 0
	.param .b64 param0;
	st.param.b64 	[param0], %rd4438;
	call.uni 
	free, 
	(
	param0
	);
	} // callseq 81
	bra.uni 	$L__BB0_1044;
$L__BB0_1761:
	ld.u64 	%rd5503, [%rd5248+16];
	{ // callseq 92, 0
	.param .b64 param0;
	st.param.b64 	[param0], %rd5503;
	call.uni 
	free, 
	(
	param0
	);
	} // callseq 92
	{ // callseq 93, 0
	.param .b64 param0;
	st.param.b64 	[param0], %rd5248;
	call.uni 
	free, 
	(
	param0
	);
	} // callseq 93
	bra.uni 	$L__BB0_1481;
$L__BB0_1762:
	ld.u64 	%rd5772, [%rd5594+16];
	{ // callseq 104, 0
	.param .b64 param0;
	st.param.b64 	[param0], %rd5772;
	call.uni 
	free, 
	(
	param0
	);
	} // callseq 104
	{ // callseq 105, 0
	.param .b64 param0;
	st.param.b64 	[param0], %rd5594;
	call.uni 
	free, 
	(
	param0
	);
	} // callseq 105
	bra.uni 	$L__BB0_1570;

}


// ===== COMPILED SASS (sm_100) =====

	.target	sm_100

	.elftype	@"ET_EXEC"


//--------------------- .note.nv.tkinfo           --------------------------
	.section	.note.nv.tkinfo,"",@"SHT_NOTE"
	.sectionflags	@"SHF_NOTE_NV_TKINFO"
	.tkinfo
        /*0018*/ 	.word	0x00000002
        /*0030*/ 	.string	""
        /*0030*/ 	.string	"ptxas"
        /*0030*/ 	.string	"Cuda compilation tools, release 13.0, V13.0.88"
        /*0030*/ 	.string	"Build cuda_13.0.r13.0/compiler.36424714_0"
        /*0030*/ 	.string	"-arch sm_100 -m 64 "



//--------------------- .note.nv.cuinfo           --------------------------
	.section	.note.nv.cuinfo,"",@"SHT_NOTE"
	.sectionflags	@"SHF_NOTE_NV_CUINFO"
        /*0018*/ 	.short	0x0002
        /*001a*/ 	.short	0x0064
        /*001c*/ 	.short	0x0082
	.zero		2


//--------------------- .nv.info                  --------------------------
	.section	.nv.info,"",@"SHT_CUDA_INFO"
	.align	4


	//----- nvinfo : EIATTR_REGCOUNT
	.align		4
        /*0000*/ 	.byte	0x04, 0x2f
        /*0002*/ 	.short	(.L_1 - .L_0)
	.align		4
.L_0:
        /*0004*/ 	.word	index@(_Z9calculatePlS_PcS_S_S0_ll)
        /*0008*/ 	.word	0x00000038


	//----- nvinfo : EIATTR_FRAME_SIZE
	.align		4
.L_1:
        /*000c*/ 	.byte	0x04, 0x11
        /*000e*/ 	.short	(.L_3 - .L_2)
	.align		4
.L_2:
        /*0010*/ 	.word	index@(_Z9calculatePlS_PcS_S_S0_ll)
        /*0014*/ 	.word	0x00000000


	//----- nvinfo : EIATTR_MIN_STACK_SIZE
	.align		4
.L_3:
        /*0018*/ 	.byte	0x04, 0x12
        /*001a*/ 	.short	(.L_5 - .L_4)
	.align		4
.L_4:
        /*001c*/ 	.word	index@(_Z9calculatePlS_PcS_S_S0_ll)
        /*0020*/ 	.word	0x00000000
.L_5:


//--------------------- .nv.compat                --------------------------
	.section	.nv.compat,"",@"SHT_CUDA_COMPAT_INFO"
	.align	4
        /*0000*/ 	.byte	0x02, 0x09, 0x00, 0x00, 0x02, 0x02, 0x01, 0x00, 0x02, 0x05, 0x05, 0x00, 0x03, 0x07, 0x01, 0x01
        /*0010*/ 	.byte	0x02, 0x03, 0x00, 0x00, 0x02, 0x06, 0x01, 0x00, 0x04, 0x0b, 0x08, 0x00, 0x09, 0x00, 0x00, 0x00
        /*0020*/ 	.byte	0x00, 0x00, 0x00, 0x00


//--------------------- .nv.info._Z9calculatePlS_PcS_S_S0_ll --------------------------
	.section	.nv.info._Z9calculatePlS_PcS_S_S0_ll,"",@"SHT_CUDA_INFO"
	.sectionflags	@""
	.align	4


	//----- nvinfo : EIATTR_CUDA_API_VERSION
	.align		4
        /*0000*/ 	.byte	0x04, 0x37
        /*0002*/ 	.short	(.L_7 - .L_6)
.L_6:
        /*0004*/ 	.word	0x00000082


	//----- nvinfo : EIATTR_KPARAM_INFO
	.align		4
.L_7:
        /*0008*/ 	.byte	0x04, 0x17
        /*000a*/ 	.short	(.L_9 - .L_8)
.L_8:
        /*000c*/ 	.word	0x00000000
        /*0010*/ 	.short	0x0007
        /*0012*/ 	.short	0x0038
        /*0014*/ 	.byte	0x00, 0xf0, 0x21, 0x00


	//----- nvinfo : EIATTR_KPARAM_INFO
	.align		4
.L_9:
        /*0018*/ 	.byte	0x04, 0x17
        /*001a*/ 	.short	(.L_11 - .L_10)
.L_10:
        /*001c*/ 	.word	0x00000000
        /*0020*/ 	.short	0x0006
        /*0022*/ 	.short	0x0030
        /*0024*/ 	.byte	0x00, 0xf0, 0x21, 0x00


	//----- nvinfo : EIATTR_KPARAM_INFO
	.align		4
.L_11:
        /*0028*/ 	.byte	0x04, 0x17
        /*002a*/ 	.short	(.L_13 - .L_12)
.L_12:
        /*002c*/ 	.word	0x00000000
        /*0030*/ 	.short	0x0005
        /*0032*/ 	.short	0x0028
        /*0034*/ 	.byte	0x00, 0xf5, 0x21, 0x00


	//----- nvinfo : EIATTR_KPARAM_INFO
	.align		4
.L_13:
        /*0038*/ 	.byte	0x04, 0x17
        /*003a*/ 	.short	(.L_15 - .L_14)
.L_14:
        /*003c*/ 	.word	0x00000000
        /*0040*/ 	.short	0x0004
        /*0042*/ 	.short	0x0020
        /*0044*/ 	.byte	0x00, 0xf5, 0x21, 0x00


	//----- nvinfo : EIATTR_KPARAM_INFO
	.align		4
.L_15:
        /*0048*/ 	.byte	0x04, 0x17
        /*004a*/ 	.short	(.L_17 - .L_16)
.L_16:
        /*004c*/ 	.word	0x00000000
        /*0050*/ 	.short	0x0003
        /*0052*/ 	.short	0x0018
        /*0054*/ 	.byte	0x00, 0xf5, 0x21, 0x00


	//----- nvinfo : EIATTR_KPARAM_INFO
	.align		4
.L_17:
        /*0058*/ 	.byte	0x04, 0x17
        /*005a*/ 	.short	(.L_19 - .L_18)
.L_18:
        /*005c*/ 	.word	0x00000000
        /*0060*/ 	.short	0x0002
        /*0062*/ 	.short	0x0010
        /*0064*/ 	.byte	0x00, 0xf5, 0x21, 0x00


	//----- nvinfo : EIATTR_KPARAM_INFO
	.align		4
.L_19:
        /*0068*/ 	.byte	0x04, 0x17
        /*006a*/ 	.short	(.L_21 - .L_20)
.L_20:
        /*006c*/ 	.word	0x00000000
        /*0070*/ 	.short	0x0001
        /*0072*/ 	.short	0x0008
        /*0074*/ 	.byte	0x00, 0xf5, 0x21, 0x00


	//----- nvinfo : EIATTR_KPARAM_INFO
	.align		4
.L_21:
        /*0078*/ 	.byte	0x04, 0x17
        /*007a*/ 	.short	(.L_23 - .L_22)
.L_22:
        /*007c*/ 	.word	0x00000000
        /*0080*/ 	.short	0x0000
        /*0082*/ 	.short	0x0000
        /*0084*/ 	.byte	0x00, 0xf5, 0x21, 0x00


	//----- nvinfo : EIATTR_SPARSE_MMA_MASK
	.align		4
.L_23:
        /*0088*/ 	.byte	0x03, 0x50
        /*008a*/ 	.short	0x0000


	//----- nvinfo : EIATTR_MAXREG_COUNT
	.align		4
        /*008c*/ 	.byte	0x03, 0x1b
        /*008e*/ 	.short	0x00ff


	//----- nvinfo : EIATTR_EXTERNS
	.align		4
        /*0090*/ 	.byte	0x04, 0x0f
        /*0092*/ 	.short	(.L_25 - .L_24)


	//   ....[0]....
	.align		4
.L_24:
        /*0094*/ 	.word	index@(malloc)


	//   ....[1]....
	.align		4
        /*0098*/ 	.word	index@(free)


	//----- nvinfo : EIATTR_MERCURY_ISA_VERSION
	.align		4
.L_25:
        /*009c*/ 	.byte	0x03, 0x5f
        /*009e*/ 	.short	0x0101


	//----- nvinfo : EIATTR_VRC_CTA_INIT_COUNT
	.align		4
        /*00a0*/ 	.byte	0x02, 0x4a
	.zero		1
	.zero		1


	//----- nvinfo : EIATTR_SYSCALL_OFFSETS
	.align		4
        /*00a4*/ 	.byte	0x04, 0x46
        /*00a6*/ 	.short	(.L_27 - .L_26)


	//   ....[0]....
.L_26:
        /*00a8*/ 	.word	0x00000250


	//   ....[1]....
        /*00ac*/ 	.word	0x00000340


	//   ....[2]....
        /*00b0*/ 	.word	0x00000f90


	//   ....[3]....
        /*00b4*/ 	.word	0x00001080


	//   ....[4]....
        /*00b8*/ 	.word	0x00001cd0


	//   ....[5]....
        /*00bc*/ 	.word	0x00001dc0


	//   ....[6]....
        /*00c0*/ 	.word	0x00002a10


	//   ....[7]....
        /*00c4*/ 	.word	0x00002b00


	//   ....[8]....
        /*00c8*/ 	.word	0x00003750


	//   ....[9]....
        /*00cc*/ 	.word	0x00003840


	//   ....[10]....
        /*00d0*/ 	.word	0x00004490


	//   ....[11]....
        /*00d4*/ 	.word	0x00004580


	//   ....[12]....
        /*00d8*/ 	.word	0x000051d0


	//   ....[13]....
        /*00dc*/ 	.word	0x000052c0


	//   ....[14]....
        /*00e0*/ 	.word	0x00005f10


	//   ....[15]....
        /*00e4*/ 	.word	0x00006000


	//   ....[16]....
        /*00e8*/ 	.word	0x00006db0


	//   ....[17]....
        /*00ec*/ 	.word	0x000076b0


	//   ....[18]....
        /*00f0*/ 	.word	0x00007ab0


	//   ....[19]....
        /*00f4*/ 	.word	0x00007b60


	//   ....[20]....
        /*00f8*/ 	.word	0x00007f90


	//   ....[21]....
        /*00fc*/ 	.word	0x00008010


	//   ....[22]....
        /*0100*/ 	.word	0x00008060


	//   ....[23]....
        /*0104*/ 	.word	0x00008880


	//   ....[24]....
        /*0108*/ 	.word	0x00008b20


	//   ....[25]....
        /*010c*/ 	.word	0x00009f50


	//   ....[26]....
        /*0110*/ 	.word	0x00009fb0


	//   ....[27]....
        /*0114*/ 	.word	0x0000a000


	//   ....[28]....
        /*0118*/ 	.word	0x0000a270


	//   ....[29]....
        /*011c*/ 	.word	0x0000a320


	//   ....[30]....
        /*0120*/ 	.word	0x0000a750


	//   ....[31]....
        /*0124*/ 	.word	0x0000a7d0


	//   ....[32]....
        /*0128*/ 	.word	0x0000a820


	//   ....[33]....
        /*012c*/ 	.word	0x0000b040


	//   ....[34]....
        /*0130*/ 	.word	0x0000b2e0


	//   ....[35]....
        /*0134*/ 	.word	0x0000c710


	//   ....[36]....
        /*0138*/ 	.word	0x0000c770


	//   ....[37]....
        /*013c*/ 	.word	0x0000c7c0


	//   ....[38]....
        /*0140*/ 	.word	0x0000c870


	//   ....[39]....
        /*0144*/ 	.word	0x0000d1a0


	//   ....[40]....
        /*0148*/ 	.word	0x0000d5e0


	//   ....[41]....
        /*014c*/ 	.word	0x0000e290


	//   ....[42]....
        /*0150*/ 	.word	0x00011300


	//   ....[43]....
        /*0154*/ 	.word	0x00011db0


	//   ....[44]....
        /*0158*/ 	.word	0x00012060


	//   ....[45]....
        /*015c*/ 	.word	0x00012d10


	//   ....[46]....
        /*0160*/ 	.word	0x000134e0


	//   ....[47]....
        /*0164*/ 	.word	0x00013f30


	//   ....[48]....
        /*0168*/ 	.word	0x000141e0


	//   ....[49]....
        /*016c*/ 	.word	0x00014e90


	//   ....[50]....
        /*0170*/ 	.word	0x00017c90


	//   ....[51]....
        /*0174*/ 	.word	0x00017d40


	//   ....[52]....
        /*0178*/ 	.word	0x000181e0


	//   ....[53]....
        /*017c*/ 	.word	0x00018260


	//   ....[54]....
        /*0180*/ 	.word	0x000182b0


	//   ....[55]....
        /*0184*/ 	.word	0x00018be0


	//   ....[56]....
        /*0188*/ 	.word	0x00018e80


	//   ....[57]....
        /*018c*/ 	.word	0x0001a2e0


	//   ....[58]....
        /*0190*/ 	.word	0x0001a340


	//   ....[59]....
        /*0194*/ 	.word	0x0001a390


	//   ....[60]....
        /*0198*/ 	.word	0x0001aa00


	//   ....[61]....
        /*019c*/ 	.word	0x0001b570


	//   ....[62]....
        /*01a0*/ 	.word	0x0001bbd0


	//   ....[63]....
        /*01a4*/ 	.word	0x0001c520


	//   ....[64]....
        /*01a8*/ 	.word	0x0001c5a0


	//   ....[65]....
        /*01ac*/ 	.word	0x0001c650


	//   ....[66]....
        /*01b0*/ 	.word	0x0001caf0


	//   ....[67]....
        /*01b4*/ 	.word	0x0001cb70


	//   ....[68]....
        /*01b8*/ 	.word	0x0001cbc0


	//   ....[69]....
        /*01bc*/ 	.word	0x0001d4f0


	//   ....[70]....
        /*01c0*/ 	.word	0x0001fa30


	//   ....[71]....
        /*01c4*/ 	.word	0x0001fa80


	//   ....[72]....
        /*01c8*/ 	.word	0x000200f0


	//   ....[73]....
        /*01cc*/ 	.word	0x000201a0


	//   ....[74]....
        /*01d0*/ 	.word	0x00020640


	//   ....[75]....
        /*01d4*/ 	.word	0x000206c0


	//   ....[76]....
        /*01d8*/ 	.word	0x00020710


	//   ....[77]....
        /*01dc*/ 	.word	0x00021040


	//   ....[78]....
        /*01e0*/ 	.word	0x000212e0


	//   ....[79]....
        /*01e4*/ 	.word	0x00022740


	//   ....[80]....
        /*01e8*/ 	.word	0x000227a0


	//   ....[81]....
        /*01ec*/ 	.word	0x000227f0


	//   ....[82]....
        /*01f0*/ 	.word	0x00022ea0


	//   ....[83]....
        /*01f4*/ 	.word	0x00023b50


	//   ....[84]....
        /*01f8*/ 	.word	0x00029ab0


	//   ....[85]....
        /*01fc*/ 	.word	0x0002a620


	//   ....[86]....
        /*0200*/ 	.word	0x0002ac80


	//   ....[87]....
        /*0204*/ 	.word	0x0002b5d0


	//   ....[88]....
        /*0208*/ 	.word	0x0002b650


	//   ....[89]....
        /*020c*/ 	.word	0x0002b700


	//   ....[90]....
        /*0210*/ 	.word	0x0002bba0


	//   ....[91]....
        /*0214*/ 	.word	0x0002bc20


	//   ....[92]....
        /*0218*/ 	.word	0x0002bc70


	//   ....[93]....
        /*021c*/ 	.word	0x0002c5a0


	//   ....[94]....
        /*0220*/ 	.word	0x0002eae0


	//   ....[95]....
        /*0224*/ 	.word	0x0002eb30


	//   ....[96]....
        /*0228*/ 	.word	0x0002f1a0


	//   ....[97]....
        /*022c*/ 	.word	0x0002f250


	//   ....[98]....
        /*0230*/ 	.word	0x0002f6f0


	//   ....[99]....
        /*0234*/ 	.word	0x0002f770


	//   ....[100]....
        /*0238*/ 	.word	0x0002f7c0


	//   ....[101]....
        /*023c*/ 	.word	0x000300f0


	//   ....[102]....
        /*0240*/ 	.word	0x00030390


	//   ....[103]....
        /*0244*/ 	.word	0x000317f0


	//   ....[104]....
        /*0248*/ 	.word	0x00031850


	//   ....[105]....
        /*024c*/ 	.word	0x000318a0


	//   ....[106]....
        /*0250*/ 	.word	0x00031f50


	//   ....[107]....
        /*0254*/ 	.word	0x00032c00


	//   ....[108]....
        /*0258*/ 	.word	0x00037c20


	//   ....[109]....
        /*025c*/ 	.word	0x00037c70


	//   ....[110]....
        /*0260*/ 	.word	0x00037cb0


	//   ....[111]....
        /*0264*/ 	.word	0x00037d00


	//   ....[112]....
        /*0268*/ 	.word	0x00037d40


	//   ....[113]....
        /*026c*/ 	.word	0x00037d90


	//   ....[114]....
        /*0270*/ 	.word	0x00037dd0


	//   ....[115]....
        /*0274*/ 	.word	0x00037e20


	//   ....[116]....
        /*0278*/ 	.word	0x00037e60


	//   ....[117]....
        /*027c*/ 	.word	0x00037eb0


	//   ....[118]....
        /*0280*/ 	.word	0x00037ef0


	//   ....[119]....
        /*0284*/ 	.word	0x00037f40


	//   ....[120]....
        /*0288*/ 	.word	0x00037f80


	//   ....[121]....
        /*028c*/ 	.word	0x00037fd0


	//   ....[122]....
        /*0290*/ 	.word	0x00038010


	//   ....[123]....
        /*0294*/ 	.word	0x00038060


	//----- nvinfo : EIATTR_EXIT_INSTR_OFFSETS
	.align		4
.L_27:
        /*0298*/ 	.byte	0x04, 0x1c
        /*029a*/ 	.short	(.L_29 - .L_28)


	//   ....[0]....
.L_28:
        /*029c*/ 	.word	0x00006d00


	//   ....[1]....
        /*02a0*/ 	.word	0x00038070


	//----- nvinfo : EIATTR_CRS_STACK_SIZE
	.align		4
.L_29:
        /*02a4*/ 	.byte	0x04, 0x1e
        /*02a6*/ 	.short	(.L_31 - .L_30)
.L_30:
        /*02a8*/ 	.word	0x00000000


	//----- nvinfo : EIATTR_CBANK_PARAM_SIZE
	.align		4
.L_31:
        /*02ac*/ 	.byte	0x03, 0x19
        /*02ae*/ 	.short	0x0040


	//----- nvinfo : EIATTR_PARAM_CBANK
	.align		4
        /*02b0*/ 	.byte	0x04, 0x0a
        /*02b2*/ 	.short	(.L_33 - .L_32)
	.align		4
.L_32:
        /*02b4*/ 	.word	index@(.nv.constant0._Z9calculatePlS_PcS_S_S0_ll)
        /*02b8*/ 	.short	0x0380
        /*02ba*/ 	.short	0x0040


	//----- nvinfo : EIATTR_SW_WAR
	.align		4
.L_33:
        /*02bc*/ 	.byte	0x04, 0x36
        /*02be*/ 	.short	(.L_35 - .L_34)
.L_34:
        /*02c0*/ 	.word	0x00000008
.L_35:


//--------------------- .nv.callgraph             --------------------------
	.section	.nv.callgraph,"",@"SHT_CUDA_CALLGRAPH"
	.align	4
	.sectionentsize	8
	.align		4
        /*0000*/ 	.word	0x00000000
	.align		4
        /*0004*/ 	.word	0xffffffff
	.align		4
        /*0008*/ 	.word	index@(_Z9calculatePlS_PcS_S_S0_ll)
	.align		4
        /*000c*/ 	.word	index@(free)
	.align		4
        /*0010*/ 	.word	index@(_Z9calculatePlS_PcS_S_S0_ll)
	.align		4
        /*0014*/ 	.word	index@(malloc)
	.align		4
        /*0018*/ 	.word	0x00000000
	.align		4
        /*001c*/ 	.word	0xfffffffe
	.align		4
        /*0020*/ 	.word	0x00000000
	.align		4
        /*0024*/ 	.word	0xfffffffd
	.align		4
        /*0028*/ 	.word	0x00000000
	.align		4
        /*002c*/ 	.word	0xfffffffc


//--------------------- .nv.constant4             --------------------------
	.section	.nv.constant4,"a",@progbits
	.align	8
	.align		8
.nv.constant4:
        /*0000*/ 	.dword	malloc
	.align		8
        /*0008*/ 	.dword	free


//--------------------- .text._Z9calculatePlS_PcS_S_S0_ll --------------------------
	.section	.text._Z9calculatePlS_PcS_S_S0_ll,"ax",@progbits
	.align	128
        .global         _Z9calculatePlS_PcS_S_S0_ll
        .type           _Z9calculatePlS_PcS_S_S0_ll,@function
        .size           _Z9calculatePlS_PcS_S_S0_ll,(.L_x_1413 - _Z9calculatePlS_PcS_S_S0_ll)
        .other          _Z9calculatePlS_PcS_S_S0_ll,@"STO_CUDA_ENTRY STV_DEFAULT"
_Z9calculatePlS_PcS_S_S0_ll:
.text._Z9calculatePlS_PcS_S_S0_ll:
[----:B------:R-:W0:Y:S01]  /*0000*/  LDC R1, c[0x0][0x37c] ;  /* 0x0000df00ff017b82 */ /* 0x000e220000000800 */
[----:B------:R-:W1:Y:S01]  /*0010*/  LDCU.64 UR10, c[0x0][0x3b0] ;  /* 0x00007600ff0a77ac */ /* 0x000e620008000a00 */
[----:B------:R-:W2:Y:S01]  /*0020*/  S2R R40, SR_TID.X ;  /* 0x0000000000287919 */ /* 0x000ea20000002100 */
[----:B------:R-:W-:Y:S01]  /*0030*/  MOV R18, 0x0 ;  /* 0x0000000000127802 */ /* 0x000fe20000000f00 */
[----:B------:R-:W-:Y:S01]  /*0040*/  IMAD.MOV.U32 R4, RZ, RZ, 0x20 ;  /* 0x00000020ff047424 */ /* 0x000fe200078e00ff */
[----:B------:R-:W3:Y:S01]  /*0050*/  LDCU.64 UR36, c[0x0][0x358] ;  /* 0x00006b00ff2477ac */ /* 0x000ee20008000a00 */
[----:B------:R-:W2:Y:S02]  /*0060*/  S2R R3, SR_CTAID.X ;  /* 0x0000000000037919 */ /* 0x000ea40000002500 */
[----:B------:R4:W0:Y:S01]  /*0070*/  LDC.64 R6, c[0x4][R18] ;  /* 0x0100000012067b82 */ /* 0x0008220000000a00 */
[----:B------:R-:W-:Y:S01]  /*0080*/  IMAD.MOV.U32 R5, RZ, RZ, RZ ;  /* 0x000000ffff057224 */ /* 0x000fe200078e00ff */
[----:B-1----:R-:W-:-:S02]  /*0090*/  UIMAD.WIDE.U32 UR4, UR11, 0x24924925, URZ ;  /* 0x249249250b0478a5 */ /* 0x002fc4000f8e00ff */
[----:B------:R-:W-:Y:S02]  /*00a0*/  UIMAD.WIDE.U32 UR8, UR10, 0x24924925, URZ ;  /* 0x249249250a0878a5 */ /* 0x000fe4000f8e00ff */
[----:B------:R-:W-:Y:S02]  /*00b0*/  UIMAD.WIDE.U32 UR4, UP0, UR10, 0x49249249, UR4 ;  /* 0x492492490a0478a5 */ /* 0x000fe4000f800004 */
[----:B------:R-:W-:Y:S02]  /*00c0*/  UISETP.LT.AND UP1, UPT, UR11, URZ, UPT ;  /* 0x000000ff0b00728c */ /* 0x000fe4000bf21270 */
[----:B------:R-:W-:Y:S02]  /*00d0*/  UIADD3.X UR7, UPT, UPT, URZ, URZ, URZ, UP0, !UPT ;  /* 0x000000ffff077290 */ /* 0x000fe400087fe4ff */
[----:B------:R-:W-:Y:S01]  /*00e0*/  UIADD3 URZ, UP0, UPT, UR9, UR4, URZ ;  /* 0x0000000409ff7290 */ /* 0x000fe2000ff1e0ff */
[----:B------:R-:W-:-:S03]  /*00f0*/  UMOV UR6, UR5 ;  /* 0x0000000500067c82 */ /* 0x000fc60008000000 */
[----:B------:R-:W-:-:S04]  /*0100*/  UIMAD.WIDE.U32.X UR4, UR11, 0x49249249, UR6, UP0 ;  /* 0x492492490b0478a5 */ /* 0x000fc800080e0406 */
[----:B------:R-:W-:Y:S01]  /*0110*/  UIADD3 UR6, UP0, UPT, UR4, -0x24924925, URZ ;  /* 0xdb6db6db04067890 */ /* 0x000fe2000ff1e0ff */
[----:B--2---:R-:W-:-:S03]  /*0120*/  IMAD R40, R3, 0x20, R40 ;  /* 0x0000002003287824 */ /* 0x004fc600078e0228 */
[----:B------:R-:W-:Y:S02]  /*0130*/  UIADD3.X UR7, UPT, UPT, UR5, -0x4924924a, URZ, UP0, !UPT ;  /* 0xb6db6db605077890 */ /* 0x000fe400087fe4ff */
[----:B------:R-:W-:Y:S01]  /*0140*/  USEL UR4, UR6, UR4, UP1 ;  /* 0x0000000406047287 */ /* 0x000fe20008800000 */
[----:B------:R-:W-:Y:S01]  /*0150*/  ISETP.NE.AND P0, PT, R40, 0x1bf, PT ;  /* 0x000001bf2800780c */ /* 0x000fe20003f05270 */
[----:B------:R-:W-:-:S04]  /*0160*/  USEL UR5, UR7, UR5, UP1 ;  /* 0x0000000507057287 */ /* 0x000fc80008800000 */
[----:B------:R-:W-:-:S03]  /*0170*/  USHF.R.S64 UR4, UR4, 0x7, UR5 ;  /* 0x0000000704047899 */ /* 0x000fc60008001005 */
[----:B------:R-:W1:Y:S01]  /*0180*/  LDCU.64 UR6, c[0x0][0x3b0] ;  /* 0x00007600ff0677ac */ /* 0x000e620008000a00 */
[----:B------:R-:W-:-:S04]  /*0190*/  ULEA.HI UR4, UP0, UR5, UR4, URZ, 0x1 ;  /* 0x0000000405047291 */ /* 0x000fc8000f8108ff */
[----:B------:R-:W-:Y:S02]  /*01a0*/  ULEA.HI.X.SX32 UR5, UR5, URZ, 0x19, UP0 ;  /* 0x000000ff05057291 */ /* 0x000fe400080fceff */
[----:B------:R-:W-:-:S04]  /*01b0*/  IMAD.WIDE.U32 R38, R40, UR4, RZ ;  /* 0x0000000428267c25 */ /* 0x000fc8000f8e00ff */
[----:B------:R-:W-:Y:S01]  /*01c0*/  IMAD R3, R40, UR5, RZ ;  /* 0x0000000528037c24 */ /* 0x000fe2000f8e02ff */
[----:B------:R-:W-:-:S03]  /*01d0*/  IADD3 R41, P1, PT, R38, UR4, RZ ;  /* 0x0000000426297c10 */ /* 0x000fc6000ff3e0ff */
[----:B------:R-:W-:Y:S01]  /*01e0*/  IMAD.IADD R42, R39, 0x1, R3 ;  /* 0x00000001272a7824 */ /* 0x000fe200078e0203 */
[----:B------:R-:W-:Y:S01]  /*01f0*/  SEL R41, R41, UR10, P0 ;  /* 0x0000000a29297c07 */ /* 0x000fe20008000000 */
[----:B-1----:R-:W-:Y:S02]  /*0200*/  IMAD.U32 R36, RZ, RZ, UR6 ;  /* 0x00000006ff247e24 */ /* 0x002fe4000f8e00ff */
[----:B------:R-:W-:Y:S01]  /*0210*/  IMAD.U32 R2, RZ, RZ, UR7 ;  /* 0x00000007ff027e24 */ /* 0x000fe2000f8e00ff */
[----:B------:R-:W-:-:S04]  /*0220*/  IADD3.X R39, PT, PT, R42, UR5, RZ, P1, !PT ;  /* 0x000000052a277c10 */ /* 0x000fc80008ffe4ff */
[----:B0--34-:R-:W-:-:S07]  /*0230*/  SEL R39, R39, UR11, P0 ;  /* 0x0000000b27277c07 */ /* 0x019fce0008000000 */
[----:B------:R-:W-:-:S07]  /*0240*/  LEPC R20, `(.L_x_0) ;  /* 0x000000001014794e */ /* 0x000fce0000000000 */
[----:B------:R-:W-:Y:S05]  /*0250*/  CALL.ABS.NOINC R6 ;  /* 0x0000000006007343 */ /* 0x000fea0003c00000 */
.L_x_0:
[----:B------:R-:W-:Y:S01]  /*0260*/  ISETP.NE.U32.AND P0, PT, R4, RZ, PT ;  /* 0x000000ff0400720c */ /* 0x000fe20003f05070 */
[----:B------:R-:W-:Y:S01]  /*0270*/  BSSY.RECONVERGENT B6, `(.L_x_1) ;  /* 0x00000cc000067945 */ /* 0x000fe20003800200 */
[----:B------:R-:W-:Y:S01]  /*0280*/  CS2R R34, SRZ ;  /* 0x0000000000227805 */ /* 0x000fe2000001ff00 */
[----:B------:R-:W-:Y:S01]  /*0290*/  IMAD.MOV.U32 R16, RZ, RZ, R4 ;  /* 0x000000ffff107224 */ /* 0x000fe200078e0004 */
[----:B------:R-:W-:Y:S01]  /*02a0*/  ISETP.NE.AND.EX P0, PT, R5, RZ, PT, P0 ;  /* 0x000000ff0500720c */ /* 0x000fe20003f05300 */
[----:B------:R-:W-:-:S12]  /*02b0*/  IMAD.MOV.U32 R17, RZ, RZ, R5 ;  /* 0x000000ffff117224 */ /* 0x000fd800078e0005 */
[----:B------:R-:W-:Y:S05]  /*02c0*/  @!P0 BRA `(.L_x_2) ;  /* 0x0000000c00188947 */ /* 0x000fea0003800000 */
[----:B------:R-:W0:Y:S01]  /*02d0*/  LDCU UR4, c[0x0][0x3b8] ;  /* 0x00007700ff0477ac */ /* 0x000e220008000800 */
[----:B------:R-:W1:Y:S01]  /*02e0*/  LDC.64 R18, c[0x4][R18] ;  /* 0x0100000012127b82 */ /* 0x000e620000000a00 */
[----:B------:R-:W2:Y:S01]  /*02f0*/  LDCU UR5, c[0x0][0x3b8] ;  /* 0x00007700ff0577ac */ /* 0x000ea20008000800 */
[----:B0-----:R-:W-:Y:S01]  /*0300*/  USHF.R.S32.HI UR4, URZ, 0x1f, UR4 ;  /* 0x0000001fff047899 */ /* 0x001fe20008011404 */
[----:B--2---:R-:W-:-:S05]  /*0310*/  IMAD.U32 R4, RZ, RZ, UR5 ;  /* 0x00000005ff047e24 */ /* 0x004fca000f8e00ff */
[----:B------:R-:W-:-:S07]  /*0320*/  IMAD.U32 R5, RZ, RZ, UR4 ;  /* 0x00000004ff057e24 */ /* 0x000fce000f8e00ff */
[----:B------:R-:W-:-:S07]  /*0330*/  LEPC R20, `(.L_x_3) ;  /* 0x000000001014794e */ /* 0x000fce0000000000 */
[----:B-1----:R-:W-:Y:S05]  /*0340*/  CALL.ABS.NOINC R18 ;  /* 0x0000000012007343 */ /* 0x002fea0003c00000 */
.L_x_3:
[----:B------:R0:W-:Y:S01]  /*0350*/  ST.E.64 desc[UR36][R16.64+0x10], R4 ;  /* 0x0000100410007985 */ /* 0x0001e2000c101b24 */
[----:B------:R-:W-:-:S04]  /*0360*/  ISETP.NE.U32.AND P0, PT, R4, RZ, PT ;  /* 0x000000ff0400720c */ /* 0x000fc80003f05070 */
[----:B------:R-:W-:-:S13]  /*0370*/  ISETP.NE.AND.EX P0, PT, R5, RZ, PT, P0 ;  /* 0x000000ff0500720c */ /* 0x000fda0003f05300 */
[----:B0-----:R-:W-:Y:S05]  /*0380*/  @!P0 BRA `(.L_x_2) ;  /* 0x0000000800e88947 */ /* 0x001fea0003800000 */
[----:B------:R-:W0:Y:S02]  /*0390*/  LDC.64 R4, c[0x0][0x3b8] ;  /* 0x0000ee00ff047b82 */ /* 0x000e240000000a00 */
[----:B0-----:R-:W-:-:S04]  /*03a0*/  ISETP.GE.U32.AND P0, PT, R4, 0x1, PT ;  /* 0x000000010400780c */ /* 0x001fc80003f06070 */
[----:B------:R-:W-:-:S13]  /*03b0*/  ISETP.GE.AND.EX P0, PT, R5, RZ, PT, P0 ;  /* 0x000000ff0500720c */ /* 0x000fda0003f06300 */
[----:B------:R-:W-:Y:S05]  /*03c0*/  @!P0 BRA `(.L_x_4) ;  /* 0x0000000800c08947 */ /* 0x000fea0003800000 */
[C---:B------:R-:W-:Y:S01]  /*03d0*/  IADD3 R0, P0, PT, R4.reuse, -0x1, RZ ;  /* 0xffffffff04007810 */ /* 0x040fe20007f1e0ff */
[----:B------:R-:W-:Y:S01]  /*03e0*/  IMAD.MOV.U32 R3, RZ, RZ, RZ ;  /* 0x000000ffff037224 */ /* 0x000fe200078e00ff */
[----:B------:R-:W-:Y:S02]  /*03f0*/  LOP3.LUT R7, R4, 0xf, RZ, 0xc0, !PT ;  /* 0x0000000f04077812 */ /* 0x000fe400078ec0ff */
[----:B------:R-:W-:Y:S02]  /*0400*/  ISETP.GE.U32.AND P1, PT, R0, 0xf, PT ;  /* 0x0000000f0000780c */ /* 0x000fe40003f26070 */
[----:B------:R-:W-:Y:S02]  /*0410*/  IADD3.X R0, PT, PT, R5, -0x1, RZ, P0, !PT ;  /* 0xffffffff05007810 */ /* 0x000fe400007fe4ff */
[----:B------:R-:W-:Y:S02]  /*0420*/  ISETP.NE.U32.AND P0, PT, R7, RZ, PT ;  /* 0x000000ff0700720c */ /* 0x000fe40003f05070 */
[----:B------:R-:W-:Y:S01]  /*0430*/  ISETP.GE.U32.AND.EX P1, PT, R0, RZ, PT, P1 ;  /* 0x000000ff0000720c */ /* 0x000fe20003f26110 */
[----:B------:R-:W-:Y:S01]  /*0440*/  IMAD.MOV.U32 R0, RZ, RZ, RZ ;  /* 0x000000ffff007224 */ /* 0x000fe200078e00ff */
[----:B------:R-:W-:-:S11]  /*0450*/  ISETP.NE.AND.EX P0, PT, RZ, RZ, PT, P0 ;  /* 0x000000ffff00720c */ /* 0x000fd60003f05300 */
[----:B------:R-:W-:Y:S05]  /*0460*/  @!P1 BRA `(.L_x_5) ;  /* 0x00000004002c9947 */ /* 0x000fea0003800000 */
[----:B------:R-:W-:Y:S01]  /*0470*/  BSSY.RECONVERGENT B0, `(.L_x_5) ;  /* 0x000004a000007945 */ /* 0x000fe20003800200 */
[----:B------:R-:W-:Y:S01]  /*0480*/  LOP3.LUT R3, R5, 0x7fffffff, RZ, 0xc0, !PT ;  /* 0x7fffffff05037812 */ /* 0x000fe200078ec0ff */
[----:B------:R-:W-:Y:S01]  /*0490*/  IMAD.MOV.U32 R5, RZ, RZ, RZ ;  /* 0x000000ffff057224 */ /* 0x000fe200078e00ff */
[----:B------:R-:W-:Y:S01]  /*04a0*/  LOP3.LUT R0, R4, 0xfffffff0, RZ, 0xc0, !PT ;  /* 0xfffffff004007812 */ /* 0x000fe200078ec0ff */
[----:B------:R-:W-:-:S07]  /*04b0*/  IMAD.MOV.U32 R6, RZ, RZ, RZ ;  /* 0x000000ffff067224 */ /* 0x000fce00078e00ff */
.L_x_6:
[----:B------:R-:W2:Y:S02]  /*04c0*/  LD.E.64 R8, desc[UR36][R16.64+0x10] ;  /* 0x0000102410087980 */ /* 0x000ea4000c101b00 */
[----:B--2---:R-:W-:-:S05]  /*04d0*/  IADD3 R10, P1, PT, R8, R5, RZ ;  /* 0x00000005080a7210 */ /* 0x004fca0007f3e0ff */
[----:B------:R-:W-:-:S05]  /*04e0*/  IMAD.X R11, R9, 0x1, R6, P1 ;  /* 0x00000001090b7824 */ /* 0x000fca00008e0606 */
[----:B------:R0:W-:Y:S04]  /*04f0*/  ST.E.U8 desc[UR36][R10.64], RZ ;  /* 0x000000ff0a007985 */ /* 0x0001e8000c101124 */
        /* <DEDUP_REMOVED lines=8> */
[----:B------:R-:W3:Y:S02]  /*0580*/  LD.E.64 R8, desc[UR36][R16.64+0x10] ;  /* 0x0000102410087980 */ /* 0x000ee4000c101b00 */
[----:B---3--:R-:W-:-:S05]  /*0590*/  IADD3 R18, P1, PT, R8, R5, RZ ;  /* 0x0000000508127210 */ /* 0x008fca0007f3e0ff */
[----:B------:R-:W-:-:S05]  /*05a0*/  IMAD.X R19, R9, 0x1, R6, P1 ;  /* 0x0000000109137824 */ /* 0x000fca00008e0606 */
[----:B------:R3:W-:Y:S04]  /*05b0*/  ST.E.U8 desc[UR36][R18.64+0x3], RZ ;  /* 0x000003ff12007985 */ /* 0x0007e8000c101124 */
[----:B------:R-:W0:Y:S02]  /*05c0*/  LD.E.64 R8, desc[UR36][R16.64+0x10] ;  /* 0x0000102410087980 */ /* 0x000e24000c101b00 */
[----:B0-----:R-:W-:-:S05]  /*05d0*/  IADD3 R10, P1, PT, R8, R5, RZ ;  /* 0x00000005080a7210 */ /* 0x001fca0007f3e0ff */
[----:B------:R-:W-:-:S05]  /*05e0*/  IMAD.X R11, R9, 0x1, R6, P1 ;  /* 0x00000001090b7824 */ /* 0x000fca00008e0606 */
[----:B------:R0:W-:Y:S04]  /*05f0*/  ST.E.U8 desc[UR36][R10.64+0x4], RZ ;  /* 0x000004ff0a007985 */ /* 0x0001e8000c101124 */
[----:B------:R-:W1:Y:S02]  /*0600*/  LD.E.64 R8, desc[UR36][R16.64+0x10] ;  /* 0x0000102410087980 */ /* 0x000e64000c101b00 */
[----:B-1----:R-:W-:-:S05]  /*0610*/  IADD3 R12, P1, PT, R8, R5, RZ ;  /* 0x00000005080c7210 */ /* 0x002fca0007f3e0ff */
        /* <DEDUP_REMOVED lines=40> */
[----:B------:R-:W-:Y:S01]  /*08a0*/  IMAD.X R9, R9, 0x1, R6, P1 ;  /* 0x0000000109097824 */ /* 0x000fe200008e0606 */
[----:B------:R-:W-:-:S04]  /*08b0*/  IADD3 R5, P1, PT, R5, 0x10, RZ ;  /* 0x0000001005057810 */ /* 0x000fc80007f3e0ff */
[----:B------:R3:W-:Y:S01]  /*08c0*/  ST.E.U8 desc[UR36][R8.64+0xf], RZ ;  /* 0x00000fff08007985 */ /* 0x0007e2000c101124 */
[----:B------:R-:W-:Y:S01]  /*08d0*/  IMAD.X R6, RZ, RZ, R6, P1 ;  /* 0x000000ffff067224 */ /* 0x000fe200008e0606 */
[----:B------:R-:W-:-:S04]  /*08e0*/  ISETP.NE.U32.AND P1, PT, R5, R0, PT ;  /* 0x000000000500720c */ /* 0x000fc80003f25070 */
[----:B------:R-:W-:-:S13]  /*08f0*/  ISETP.NE.AND.EX P1, PT, R6, R3, PT, P1 ;  /* 0x000000030600720c */ /* 0x000fda0003f25310 */
[----:B---3--:R-:W-:Y:S05]  /*0900*/  @P1 BRA `(.L_x_6) ;  /* 0xfffffff800ec1947 */ /* 0x008fea000383ffff */
[----:B------:R-:W-:Y:S05]  /*0910*/  BSYNC.RECONVERGENT B0 ;  /* 0x0000000000007941 */ /* 0x000fea0003800200 */
.L_x_5:
[----:B------:R-:W-:Y:S04]  /*0920*/  BSSY.RECONVERGENT B0, `(.L_x_4) ;  /* 0x000005a000007945 */ /* 0x000fe80003800200 */
[----:B------:R-:W-:Y:S05]  /*0930*/  @!P0 BRA `(.L_x_7) ;  /* 0x0000000400608947 */ /* 0x000fea0003800000 */
[----:B------:R-:W-:Y:S02]  /*0940*/  ISETP.GE.U32.AND P1, PT, R7, 0x8, PT ;  /* 0x000000080700780c */ /* 0x000fe40003f26070 */
[----:B------:R-:W-:Y:S02]  /*0950*/  LOP3.LUT R5, R4, 0x7, RZ, 0xc0, !PT ;  /* 0x0000000704057812 */ /* 0x000fe400078ec0ff */
[----:B------:R-:W-:Y:S02]  /*0960*/  ISETP.GE.U32.AND.EX P1, PT, RZ, RZ, PT, P1 ;  /* 0x000000ffff00720c */ /* 0x000fe40003f26110 */
[----:B------:R-:W-:-:S04]  /*0970*/  ISETP.NE.U32.AND P0, PT, R5, RZ, PT ;  /* 0x000000ff0500720c */ /* 0x000fc80003f05070 */
[----:B------:R-:W-:-:S07]  /*0980*/  ISETP.NE.AND.EX P0, PT, RZ, RZ, PT, P0 ;  /* 0x000000ffff00720c */ /* 0x000fce0003f05300 */
[----:B------:R-:W-:Y:S06]  /*0990*/  @!P1 BRA `(.L_x_8) ;  /* 0x0000000000a49947 */ /* 0x000fec0003800000 */
[----:B------:R-:W2:Y:S02]  /*09a0*/  LD.E.64 R6, desc[UR36][R16.64+0x10] ;  /* 0x0000102410067980 */ /* 0x000ea4000c101b00 */
[----:B--2---:R-:W-:-:S05]  /*09b0*/  IADD3 R8, P1, PT, R6, R0, RZ ;  /* 0x0000000006087210 */ /* 0x004fca0007f3e0ff */
[----:B------:R-:W-:-:S05]  /*09c0*/  IMAD.X R9, R7, 0x1, R3, P1 ;  /* 0x0000000107097824 */ /* 0x000fca00008e0603 */
[----:B------:R0:W-:Y:S04]  /*09d0*/  ST.E.U8 desc[UR36][R8.64], RZ ;  /* 0x000000ff08007985 */ /* 0x0001e8000c101124 */
[----:B------:R-:W2:Y:S01]  /*09e0*/  LD.E.64 R6, desc[UR36][R16.64+0x10] ;  /* 0x0000102410067980 */ /* 0x000ea2000c101b00 */
[----:B------:R-:W-:-:S05]  /*09f0*/  VIADD R11, R0, 0x1 ;  /* 0x00000001000b7836 */ /* 0x000fca0000000000 */
[----:B--2---:R-:W-:-:S05]  /*0a00*/  IADD3 R10, P1, PT, R6, R11, RZ ;  /* 0x0000000b060a7210 */ /* 0x004fca0007f3e0ff */
[----:B------:R-:W-:-:S05]  /*0a10*/  IMAD.X R11, RZ, RZ, R7, P1 ;  /* 0x000000ffff0b7224 */ /* 0x000fca00008e0607 */
[----:B------:R1:W-:Y:S04]  /*0a20*/  ST.E.U8 desc[UR36][R10.64], RZ ;  /* 0x000000ff0a007985 */ /* 0x0003e8000c101124 */
[----:B------:R-:W2:Y:S01]  /*0a30*/  LD.E.64 R6, desc[UR36][R16.64+0x10] ;  /* 0x0000102410067980 */ /* 0x000ea2000c101b00 */
[----:B------:R-:W-:-:S05]  /*0a40*/  VIADD R13, R0, 0x2 ;  /* 0x00000002000d7836 */ /* 0x000fca0000000000 */
[----:B--2---:R-:W-:-:S05]  /*0a50*/  IADD3 R12, P1, PT, R6, R13, RZ ;  /* 0x0000000d060c7210 */ /* 0x004fca0007f3e0ff */
[----:B------:R-:W-:-:S05]  /*0a60*/  IMAD.X R13, RZ, RZ, R7, P1 ;  /* 0x000000ffff0d7224 */ /* 0x000fca00008e0607 */
[----:B------:R2:W-:Y:S04]  /*0a70*/  ST.E.U8 desc[UR36][R12.64], RZ ;  /* 0x000000ff0c007985 */ /* 0x0005e8000c101124 */
[----:B------:R-:W3:Y:S01]  /*0a80*/  LD.E.64 R6, desc[UR36][R16.64+0x10] ;  /* 0x0000102410067980 */ /* 0x000ee2000c101b00 */
[----:B0-----:R-:W-:-:S05]  /*0a90*/  VIADD R9, R0, 0x3 ;  /* 0x0000000300097836 */ /* 0x001fca0000000000 */
[----:B---3--:R-:W-:-:S05]  /*0aa0*/  IADD3 R8, P1, PT, R6, R9, RZ ;  /* 0x0000000906087210 */ /* 0x008fca0007f3e0ff */
[----:B------:R-:W-:-:S05]  /*0ab0*/  IMAD.X R9, RZ, RZ, R7, P1 ;  /* 0x000000ffff097224 */ /* 0x000fca00008e0607 */
[----:B------:R0:W-:Y:S04]  /*0ac0*/  ST.E.U8 desc[UR36][R8.64], RZ ;  /* 0x000000ff08007985 */ /* 0x0001e8000c101124 */
[----:B------:R-:W3:Y:S01]  /*0ad0*/  LD.E.64 R6, desc[UR36][R16.64+0x10] ;  /* 0x0000102410067980 */ /* 0x000ee2000c101b00 */
[----:B-1----:R-:W-:-:S05]  /*0ae0*/  VIADD R11, R0, 0x4 ;  /* 0x00000004000b7836 */ /* 0x002fca0000000000 */
[----:B---3--:R-:W-:-:S05]  /*0af0*/  IADD3 R10, P1, PT, R6, R11, RZ ;  /* 0x0000000b060a7210 */ /* 0x008fca0007f3e0ff */
[----:B------:R-:W-:-:S05]  /*0b00*/  IMAD.X R11, RZ, RZ, R7, P1 ;  /* 0x000000ffff0b7224 */ /* 0x000fca00008e0607 */
[----:B------:R1:W-:Y:S04]  /*0b10*/  ST.E.U8 desc[UR36][R10.64], RZ ;  /* 0x000000ff0a007985 */ /* 0x0003e8000c101124 */
[----:B------:R-:W3:Y:S01]  /*0b20*/  LD.E.64 R6, desc[UR36][R16.64+0x10] ;  /* 0x0000102410067980 */ /* 0x000ee2000c101b00 */
[----:B--2---:R-:W-:-:S05]  /*0b30*/  VIADD R13, R0, 0x5 ;  /* 0x00000005000d7836 */ /* 0x004fca0000000000 */
[----:B---3--:R-:W-:-:S05]  /*0b40*/  IADD3 R12, P1, PT, R6, R13, RZ ;  /* 0x0000000d060c7210 */ /* 0x008fca0007f3e0ff */
[----:B------:R-:W-:-:S05]  /*0b50*/  IMAD.X R13, RZ, RZ, R7, P1 ;  /* 0x000000ffff0d7224 */ /* 0x000fca00008e0607 */
[----:B------:R1:W-:Y:S04]  /*0b60*/  ST.E.U8 desc[UR36][R12.64], RZ ;  /* 0x000000ff0c007985 */ /* 0x0003e8000c101124 */
[----:B------:R-:W2:Y:S01]  /*0b70*/  LD.E.64 R6, desc[UR36][R16.64+0x10] ;  /* 0x0000102410067980 */ /* 0x000ea2000c101b00 */
[----:B0-----:R-:W-:-:S05]  /*0b80*/  VIADD R9, R0, 0x6 ;  /* 0x0000000600097836 */ /* 0x001fca0000000000 */
[----:B--2---:R-:W-:-:S05]  /*0b90*/  IADD3 R8, P1, PT, R6, R9, RZ ;  /* 0x0000000906087210 */ /* 0x004fca0007f3e0ff */
[----:B------:R-:W-:-:S05]  /*0ba0*/  IMAD.X R9, RZ, RZ, R7, P1 ;  /* 0x000000ffff097224 */ /* 0x000fca00008e0607 */
[----:B------:R1:W-:Y:S04]  /*0bb0*/  ST.E.U8 desc[UR36][R8.64], RZ ;  /* 0x000000ff08007985 */ /* 0x0003e8000c101124 */
[----:B------:R-:W2:Y:S01]  /*0bc0*/  LD.E.64 R6, desc[UR36][R16.64+0x10] ;  /* 0x0000102410067980 */ /* 0x000ea2000c101b00 */
[C---:B------:R-:W-:Y:S02]  /*0bd0*/  VIADD R3, R0.reuse, 0x7 ;  /* 0x0000000700037836 */ /* 0x040fe40000000000 */
[----:B------:R-:W-:-:S03]  /*0be0*/  VIADD R0, R0, 0x8 ;  /* 0x0000000800007836 */ /* 0x000fc60000000000 */
[----:B--2---:R-:W-:Y:S01]  /*0bf0*/  IADD3 R6, P1, PT, R6, R3, RZ ;  /* 0x0000000306067210 */ /* 0x004fe20007f3e0ff */
[----:B------:R-:W-:-:S04]  /*0c00*/  IMAD.MOV.U32 R3, RZ, RZ, RZ ;  /* 0x000000ffff037224 */ /* 0x000fc800078e00ff */
[----:B------:R-:W-:-:S05]  /*0c10*/  IMAD.X R7, RZ, RZ, R7, P1 ;  /* 0x000000ffff077224 */ /* 0x000fca00008e0607 */
[----:B------:R1:W-:Y:S03]  /*0c20*/  ST.E.U8 desc[UR36][R6.64], RZ ;  /* 0x000000ff06007985 */ /* 0x0003e6000c101124 */
.L_x_8:
[----:B------:R-:W-:Y:S05]  /*0c30*/  @!P0 BRA `(.L_x_7) ;  /* 0x0000000000a08947 */ /* 0x000fea0003800000 */
[----:B------:R-:W-:Y:S02]  /*0c40*/  ISETP.GE.U32.AND P1, PT, R5, 0x4, PT ;  /* 0x000000040500780c */ /* 0x000fe40003f26070 */
[----:B-1----:R-:W-:Y:S02]  /*0c50*/  LOP3.LUT R13, R4, 0x3, RZ, 0xc0, !PT ;  /* 0x00000003040d7812 */ /* 0x002fe400078ec0ff */
        /* <DEDUP_REMOVED lines=25> */
.L_x_9:
[----:B------:R-:W-:Y:S05]  /*0df0*/  @!P0 BRA `(.L_x_7) ;  /* 0x0000000000308947 */ /* 0x000fea0003800000 */
[----:B0-----:R-:W-:-:S07]  /*0e00*/  CS2R R6, SRZ ;  /* 0x0000000000067805 */ /* 0x001fce000001ff00 */
.L_x_10:
[----:B------:R-:W2:Y:S02]  /*0e10*/  LD.E.64 R4, desc[UR36][R16.64+0x10] ;  /* 0x0000102410047980 */ /* 0x000ea4000c101b00 */
[----:B--2---:R-:W-:Y:S01]  /*0e20*/  IADD3 R4, P0, PT, R4, R0, RZ ;  /* 0x0000000004047210 */ /* 0x004fe20007f1e0ff */
[----:B------:R-:W-:-:S04]  /*0e30*/  VIADD R0, R0, 0x1 ;  /* 0x0000000100007836 */ /* 0x000fc80000000000 */
[----:B------:R-:W-:Y:S01]  /*0e40*/  IMAD.X R5, R5, 0x1, R3, P0 ;  /* 0x0000000105057824 */ /* 0x000fe200000e0603 */
[----:B------:R-:W-:Y:S01]  /*0e50*/  IADD3 R6, P0, PT, R6, 0x1, RZ ;  /* 0x0000000106067810 */ /* 0x000fe20007f1e0ff */
[----:B------:R-:W-:-:S03]  /*0e60*/  IMAD.MOV.U32 R3, RZ, RZ, RZ ;  /* 0x000000ffff037224 */ /* 0x000fc600078e00ff */
[----:B------:R2:W-:Y:S01]  /*0e70*/  ST.E.U8 desc[UR36][R4.64], RZ ;  /* 0x000000ff04007985 */ /* 0x0005e2000c101124 */
[----:B------:R-:W-:Y:S01]  /*0e80*/  IMAD.X R7, RZ, RZ, R7, P0 ;  /* 0x000000ffff077224 */ /* 0x000fe200000e0607 */
[----:B------:R-:W-:-:S04]  /*0e90*/  ISETP.NE.U32.AND P0, PT, R6, R13, PT ;  /* 0x0000000d0600720c */ /* 0x000fc80003f05070 */
[----:B------:R-:W-:-:S13]  /*0ea0*/  ISETP.NE.AND.EX P0, PT, R7, RZ, PT, P0 ;  /* 0x000000ff0700720c */ /* 0x000fda0003f05300 */
[----:B--2---:R-:W-:Y:S05]  /*0eb0*/  @P0 BRA `(.L_x_10) ;  /* 0xfffffffc00d40947 */ /* 0x004fea000383ffff */
.L_x_7:
[----:B------:R-:W-:Y:S05]  /*0ec0*/  BSYNC.RECONVERGENT B0 ;  /* 0x0000000000007941 */ /* 0x000fea0003800200 */
.L_x_4:
[----:B0-----:R-:W0:Y:S01]  /*0ed0*/  LDC.64 R4, c[0x0][0x3b8] ;  /* 0x0000ee00ff047b82 */ /* 0x001e220000000a00 */
[----:B------:R2:W-:Y:S01]  /*0ee0*/  ST.E.64 desc[UR36][R16.64], RZ ;  /* 0x000000ff10007985 */ /* 0x0005e2000c101b24 */
[----:B------:R-:W-:Y:S02]  /*0ef0*/  IMAD.MOV.U32 R34, RZ, RZ, R16 ;  /* 0x000000ffff227224 */ /* 0x000fe400078e0010 */
[----:B------:R-:W-:Y:S01]  /*0f00*/  IMAD.MOV.U32 R35, RZ, RZ, R17 ;  /* 0x000000ffff237224 */ /* 0x000fe200078e0011 */
[----:B------:R2:W-:Y:S04]  /*0f10*/  ST.E.64 desc[UR36][R16.64+0x8], RZ ;  /* 0x000008ff10007985 */ /* 0x0005e8000c101b24 */
[----:B0-----:R2:W-:Y:S02]  /*0f20*/  ST.E.64 desc[UR36][R16.64+0x18], R4 ;  /* 0x0000180410007985 */ /* 0x0015e4000c101b24 */
.L_x_2:
[----:B------:R-:W-:Y:S05]  /*0f30*/  BSYNC.RECONVERGENT B6 ;  /* 0x0000000000067941 */ /* 0x000fea0003800200 */
.L_x_1:
[----:B------:R-:W-:Y:S01]  /*0f40*/  MOV R22, 0x0 ;  /* 0x0000000000167802 */ /* 0x000fe20000000f00 */
[----:B--2---:R-:W-:Y:S02]  /*0f50*/  IMAD.MOV.U32 R4, RZ, RZ, 0x20 ;  /* 0x00000020ff047424 */ /* 0x004fe400078e00ff */
[----:B------:R-:W-:Y:S01]  /*0f60*/  IMAD.MOV.U32 R5, RZ, RZ, RZ ;  /* 0x000000ffff057224 */ /* 0x000fe200078e00ff */
[----:B-1----:R0:W1:Y:S06]  /*0f70*/  LDC.64 R6, c[0x4][R22] ;  /* 0x0100000016067b82 */ /* 0x00206c0000000a00 */
[----:B------:R-:W-:-:S07]  /*0f80*/  LEPC R20, `(.L_x_11) ;  /* 0x000000001014794e */ /* 0x000fce0000000000 */
[----:B01----:R-:W-:Y:S05]  /*0f90*/  CALL.ABS.NOINC R6 ;  /* 0x0000000006007343 */ /* 0x003fea0003c00000 */
.L_x_11:
        /* <DEDUP_REMOVED lines=15> */
.L_x_14:
        /* <DEDUP_REMOVED lines=23> */
.L_x_17:
        /* <DEDUP_REMOVED lines=70> */
.L_x_16:
        /* <DEDUP_REMOVED lines=49> */
.L_x_19:
        /* <DEDUP_REMOVED lines=28> */
.L_x_20:
[----:B------:R-:W-:Y:S05]  /*1b30*/  @!P0 BRA `(.L_x_18) ;  /* 0x0000000000308947 */ /* 0x000fea0003800000 */
[----:B0-----:R-:W-:-:S07]  /*1b40*/  CS2R R6, SRZ ;  /* 0x0000000000067805 */ /* 0x001fce000001ff00 */
.L_x_21:
        /* <DEDUP_REMOVED lines=11> */
.L_x_18:
[----:B------:R-:W-:Y:S05]  /*1c00*/  BSYNC.RECONVERGENT B0 ;  /* 0x0000000000007941 */ /* 0x000fea0003800200 */
.L_x_15:
[----:B0-----:R-:W0:Y:S01]  /*1c10*/  LDC.64 R4, c[0x0][0x3b8] ;  /* 0x0000ee00ff047b82 */ /* 0x001e220000000a00 */
[----:B------:R2:W-:Y:S01]  /*1c20*/  ST.E.64 desc[UR36][R18.64], RZ ;  /* 0x000000ff12007985 */ /* 0x0005e2000c101b24 */
[----:B------:R-:W-:Y:S02]  /*1c30*/  IMAD.MOV.U32 R16, RZ, RZ, R18 ;  /* 0x000000ffff107224 */ /* 0x000fe400078e0012 */
[----:B------:R-:W-:Y:S01]  /*1c40*/  IMAD.MOV.U32 R17, RZ, RZ, R19 ;  /* 0x000000ffff117224 */ /* 0x000fe200078e0013 */
[----:B------:R2:W-:Y:S04]  /*1c50*/  ST.E.64 desc[UR36][R18.64+0x8], RZ ;  /* 0x000008ff12007985 */ /* 0x0005e8000c101b24 */
[----:B0-----:R2:W-:Y:S02]  /*1c60*/  ST.E.64 desc[UR36][R18.64+0x18], R4 ;  /* 0x0000180412007985 */ /* 0x0015e4000c101b24 */
.L_x_13:
[----:B------:R-:W-:Y:S05]  /*1c70*/  BSYNC.RECONVERGENT B6 ;  /* 0x0000000000067941 */ /* 0x000fea0003800200 */
.L_x_12:
[----:B------:R-:W-:Y:S01]  /*1c80*/  MOV R24, 0x0 ;  /* 0x0000000000187802 */ /* 0x000fe20000000f00 */
[----:B--2---:R-:W-:Y:S02]  /*1c90*/  IMAD.MOV.U32 R4, RZ, RZ, 0x20 ;  /* 0x00000020ff047424 */ /* 0x004fe400078e00ff */
[----:B------:R-:W-:Y:S01]  /*1ca0*/  IMAD.MOV.U32 R5, RZ, RZ, RZ ;  /* 0x000000ffff057224 */ /* 0x000fe200078e00ff */
[----:B-1----:R0:W1:Y:S06]  /*1cb0*/  LDC.64 R6, c[0x4][R24] ;  /* 0x0100000018067b82 */ /* 0x00206c0000000a00 */
[----:B------:R-:W-:-:S07]  /*1cc0*/  LEPC R20, `(.L_x_22) ;  /* 0x000000001014794e */ /* 0x000fce0000000000 */
[----:B01----:R-:W-:Y:S05]  /*1cd0*/  CALL.ABS.NOINC R6 ;  /* 0x0000000006007343 */ /* 0x003fea0003c00000 */
.L_x_22:
        /* <DEDUP_REMOVED lines=15> */
.L_x_25:
        /* <DEDUP_REMOVED lines=23> */
.L_x_28:
        /* <DEDUP_REMOVED lines=70> */
.L_x_27:
        /* <DEDUP_REMOVED lines=49> */
.L_x_30:
        /* <DEDUP_REMOVED lines=28> */
.L_x_31:
[----:B------:R-:W-:Y:S05]  /*2870*/  @!P0 BRA `(.L_x_29) ;  /* 0x0000000000308947 */ /* 0x000fea0003800000 */
[----:B0-----:R-:W-:-:S07]  /*2880*/  CS2R R6, SRZ ;  /* 0x0000000000067805 */ /* 0x001fce000001ff00 */
.L_x_32:
        /* <DEDUP_REMOVED lines=11> */
.L_x_29:
[----:B------:R-:W-:Y:S05]  /*2940*/  BSYNC.RECONVERGENT B0 ;  /* 0x0000000000007941 */ /* 0x000fea0003800200 */
.L_x_26:
[----:B0-----:R-:W0:Y:S01]  /*2950*/  LDC.64 R4, c[0x0][0x3b8] ;  /* 0x0000ee00ff047b82 */ /* 0x001e220000000a00 */
[----:B------:R2:W-:Y:S01]  /*2960*/  ST.E.64 desc[UR36][R22.64], RZ ;  /* 0x000000ff16007985 */ /* 0x0005e2000c101b24 */
[----:B------:R-:W-:Y:S02]  /*2970*/  IMAD.MOV.U32 R18, RZ, RZ, R22 ;  /* 0x000000ffff127224 */ /* 0x000fe400078e0016 */
[----:B------:R-:W-:Y:S01]  /*2980*/  IMAD.MOV.U32 R19, RZ, RZ, R23 ;  /* 0x000000ffff137224 */ /* 0x000fe200078e0017 */
[----:B------:R2:W-:Y:S04]  /*2990*/  ST.E.64 desc[UR36][R22.64+0x8], RZ ;  /* 0x000008ff16007985 */ /* 0x0005e8000c101b24 */
[----:B0-----:R2:W-:Y:S02]  /*29a0*/  ST.E.64 desc[UR36][R22.64+0x18], R4 ;  /* 0x0000180416007985 */ /* 0x0015e4000c101b24 */
.L_x_24:
[----:B------:R-:W-:Y:S05]  /*29b0*/  BSYNC.RECONVERGENT B6 ;  /* 0x0000000000067941 */ /* 0x000fea0003800200 */
.L_x_23:
[----:B------:R-:W-:Y:S01]  /*29c0*/  MOV R26, 0x0 ;  /* 0x00000000001a7802 */ /* 0x000fe20000000f00 */
[----:B--2---:R-:W-:Y:S02]  /*29d0*/  IMAD.MOV.U32 R4, RZ, RZ, 0x20 ;  /* 0x00000020ff047424 */ /* 0x004fe400078e00ff */
[----:B------:R-:W-:Y:S01]  /*29e0*/  IMAD.MOV.U32 R5, RZ, RZ, RZ ;  /* 0x000000ffff057224 */ /* 0x000fe200078e00ff */
[----:B-1----:R0:W1:Y:S06]  /*29f0*/  LDC.64 R6, c[0x4][R26] ;  /* 0x010000001a067b82 */ /* 0x00206c0000000a00 */
[----:B------:R-:W-:-:S07]  /*2a00*/  LEPC R20, `(.L_x_33) ;  /* 0x000000001014794e */ /* 0x000fce0000000000 */
[----:B01----:R-:W-:Y:S05]  /*2a10*/  CALL.ABS.NOINC R6 ;  /* 0x0000000006007343 */ /* 0x003fea0003c00000 */
.L_x_33:
        /* <DEDUP_REMOVED lines=15> */
.L_x_36:
        /* <DEDUP_REMOVED lines=23> */
.L_x_39:
        /* <DEDUP_REMOVED lines=70> */
.L_x_38:
        /* <DEDUP_REMOVED lines=49> */
.L_x_41:
        /* <DEDUP_REMOVED lines=28> */
.L_x_42:
[----:B------:R-:W-:Y:S05]  /*35b0*/  @!P0 BRA `(.L_x_40) ;  /* 0x0000000000308947 */ /* 0x000fea0003800000 */
[----:B0-----:R-:W-:-:S07]  /*35c0*/  CS2R R6, SRZ ;  /* 0x0000000000067805 */ /* 0x001fce000001ff00 */
.L_x_43:
        /* <DEDUP_REMOVED lines=11> */
.L_x_40:
[----:B------:R-:W-:Y:S05]  /*3680*/  BSYNC.RECONVERGENT B0 ;  /* 0x0000000000007941 */ /* 0x000fea0003800200 */
.L_x_37:
[----:B0-----:R-:W0:Y:S01]  /*3690*/  LDC.64 R4, c[0x0][0x3b8] ;  /* 0x0000ee00ff047b82 */ /* 0x001e220000000a00 */
[----:B------:R2:W-:Y:S01]  /*36a0*/  ST.E.64 desc[UR36][R24.64], RZ ;  /* 0x000000ff18007985 */ /* 0x0005e2000c101b24 */
[----:B------:R-:W-:Y:S02]  /*36b0*/  IMAD.MOV.U32 R22, RZ, RZ, R24 ;  /* 0x000000ffff167224 */ /* 0x000fe400078e0018 */
[----:B------:R-:W-:Y:S01]  /*36c0*/  IMAD.MOV.U32 R23, RZ, RZ, R25 ;  /* 0x000000ffff177224 */ /* 0x000fe200078e0019 */
[----:B------:R2:W-:Y:S04]  /*36d0*/  ST.E.64 desc[UR36][R24.64+0x8], RZ ;  /* 0x000008ff18007985 */ /* 0x0005e8000c101b24 */
[----:B0-----:R2:W-:Y:S02]  /*36e0*/  ST.E.64 desc[UR36][R24.64+0x18], R4 ;  /* 0x0000180418007985 */ /* 0x0015e4000c101b24 */
.L_x_35:
[----:B------:R-:W-:Y:S05]  /*36f0*/  BSYNC.RECONVERGENT B6 ;  /* 0x0000000000067941 */ /* 0x000fea0003800200 */
.L_x_34:
[----:B------:R-:W-:Y:S01]  /*3700*/  MOV R28, 0x0 ;  /* 0x00000000001c7802 */ /* 0x000fe20000000f00 */
[----:B--2---:R-:W-:Y:S02]  /*3710*/  IMAD.MOV.U32 R4, RZ, RZ, 0x20 ;  /* 0x00000020ff047424 */ /* 0x004fe400078e00ff */
[----:B------:R-:W-:Y:S01]  /*3720*/  IMAD.MOV.U32 R5, RZ, RZ, RZ ;  /* 0x000000ffff057224 */ /* 0x000fe200078e00ff */
[----:B-1----:R0:W1:Y:S06]  /*3730*/  LDC.64 R6, c[0x4][R28] ;  /* 0x010000001c067b82 */ /* 0x00206c0000000a00 */
[----:B------:R-:W-:-:S07]  /*3740*/  LEPC R20, `(.L_x_44) ;  /* 0x000000001014794e */ /* 0x000fce0000000000 */
[----:B01----:R-:W-:Y:S05]  /*3750*/  CALL.ABS.NOINC R6 ;  /* 0x0000000006007343 */ /* 0x003fea0003c00000 */
.L_x_44:
        /* <DEDUP_REMOVED lines=15> */
.L_x_47:
        /* <DEDUP_REMOVED lines=23> */
.L_x_50:
        /* <DEDUP_REMOVED lines=70> */
.L_x_49:
        /* <DEDUP_REMOVED lines=49> */
.L_x_52:
        /* <DEDUP_REMOVED lines=28> */
.L_x_53:
[----:B------:R-:W-:Y:S05]  /*42f0*/  @!P0 BRA `(.L_x_51) ;  /* 0x0000000000308947 */ /* 0x000fea0003800000 */
[----:B0-----:R-:W-:-:S07]  /*4300*/  CS2R R6, SRZ ;  /* 0x0000000000067805 */ /* 0x001fce000001ff00 */
.L_x_54:
        /* <DEDUP_REMOVED lines=11> */
.L_x_51:
[----:B------:R-:W-:Y:S05]  /*43c0*/  BSYNC.RECONVERGENT B0 ;  /* 0x0000000000007941 */ /* 0x000fea0003800200 */
.L_x_48:
[----:B0-----:R-:W0:Y:S01]  /*43d0*/  LDC.64 R4, c[0x0][0x3b8] ;  /* 0x0000ee00ff047b82 */ /* 0x001e220000000a00 */
[----:B------:R2:W-:Y:S01]  /*43e0*/  ST.E.64 desc[UR36][R26.64], RZ ;  /* 0x000000ff1a007985 */ /* 0x0005e2000c101b24 */
[----:B------:R-:W-:Y:S02]  /*43f0*/  IMAD.MOV.U32 R24, RZ, RZ, R26 ;  /* 0x000000ffff187224 */ /* 0x000fe400078e001a */
[----:B------:R-:W-:Y:S01]  /*4400*/  IMAD.MOV.U32 R25, RZ, RZ, R27 ;  /* 0x000000ffff197224 */ /* 0x000fe200078e001b */
[----:B------:R2:W-:Y:S04]  /*4410*/  ST.E.64 desc[UR36][R26.64+0x8], RZ ;  /* 0x000008ff1a007985 */ /* 0x0005e8000c101b24 */
[----:B0-----:R2:W-:Y:S02]  /*4420*/  ST.E.64 desc[UR36][R26.64+0x18], R4 ;  /* 0x000018041a007985 */ /* 0x0015e4000c101b24 */
.L_x_46:
[----:B------:R-:W-:Y:S05]  /*4430*/  BSYNC.RECONVERGENT B6 ;  /* 0x0000000000067941 */ /* 0x000fea0003800200 */
.L_x_45:
[----:B------:R-:W-:Y:S01]  /*4440*/  MOV R30, 0x0 ;  /* 0x00000000001e7802 */ /* 0x000fe20000000f00 */
[----:B--2---:R-:W-:Y:S02]  /*4450*/  IMAD.MOV.U32 R4, RZ, RZ, 0x20 ;  /* 0x00000020ff047424 */ /* 0x004fe400078e00ff */
[----:B------:R-:W-:Y:S01]  /*4460*/  IMAD.MOV.U32 R5, RZ, RZ, RZ ;  /* 0x000000ffff057224 */ /* 0x000fe200078e00ff */
[----:B-1----:R0:W1:Y:S06]  /*4470*/  LDC.64 R6, c[0x4][R30] ;  /* 0x010000001e067b82 */ /* 0x00206c0000000a00 */
[----:B------:R-:W-:-:S07]  /*4480*/  LEPC R20, `(.L_x_55) ;  /* 0x000000001014794e */ /* 0x000fce0000000000 */
[----:B01----:R-:W-:Y:S05]  /*4490*/  CALL.ABS.NOINC R6 ;  /* 0x0000000006007343 */ /* 0x003fea0003c00000 */
.L_x_55:
        /* <DEDUP_REMOVED lines=15> */
.L_x_58:
        /* <DEDUP_REMOVED lines=23> */
.L_x_61:
        /* <DEDUP_REMOVED lines=70> */
.L_x_60:
        /* <DEDUP_REMOVED lines=49> */
.L_x_63:
        /* <DEDUP_REMOVED lines=28> */
.L_x_64:
[----:B------:R-:W-:Y:S05]  /*5030*/  @!P0 BRA `(.L_x_62) ;  /* 0x0000000000308947 */ /* 0x000fea0003800000 */
[----:B0-----:R-:W-:-:S07]  /*5040*/  CS2R R6, SRZ ;  /* 0x0000000000067805 */ /* 0x001fce000001ff00 */
.L_x_65:
        /* <DEDUP_REMOVED lines=11> */
.L_x_62:
[----:B------:R-:W-:Y:S05]  /*5100*/  BSYNC.RECONVERGENT B0 ;  /* 0x0000000000007941 */ /* 0x000fea0003800200 */
.L_x_59:
[----:B0-----:R-:W0:Y:S01]  /*5110*/  LDC.64 R4, c[0x0][0x3b8] ;  /* 0x0000ee00ff047b82 */ /* 0x001e220000000a00 */
[----:B------:R2:W-:Y:S01]  /*5120*/  ST.E.64 desc[UR36][R28.64], RZ ;  /* 0x000000ff1c007985 */ /* 0x0005e2000c101b24 */
[----:B------:R-:W-:Y:S02]  /*5130*/  IMAD.MOV.U32 R26, RZ, RZ, R28 ;  /* 0x000000ffff1a7224 */ /* 0x000fe400078e001c */
[----:B------:R-:W-:Y:S01]  /*5140*/  IMAD.MOV.U32 R27, RZ, RZ, R29 ;  /* 0x000000ffff1b7224 */ /* 0x000fe200078e001d */
[----:B------:R2:W-:Y:S04]  /*5150*/  ST.E.64 desc[UR36][R28.64+0x8], RZ ;  /* 0x000008ff1c007985 */ /* 0x0005e8000c101b24 */
[----:B0-----:R2:W-:Y:S02]  /*5160*/  ST.E.64 desc[UR36][R28.64+0x18], R4 ;  /* 0x000018041c007985 */ /* 0x0015e4000c101b24 */
.L_x_57:
[----:B------:R-:W-:Y:S05]  /*5170*/  BSYNC.RECONVERGENT B6 ;  /* 0x0000000000067941 */ /* 0x000fea0003800200 */
.L_x_56:
[----:B------:R-:W-:Y:S01]  /*5180*/  MOV R32, 0x0 ;  /* 0x0000000000207802 */ /* 0x000fe20000000f00 */
[----:B--2---:R-:W-:Y:S02]  /*5190*/  IMAD.MOV.U32 R4, RZ, RZ, 0x20 ;  /* 0x00000020ff047424 */ /* 0x004fe400078e00ff */
[----:B------:R-:W-:Y:S01]  /*51a0*/  IMAD.MOV.U32 R5, RZ, RZ, RZ ;  /* 0x000000ffff057224 */ /* 0x000fe200078e00ff */
[----:B-1----:R0:W1:Y:S06]  /*51b0*/  LDC.64 R6, c[0x4][R32] ;  /* 0x0100000020067b82 */ /* 0x00206c0000000a00 */
[----:B------:R-:W-:-:S07]  /*51c0*/  LEPC R20, `(.L_x_66) ;  /* 0x000000001014794e */ /* 0x000fce0000000000 */
[----:B01----:R-:W-:Y:S05]  /*51d0*/  CALL.ABS.NOINC R6 ;  /* 0x0000000006007343 */ /* 0x003fea0003c00000 */
.L_x_66:
        /* <DEDUP_REMOVED lines=15> */
.L_x_69:
        /* <DEDUP_REMOVED lines=23> */
.L_x_72:
        /* <DEDUP_REMOVED lines=70> */
.L_x_71:
        /* <DEDUP_REMOVED lines=49> */
.L_x_74:
        /* <DEDUP_REMOVED lines=28> */
.L_x_75:
[----:B------:R-:W-:Y:S05]  /*5d70*/  @!P0 BRA `(.L_x_73) ;  /* 0x0000000000308947 */ /* 0x000fea0003800000 */
[----:B0-----:R-:W-:-:S07]  /*5d80*/  CS2R R6, SRZ ;  /* 0x0000000000067805 */ /* 0x001fce000001ff00 */
.L_x_76:
        /* <DEDUP_REMOVED lines=11> */
.L_x_73:
[----:B------:R-:W-:Y:S05]  /*5e40*/  BSYNC.RECONVERGENT B0 ;  /* 0x0000000000007941 */ /* 0x000fea0003800200 */
.L_x_70:
[----:B0-----:R-:W0:Y:S01]  /*5e50*/  LDC.64 R4, c[0x0][0x3b8] ;  /* 0x0000ee00ff047b82 */ /* 0x001e220000000a00 */
[----:B------:R2:W-:Y:S01]  /*5e60*/  ST.E.64 desc[UR36][R30.64], RZ ;  /* 0x000000ff1e007985 */ /* 0x0005e2000c101b24 */
[----:B------:R-:W-:Y:S02]  /*5e70*/  IMAD.MOV.U32 R28, RZ, RZ, R30 ;  /* 0x000000ffff1c7224 */ /* 0x000fe400078e001e */
[----:B------:R-:W-:Y:S01]  /*5e80*/  IMAD.MOV.U32 R29, RZ, RZ, R31 ;  /* 0x000000ffff1d7224 */ /* 0x000fe200078e001f */
[----:B------:R2:W-:Y:S04]  /*5e90*/  ST.E.64 desc[UR36][R30.64+0x8], RZ ;  /* 0x000008ff1e007985 */ /* 0x0005e8000c101b24 */
[----:B0-----:R2:W-:Y:S02]  /*5ea0*/  ST.E.64 desc[UR36][R30.64+0x18], R4 ;  /* 0x000018041e007985 */ /* 0x0015e4000c101b24 */
.L_x_68:
[----:B------:R-:W-:Y:S05]  /*5eb0*/  BSYNC.RECONVERGENT B6 ;  /* 0x0000000000067941 */ /* 0x000fea0003800200 */
.L_x_67:
[----:B------:R-:W-:Y:S01]  /*5ec0*/  MOV R37, 0x0 ;  /* 0x0000000000257802 */ /* 0x000fe20000000f00 */
[----:B--2---:R-:W-:Y:S02]  /*5ed0*/  IMAD.MOV.U32 R4, RZ, RZ, 0x20 ;  /* 0x00000020ff047424 */ /* 0x004fe400078e00ff */
[----:B------:R-:W-:Y:S01]  /*5ee0*/  IMAD.MOV.U32 R5, RZ, RZ, RZ ;  /* 0x000000ffff057224 */ /* 0x000fe200078e00ff */
[----:B-1----:R0:W1:Y:S06]  /*5ef0*/  LDC.64 R6, c[0x4][R37] ;  /* 0x0100000025067b82 */ /* 0x00206c0000000a00 */
[----:B------:R-:W-:-:S07]  /*5f00*/  LEPC R20, `(.L_x_77) ;  /* 0x000000001014794e */ /* 0x000fce0000000000 */
[----:B01----:R-:W-:Y:S05]  /*5f10*/  CALL.ABS.NOINC R6 ;  /* 0x0000000006007343 */ /* 0x003fea0003c00000 */
.L_x_77:
        /* <DEDUP_REMOVED lines=8> */
[----:B------:R1:W2:Y:S01]  /*5fa0*/  LDC.64 R6, c[0x4][R37] ;  /* 0x0100000025067b82 */ /* 0x0002a20000000a00 */
[----:B------:R-:W3:Y:S01]  /*5fb0*/  LDCU UR5, c[0x0][0x3b8] ;  /* 0x00007700ff0577ac */ /* 0x000ee20008000800 */
[----:B0-----:R-:W-:Y:S01]  /*5fc0*/  USHF.R.S32.HI UR4, URZ, 0x1f, UR4 ;  /* 0x0000001fff047899 */ /* 0x001fe20008011404 */
[----:B---3--:R-:W-:-:S05]  /*5fd0*/  IMAD.U32 R4, RZ, RZ, UR5 ;  /* 0x00000005ff047e24 */ /* 0x008fca000f8e00ff */
[----:B-1----:R-:W-:-:S07]  /*5fe0*/  IMAD.U32 R5, RZ, RZ, UR4 ;  /* 0x00000004ff057e24 */ /* 0x002fce000f8e00ff */
[----:B------:R-:W-:-:S07]  /*5ff0*/  LEPC R20, `(.L_x_80) ;  /* 0x000000001014794e */ /* 0x000fce0000000000 */
[----:B--2---:R-:W-:Y:S05]  /*6000*/  CALL.ABS.NOINC R6 ;  /* 0x0000000006007343 */ /* 0x004fea0003c00000 */
.L_x_80:
        /* <DEDUP_REMOVED lines=23> */
.L_x_83:
        /* <DEDUP_REMOVED lines=70> */
.L_x_82:
        /* <DEDUP_REMOVED lines=49> */
.L_x_85:
        /* <DEDUP_REMOVED lines=28> */
.L_x_86:
[----:B------:R-:W-:Y:S05]  /*6ab0*/  @!P0 BRA `(.L_x_84) ;  /* 0x0000000000308947 */ /* 0x000fea0003800000 */
[----:B0-----:R-:W-:-:S07]  /*6ac0*/  CS2R R6, SRZ ;  /* 0x0000000000067805 */ /* 0x001fce000001ff00 */
.L_x_87:
        /* <DEDUP_REMOVED lines=11> */
.L_x_84:
[----:B------:R-:W-:Y:S05]  /*6b80*/  BSYNC.RECONVERGENT B0 ;  /* 0x0000000000007941 */ /* 0x000fea0003800200 */
.L_x_81:
[----:B0-----:R-:W0:Y:S01]  /*6b90*/  LDC.64 R4, c[0x0][0x3b8] ;  /* 0x0000ee00ff047b82 */ /* 0x001e220000000a00 */
[----:B------:R2:W-:Y:S01]  /*6ba0*/  ST.E.64 desc[UR36][R32.64], RZ ;  /* 0x000000ff20007985 */ /* 0x0005e2000c101b24 */
[----:B------:R-:W-:Y:S02]  /*6bb0*/  IMAD.MOV.U32 R30, RZ, RZ, R32 ;  /* 0x000000ffff1e7224 */ /* 0x000fe400078e0020 */
[----:B------:R-:W-:Y:S01]  /*6bc0*/  IMAD.MOV.U32 R31, RZ, RZ, R33 ;  /* 0x000000ffff1f7224 */ /* 0x000fe200078e0021 */
[----:B------:R2:W-:Y:S04]  /*6bd0*/  ST.E.64 desc[UR36][R32.64+0x8], RZ ;  /* 0x000008ff20007985 */ /* 0x0005e8000c101b24 */
[----:B0-----:R2:W-:Y:S02]  /*6be0*/  ST.E.64 desc[UR36][R32.64+0x18], R4 ;  /* 0x0000180420007985 */ /* 0x0015e4000c101b24 */
.L_x_79:
[----:B------:R-:W-:Y:S05]  /*6bf0*/  BSYNC.RECONVERGENT B6 ;  /* 0x0000000000067941 */ /* 0x000fea0003800200 */
.L_x_78:
[----:B------:R-:W-:Y:S02]  /*6c00*/  ISETP.NE.U32.AND P0, PT, R16, RZ, PT ;  /* 0x000000ff1000720c */ /* 0x000fe40003f05070 */
[----:B------:R-:W-:Y:S02]  /*6c10*/  ISETP.EQ.U32.AND P1, PT, R34, RZ, PT ;  /* 0x000000ff2200720c */ /* 0x000fe40003f22070 */
[----:B------:R-:W-:Y:S02]  /*6c20*/  ISETP.NE.AND.EX P0, PT, R17, RZ, PT, P0 ;  /* 0x000000ff1100720c */ /* 0x000fe40003f05300 */
[----:B------:R-:W-:Y:S02]  /*6c30*/  ISETP.EQ.U32.AND P2, PT, R18, RZ, PT ;  /* 0x000000ff1200720c */ /* 0x000fe40003f42070 */
[----:B------:R-:W-:Y:S02]  /*6c40*/  ISETP.EQ.OR.EX P0, PT, R35, RZ, !P0, P1 ;  /* 0x000000ff2300720c */ /* 0x000fe40004702710 */
[----:B------:R-:W-:-:S02]  /*6c50*/  ISETP.EQ.U32.AND P1, PT, R22, RZ, PT ;  /* 0x000000ff1600720c */ /* 0x000fc40003f22070 */
[----:B------:R-:W-:Y:S02]  /*6c60*/  ISETP.EQ.OR.EX P0, PT, R19, RZ, P0, P2 ;  /* 0x000000ff1300720c */ /* 0x000fe40000702720 */
[----:B------:R-:W-:Y:S02]  /*6c70*/  ISETP.EQ.U32.AND P2, PT, R24, RZ, PT ;  /* 0x000000ff1800720c */ /* 0x000fe40003f42070 */
[----:B------:R-:W-:Y:S02]  /*6c80*/  ISETP.EQ.OR.EX P0, PT, R23, RZ, P0, P1 ;  /* 0x000000ff1700720c */ /* 0x000fe40000702710 */
[----:B------:R-:W-:Y:S02]  /*6c90*/  ISETP.EQ.U32.AND P1, PT, R26, RZ, PT ;  /* 0x000000ff1a00720c */ /* 0x000fe40003f22070 */
[----:B------:R-:W-:Y:S02]  /*6ca0*/  ISETP.EQ.OR.EX P0, PT, R25, RZ, P0, P2 ;  /* 0x000000ff1900720c */ /* 0x000fe40000702720 */
[----:B------:R-:W-:-:S02]  /*6cb0*/  ISETP.EQ.U32.AND P2, PT, R28, RZ, PT ;  /* 0x000000ff1c00720c */ /* 0x000fc40003f42070 */
[----:B------:R-:W-:Y:S02]  /*6cc0*/  ISETP.EQ.OR.EX P0, PT, R27, RZ, P0, P1 ;  /* 0x000000ff1b00720c */ /* 0x000fe40000702710 */
[----:B------:R-:W-:Y:S02]  /*6cd0*/  ISETP.EQ.U32.AND P1, PT, R30, RZ, PT ;  /* 0x000000ff1e00720c */ /* 0x000fe40003f22070 */
[----:B------:R-:W-:-:S04]  /*6ce0*/  ISETP.EQ.OR.EX P0, PT, R29, RZ, P0, P2 ;  /* 0x000000ff1d00720c */ /* 0x000fc80000702720 */
[----:B------:R-:W-:-:S13]  /*6cf0*/  ISETP.EQ.OR.EX P0, PT, R31, RZ, P0, P1 ;  /* 0x000000ff1f00720c */ /* 0x000fda0000702710 */
[----:B------:R-:W-:Y:S05]  /*6d00*/  @P0 EXIT ;  /* 0x000000000000094d */ /* 0x000fea0003800000 */
[----:B------:R-:W0:Y:S01]  /*6d10*/  LDCU.64 UR4, c[0x0][0x3b0] ;  /* 0x00007600ff0477ac */ /* 0x000e220008000a00 */
[----:B------:R-:W-:Y:S01]  /*6d20*/  BSSY.RECONVERGENT B6, `(.L_x_88) ;  /* 0x00000b3000067945 */ /* 0x000fe20003800200 */
[----:B0-----:R-:W-:-:S04]  /*6d30*/  UISETP.GE.U32.AND UP0, UPT, UR4, 0x1, UPT ;  /* 0x000000010400788c */ /* 0x001fc8000bf06070 */
[----:B------:R-:W-:-:S09]  /*6d40*/  UISETP.GE.AND.EX UP0, UPT, UR5, URZ, UPT, UP0 ;  /* 0x000000ff0500728c */ /* 0x000fd2000bf06300 */
[----:B------:R-:W-:Y:S05]  /*6d50*/  BRA.U !UP0, `(.L_x_89) ;  /* 0x00000009085c7547 */ /* 0x000fea000b800000 */
[----:B--2---:R-:W2:Y:S01]  /*6d60*/  LD.E R4, desc[UR36][R22.64+0x18] ;  /* 0x0000182416047980 */ /* 0x004ea2000c101900 */
[----:B------:R-:W-:-:S04]  /*6d70*/  MOV R0, 0x0 ;  /* 0x0000000000007802 */ /* 0x000fc80000000f00 */
[----:B-1----:R0:W1:Y:S02]  /*6d80*/  LDC.64 R6, c[0x4][R0] ;  /* 0x0100000000067b82 */ /* 0x0020640000000a00 */
[----:B012---:R-:W-:-:S07]  /*6d90*/  SHF.R.S32.HI R5, RZ, 0x1f, R4 ;  /* 0x0000001fff057819 */ /* 0x007fce0000011404 */
[----:B------:R-:W-:-:S07]  /*6da0*/  LEPC R20, `(.L_x_90) ;  /* 0x000000001014794e */ /* 0x000fce0000000000 */
[----:B------:R-:W-:Y:S05]  /*6db0*/  CALL.ABS.NOINC R6 ;  /* 0x0000000006007343 */ /* 0x000fea0003c00000 */
.L_x_90:
[----:B------:R-:W-:-:S04]  /*6dc0*/  ISETP.NE.U32.AND P0, PT, R4, RZ, PT ;  /* 0x000000ff0400720c */ /* 0x000fc80003f05070 */
[----:B------:R-:W-:-:S13]  /*6dd0*/  ISETP.NE.AND.EX P0, PT, R5, RZ, PT, P0 ;  /* 0x000000ff0500720c */ /* 0x000fda0003f05300 */
[----:B------:R-:W-:Y:S05]  /*6de0*/  @!P0 BRA `(.L_x_91) ;  /* 0x0000000800988947 */ /* 0x000fea0003800000 */
[----:B------:R-:W2:Y:S01]  /*6df0*/  LD.E.64 R6, desc[UR36][R22.64+0x18] ;  /* 0x0000182416067980 */ /* 0x000ea2000c101b00 */
[----:B------:R-:W-:Y:S01]  /*6e00*/  BSSY.RECONVERGENT B0, `(.L_x_92) ;  /* 0x000000f000007945 */ /* 0x000fe20003800200 */
[----:B--2---:R-:W-:-:S04]  /*6e10*/  ISETP.NE.U32.AND P0, PT, R6, RZ, PT ;  /* 0x000000ff0600720c */ /* 0x004fc80003f05070 */
[----:B------:R-:W-:-:S13]  /*6e20*/  ISETP.NE.AND.EX P0, PT, R7, RZ, PT, P0 ;  /* 0x000000ff0700720c */ /* 0x000fda0003f05300 */
[----:B------:R-:W-:Y:S05]  /*6e30*/  @!P0 BRA `(.L_x_93) ;  /* 0x00000000002c8947 */ /* 0x000fea0003800000 */
[----:B------:R-:W-:Y:S02]  /*6e40*/  IMAD.MOV.U32 R3, RZ, RZ, RZ ;  /* 0x000000ffff037224 */ /* 0x000fe400078e00ff */
[----:B------:R-:W-:-:S07]  /*6e50*/  IMAD.MOV.U32 R11, RZ, RZ, RZ ;  /* 0x000000ffff0b7224 */ /* 0x000fce00078e00ff */
.L_x_94:
[----:B------:R-:W-:-:S04]  /*6e60*/  IADD3 R8, P0, PT, R3, R4, RZ ;  /* 0x0000000403087210 */ /* 0x000fc80007f1e0ff */
[----:B------:R-:W-:-:S05]  /*6e70*/  LEA.HI.X.SX32 R9, R3, R5, 0x1, P0 ;  /* 0x0000000503097211 */ /* 0x000fca00000f0eff */
[----:B------:R0:W-:Y:S04]  /*6e80*/  ST.E.U8 desc[UR36][R8.64], RZ ;  /* 0x000000ff08007985 */ /* 0x0001e8000c101124 */
[----:B------:R-:W2:Y:S01]  /*6e90*/  LD.E.64 R6, desc[UR36][R22.64+0x18] ;  /* 0x0000182416067980 */ /* 0x000ea2000c101b00 */
[----:B------:R-:W-:-:S05]  /*6ea0*/  IADD3 R3, P0, PT, R3, 0x1, RZ ;  /* 0x0000000103037810 */ /* 0x000fca0007f1e0ff */
[----:B------:R-:W-:Y:S01]  /*6eb0*/  IMAD.X R11, RZ, RZ, R11, P0 ;  /* 0x000000ffff0b7224 */ /* 0x000fe200000e060b */
[----:B--2---:R-:W-:-:S04]  /*6ec0*/  ISETP.GE.U32.AND P0, PT, R3, R6, PT ;  /* 0x000000060300720c */ /* 0x004fc80003f06070 */
[----:B------:R-:W-:-:S13]  /*6ed0*/  ISETP.GE.U32.AND.EX P0, PT, R11, R7, PT, P0 ;  /* 0x000000070b00720c */ /* 0x000fda0003f06100 */
[----:B0-----:R-:W-:Y:S05]  /*6ee0*/  @!P0 BRA `(.L_x_94) ;  /* 0xfffffffc00dc8947 */ /* 0x001fea000383ffff */
.L_x_93:
[----:B------:R-:W-:Y:S05]  /*6ef0*/  BSYNC.RECONVERGENT B0 ;  /* 0x0000000000007941 */ /* 0x000fea0003800200 */
.L_x_92:
[----:B------:R-:W-:Y:S01]  /*6f00*/  BSSY.RECONVERGENT B0, `(.L_x_95) ;  /* 0x0000018000007945 */ /* 0x000fe20003800200 */
[----:B------:R-:W-:Y:S02]  /*6f10*/  IMAD.MOV.U32 R3, RZ, RZ, RZ ;  /* 0x000000ffff037224 */ /* 0x000fe400078e00ff */
[----:B------:R-:W-:-:S07]  /*6f20*/  IMAD.MOV.U32 R0, RZ, RZ, RZ ;  /* 0x000000ffff007224 */ /* 0x000fce00078e00ff */
.L_x_96:
[----:B------:R-:W-:-:S04]  /*6f30*/  IMAD.WIDE.U32 R6, R2, -0x33333333, RZ ;  /* 0xcccccccd02067825 */ /* 0x000fc800078e00ff */
[----:B0-----:R-:W-:-:S04]  /*6f40*/  IMAD.WIDE.U32 R8, P0, R36, -0x33333334, R6 ;  /* 0xcccccccc24087825 */ /* 0x001fc80007800006 */
[----:B------:R-:W-:-:S04]  /*6f50*/  IMAD.WIDE.U32 R6, R36, -0x33333333, RZ ;  /* 0xcccccccd24067825 */ /* 0x000fc800078e00ff */
[----:B------:R-:W-:Y:S01]  /*6f60*/  IMAD.X R11, RZ, RZ, RZ, P0 ;  /* 0x000000ffff0b7224 */ /* 0x000fe200000e06ff */
[----:B------:R-:W-:Y:S01]  /*6f70*/  IADD3 RZ, P0, PT, R7, R8, RZ ;  /* 0x0000000807ff7210 */ /* 0x000fe20007f1e0ff */
[----:B------:R-:W-:-:S04]  /*6f80*/  IMAD.MOV.U32 R10, RZ, RZ, R9 ;  /* 0x000000ffff0a7224 */ /* 0x000fc800078e0009 */
[----:B------:R-:W-:Y:S01]  /*6f90*/  IMAD.WIDE.U32.X R6, R2, -0x33333334, R10, P0 ;  /* 0xcccccccc02067825 */ /* 0x000fe200000e040a */
[----:B------:R-:W-:-:S04]  /*6fa0*/  IADD3 R8, P0, PT, R3, R4, RZ ;  /* 0x0000000403087210 */ /* 0x000fc80007f1e0ff */
[----:B------:R-:W-:Y:S01]  /*6fb0*/  SHF.R.U64 R11, R6, 0x3, R7 ;  /* 0x00000003060b7819 */ /* 0x000fe20000001207 */
[----:B------:R-:W-:Y:S01]  /*6fc0*/  IMAD.MOV.U32 R6, RZ, RZ, R3 ;  /* 0x000000ffff067224 */ /* 0x000fe200078e0003 */
[----:B------:R-:W-:Y:S02]  /*6fd0*/  LEA.HI.X.SX32 R9, R3, R5, 0x1, P0 ;  /* 0x0000000503097211 */ /* 0x000fe400000f0eff */
[----:B------:R-:W-:Y:S01]  /*6fe0*/  ISETP.GT.U32.AND P0, PT, R36, 0x9, PT ;  /* 0x000000092400780c */ /* 0x000fe20003f04070 */
[----:B------:R-:W-:Y:S01]  /*6ff0*/  IMAD R13, R11, -0xa, R36 ;  /* 0xfffffff60b0d7824 */ /* 0x000fe200078e0224 */
[----:B------:R-:W-:Y:S01]  /*7000*/  IADD3 R3, P1, PT, R3, 0x1, RZ ;  /* 0x0000000103037810 */ /* 0x000fe20007f3e0ff */
[----:B------:R-:W-:Y:S01]  /*7010*/  IMAD.MOV.U32 R36, RZ, RZ, R11 ;  /* 0x000000ffff247224 */ /* 0x000fe200078e000b */
[----:B------:R-:W-:Y:S02]  /*7020*/  ISETP.GT.U32.AND.EX P0, PT, R2, RZ, PT, P0 ;  /* 0x000000ff0200720c */ /* 0x000fe40003f04100 */
[----:B------:R0:W-:Y:S01]  /*7030*/  ST.E.U8 desc[UR36][R8.64], R13 ;  /* 0x0000000d08007985 */ /* 0x0001e2000c101124 */
[----:B------:R-:W-:Y:S01]  /*7040*/  SHF.R.U32.HI R2, RZ, 0x3, R7 ;  /* 0x00000003ff027819 */ /* 0x000fe20000011607 */
[----:B------:R-:W-:-:S02]  /*7050*/  IMAD.MOV.U32 R7, RZ, RZ, R0 ;  /* 0x000000ffff077224 */ /* 0x000fc400078e0000 */
[----:B------:R-:W-:-:S07]  /*7060*/  IMAD.X R0, RZ, RZ, R0, P1 ;  /* 0x000000ffff007224 */ /* 0x000fce00008e0600 */
[----:B------:R-:W-:Y:S05]  /*7070*/  @P0 BRA `(.L_x_96) ;  /* 0xfffffffc00ac0947 */ /* 0x000fea000383ffff */
[----:B------:R-:W-:Y:S05]  /*7080*/  BSYNC.RECONVERGENT B0 ;  /* 0x0000000000007941 */ /* 0x000fea0003800200 */
.L_x_95:
[----:B------:R1:W-:Y:S01]  /*7090*/  ST.E.64 desc[UR36][R22.64], R6 ;  /* 0x0000000616007985 */ /* 0x0003e2000c101b24 */
[----:B------:R-:W-:Y:S01]  /*70a0*/  BSSY.RECONVERGENT B0, `(.L_x_97) ;  /* 0x000000f000007945 */ /* 0x000fe20003800200 */
[----:B0-----:R-:W-:Y:S02]  /*70b0*/  CS2R R12, SRZ ;  /* 0x00000000000c7805 */ /* 0x001fe4000001ff00 */
[----:B------:R-:W-:-:S07]  /*70c0*/  CS2R R10, SRZ ;  /* 0x00000000000a7805 */ /* 0x000fce000001ff00 */
.L_x_98:
[----:B------:R-:W-:-:S04]  /*70d0*/  IADD3 R8, P0, PT, R10, R4, RZ ;  /* 0x000000040a087210 */ /* 0x000fc80007f1e0ff */
[----:B------:R-:W-:-:S05]  /*70e0*/  LEA.HI.X.SX32 R9, R10, R5, 0x1, P0 ;  /* 0x000000050a097211 */ /* 0x000fca00000f0eff */
[----:B------:R-:W2:Y:S01]  /*70f0*/  LD.E.U8 R8, desc[UR36][R8.64] ;  /* 0x0000002408087980 */ /* 0x000ea2000c101100 */
[----:B------:R-:W-:Y:S01]  /*7100*/  IMAD.MOV.U32 R15, RZ, RZ, R12 ;  /* 0x000000ffff0f7224 */ /* 0x000fe200078e000c */
[----:B------:R-:W-:Y:S01]  /*7110*/  IADD3 R12, P2, PT, R12, 0x1, RZ ;  /* 0x000000010c0c7810 */ /* 0x000fe20007f5e0ff */
[----:B------:R-:W-:-:S04]  /*7120*/  IMAD.MOV.U32 R21, RZ, RZ, R13 ;  /* 0x000000ffff157224 */ /* 0x000fc800078e000d */
[----:B------:R-:W-:Y:S01]  /*7130*/  IMAD.X R13, RZ, RZ, R13, P2 ;  /* 0x000000ffff0d7224 */ /* 0x000fe200010e060d */
[----:B--2---:R-:W-:-:S04]  /*7140*/  ISETP.NE.AND P0, PT, R8, RZ, PT ;  /* 0x000000ff0800720c */ /* 0x004fc80003f05270 */
[----:B------:R-:W-:-:S04]  /*7150*/  SEL R2, RZ, 0x1, P0 ;  /* 0x00000001ff027807 */ /* 0x000fc80000000000 */
[----:B------:R-:W-:-:S05]  /*7160*/  IADD3 R10, P1, PT, R10, R2, RZ ;  /* 0x000000020a0a7210 */ /* 0x000fca0007f3e0ff */
[----:B------:R-:W-:Y:S01]  /*7170*/  IMAD.X R11, RZ, RZ, R11, P1 ;  /* 0x000000ffff0b7224 */ /* 0x000fe200008e060b */
[----:B------:R-:W-:Y:S07]  /*7180*/  @!P0 BRA `(.L_x_98) ;  /* 0xfffffffc00d08947 */ /* 0x000fee000383ffff */
[----:B------:R-:W-:Y:S05]  /*7190*/  BSYNC.RECONVERGENT B0 ;  /* 0x0000000000007941 */ /* 0x000fea0003800200 */
.L_x_97:
[----:B------:R-:W-:Y:S01]  /*71a0*/  IADD3 R2, P0, PT, -R10, R3, RZ ;  /* 0x000000030a027210 */ /* 0x000fe20007f1e1ff */
[----:B------:R-:W-:Y:S04]  /*71b0*/  BSSY.RECONVERGENT B0, `(.L_x_99) ;  /* 0x000004b000007945 */ /* 0x000fe80003800200 */
[----:B------:R-:W-:Y:S01]  /*71c0*/  IMAD.X R3, R0, 0x1, ~R11, P0 ;  /* 0x0000000100037824 */ /* 0x000fe200000e0e0b */
[----:B------:R-:W-:-:S04]  /*71d0*/  ISETP.GE.U32.AND P0, PT, R2, 0x1, PT ;  /* 0x000000010200780c */ /* 0x000fc80003f06070 */
[----:B------:R-:W-:-:S13]  /*71e0*/  ISETP.GE.AND.EX P0, PT, R3, RZ, PT, P0 ;  /* 0x000000ff0300720c */ /* 0x000fda0003f06300 */
[----:B------:R-:W-:Y:S05]  /*71f0*/  @!P0 BRA `(.L_x_100) ;  /* 0x0000000400188947 */ /* 0x000fea0003800000 */
[----:B------:R-:W-:Y:S01]  /*7200*/  IADD3 R8, P0, PT, R6, -R15, RZ ;  /* 0x8000000f06087210 */ /* 0x000fe20007f1e0ff */
[----:B------:R-:W-:Y:S01]  /*7210*/  BSSY.RECONVERGENT B1, `(.L_x_101) ;  /* 0x0000034000017945 */ /* 0x000fe20003800200 */
[----:B------:R-:W-:Y:S02]  /*7220*/  LOP3.LUT R0, R2, 0x3, RZ, 0xc0, !PT ;  /* 0x0000000302007812 */ /* 0x000fe400078ec0ff */
[----:B------:R-:W-:Y:S01]  /*7230*/  ISETP.GE.U32.AND P1, PT, R8, 0x3, PT ;  /* 0x000000030800780c */ /* 0x000fe20003f26070 */
[----:B------:R-:W-:Y:S01]  /*7240*/  IMAD.X R9, R7, 0x1, ~R21, P0 ;  /* 0x0000000107097824 */ /* 0x000fe200000e0e15 */
[----:B------:R-:W-:-:S04]  /*7250*/  ISETP.NE.U32.AND P0, PT, R0, RZ, PT ;  /* 0x000000ff0000720c */ /* 0x000fc80003f05070 */
[----:B------:R-:W-:Y:S01]  /*7260*/  ISETP.GE.U32.AND.EX P1, PT, R9, RZ, PT, P1 ;  /* 0x000000ff0900720c */ /* 0x000fe20003f26110 */
[----:B------:R-:W-:Y:S01]  /*7270*/  IMAD.MOV.U32 R9, RZ, RZ, RZ ;  /* 0x000000ffff097224 */ /* 0x000fe200078e00ff */
[----:B------:R-:W-:-:S11]  /*7280*/  ISETP.NE.AND.EX P0, PT, RZ, RZ, PT, P0 ;  /* 0x000000ffff00720c */ /* 0x000fd60003f05300 */
[----:B------:R-:W-:Y:S05]  /*7290*/  @!P1 BRA `(.L_x_102) ;  /* 0x0000000000ac9947 */ /* 0x000fea0003800000 */
[----:B------:R-:W-:Y:S02]  /*72a0*/  LOP3.LUT R9, R2, 0xfffffffc, RZ, 0xc0, !PT ;  /* 0xfffffffc02097812 */ /* 0x000fe400078ec0ff */
[----:B------:R-:W-:Y:S02]  /*72b0*/  CS2R R10, SRZ ;  /* 0x00000000000a7805 */ /* 0x000fe4000001ff00 */
[----:B------:R-:W-:-:S07]  /*72c0*/  LOP3.LUT R8, R3, 0x7fffffff, RZ, 0xc0, !PT ;  /* 0x7fffffff03087812 */ /* 0x000fce00078ec0ff */
.L_x_103:
[----:B------:R-:W-:Y:S01]  /*72d0*/  IMAD.IADD R14, R6, 0x1, -R10 ;  /* 0x00000001060e7824 */ /* 0x000fe200078e0a0a */
[----:B------:R-:W2:Y:S04]  /*72e0*/  LD.E.64 R12, desc[UR36][R22.64+0x10] ;  /* 0x00001024160c7980 */ /* 0x000ea8000c101b00 */
[----:B------:R-:W-:-:S04]  /*72f0*/  IADD3 R32, P1, PT, R14, R4, RZ ;  /* 0x000000040e207210 */ /* 0x000fc80007f3e0ff */
[----:B------:R-:W-:-:S05]  /*7300*/  LEA.HI.X.SX32 R33, R14, R5, 0x1, P1 ;  /* 0x000000050e217211 */ /* 0x000fca00008f0eff */
[----:B------:R-:W3:Y:S01]  /*7310*/  LD.E.U8 R43, desc[UR36][R32.64] ;  /* 0x00000024202b7980 */ /* 0x000ee2000c101100 */
[----:B------:R-:W-:-:S04]  /*7320*/  VIADD R37, R10, 0x1 ;  /* 0x000000010a257836 */ /* 0x000fc80000000000 */
[----:B------:R-:W-:Y:S01]  /*7330*/  IMAD.IADD R15, R6, 0x1, -R37 ;  /* 0x00000001060f7824 */ /* 0x000fe200078e0a25 */
[----:B--2---:R-:W-:-:S04]  /*7340*/  IADD3 R20, P1, PT, R12, R10, RZ ;  /* 0x0000000a0c147210 */ /* 0x004fc80007f3e0ff */
[----:B------:R-:W-:Y:S02]  /*7350*/  LEA.HI.X.SX32 R21, R10, R13, 0x1, P1 ;  /* 0x0000000d0a157211 */ /* 0x000fe400008f0eff */
[----:B------:R-:W-:-:S03]  /*7360*/  IADD3 R14, P1, PT, R15, R4, RZ ;  /* 0x000000040f0e7210 */ /* 0x000fc60007f3e0ff */
[----:B---3--:R0:W-:Y:S04]  /*7370*/  ST.E.U8 desc[UR36][R20.64], R43 ;  /* 0x0000002b14007985 */ /* 0x0081e8000c101124 */
[----:B------:R-:W2:Y:S01]  /*7380*/  LD.E.64 R12, desc[UR36][R22.64+0x10] ;  /* 0x00001024160c7980 */ /* 0x000ea2000c101b00 */
[----:B------:R-:W-:-:S05]  /*7390*/  LEA.HI.X.SX32 R15, R15, R5, 0x1, P1 ;  /* 0x000000050f0f7211 */ /* 0x000fca00008f0eff */
[----:B------:R-:W3:Y:S01]  /*73a0*/  LD.E.U8 R45, desc[UR36][R14.64] ;  /* 0x000000240e2d7980 */ /* 0x000ee2000c101100 */
[----:B------:R-:W-:-:S04]  /*73b0*/  VIADD R49, R10, 0x2 ;  /* 0x000000020a317836 */ /* 0x000fc80000000000 */
[----:B------:R-:W-:Y:S01]  /*73c0*/  IMAD.IADD R33, R6, 0x1, -R49 ;  /* 0x0000000106217824 */ /* 0x000fe200078e0a31 */
[----:B--2---:R-:W-:-:S04]  /*73d0*/  IADD3 R36, P1, PT, R12, R37, RZ ;  /* 0x000000250c247210 */ /* 0x004fc80007f3e0ff */
[----:B------:R-:W-:Y:S02]  /*73e0*/  LEA.HI.X.SX32 R37, R37, R13, 0x1, P1 ;  /* 0x0000000d25257211 */ /* 0x000fe400008f0eff */
[----:B------:R-:W-:-:S03]  /*73f0*/  IADD3 R32, P1, PT, R33, R4, RZ ;  /* 0x0000000421207210 */ /* 0x000fc60007f3e0ff */
[----:B---3--:R2:W-:Y:S01]  /*7400*/  ST.E.U8 desc[UR36][R36.64], R45 ;  /* 0x0000002d24007985 */ /* 0x0085e2000c101124 */
[----:B------:R-:W-:-:S03]  /*7410*/  LEA.HI.X.SX32 R33, R33, R5, 0x1, P1 ;  /* 0x0000000521217211 */ /* 0x000fc600008f0eff */
[----:B------:R-:W3:Y:S04]  /*7420*/  LD.E.64 R12, desc[UR36][R22.64+0x10] ;  /* 0x00001024160c7980 */ /* 0x000ee8000c101b00 */
[----:B------:R-:W4:Y:S01]  /*7430*/  LD.E.U8 R33, desc[UR36][R32.64] ;  /* 0x0000002420217980 */ /* 0x000f22000c101100 */
[----:B------:R-:W-:-:S04]  /*7440*/  VIADD R47, R10, 0x3 ;  /* 0x000000030a2f7836 */ /* 0x000fc80000000000 */
[----:B0-----:R-:W-:Y:S01]  /*7450*/  IMAD.IADD R43, R6, 0x1, -R47 ;  /* 0x00000001062b7824 */ /* 0x001fe200078e0a2f */
[----:B---3--:R-:W-:-:S04]  /*7460*/  IADD3 R14, P1, PT, R12, R49, RZ ;  /* 0x000000310c0e7210 */ /* 0x008fc80007f3e0ff */
[----:B------:R-:W-:Y:S02]  /*7470*/  LEA.HI.X.SX32 R15, R49, R13, 0x1, P1 ;  /* 0x0000000d310f7211 */ /* 0x000fe400008f0eff */
[----:B------:R-:W-:-:S03]  /*7480*/  IADD3 R12, P1, PT, R43, R4, RZ ;  /* 0x000000042b0c7210 */ /* 0x000fc60007f3e0ff */
[----:B----4-:R2:W-:Y:S04]  /*7490*/  ST.E.U8 desc[UR36][R14.64], R33 ;  /* 0x000000210e007985 */ /* 0x0105e8000c101124 */
[----:B------:R-:W3:Y:S01]  /*74a0*/  LD.E.64 R20, desc[UR36][R22.64+0x10] ;  /* 0x0000102416147980 */ /* 0x000ee2000c101b00 */
[----:B------:R-:W-:-:S06]  /*74b0*/  LEA.HI.X.SX32 R13, R43, R5, 0x1, P1 ;  /* 0x000000052b0d7211 */ /* 0x000fcc00008f0eff */
[----:B------:R-:W4:Y:S01]  /*74c0*/  LD.E.U8 R13, desc[UR36][R12.64] ;  /* 0x000000240c0d7980 */ /* 0x000f22000c101100 */
[----:B---3--:R-:W-:-:S04]  /*74d0*/  IADD3 R20, P1, PT, R20, R47, RZ ;  /* 0x0000002f14147210 */ /* 0x008fc80007f3e0ff */
[----:B------:R-:W-:Y:S02]  /*74e0*/  LEA.HI.X.SX32 R21, R47, R21, 0x1, P1 ;  /* 0x000000152f157211 */ /* 0x000fe400008f0eff */
[----:B------:R-:W-:-:S03]  /*74f0*/  IADD3 R10, P1, PT, R10, 0x4, RZ ;  /* 0x000000040a0a7810 */ /* 0x000fc60007f3e0ff */
[----:B----4-:R2:W-:Y:S02]  /*7500*/  ST.E.U8 desc[UR36][R20.64], R13 ;  /* 0x0000000d14007985 */ /* 0x0105e4000c101124 */
[----:B------:R-:W-:Y:S01]  /*7510*/  IMAD.X R11, RZ, RZ, R11, P1 ;  /* 0x000000ffff0b7224 */ /* 0x000fe200008e060b */
[----:B------:R-:W-:-:S04]  /*7520*/  ISETP.NE.U32.AND P1, PT, R10, R9, PT ;  /* 0x000000090a00720c */ /* 0x000fc80003f25070 */
[----:B------:R-:W-:-:S13]  /*7530*/  ISETP.NE.AND.EX P1, PT, R11, R8, PT, P1 ;  /* 0x000000080b00720c */ /* 0x000fda0003f25310 */
[----:B--2---:R-:W-:Y:S05]  /*7540*/  @P1 BRA `(.L_x_103) ;  /* 0xfffffffc00601947 */ /* 0x004fea000383ffff */
.L_x_102:
[----:B------:R-:W-:Y:S05]  /*7550*/  BSYNC.RECONVERGENT B1 ;  /* 0x0000000000017941 */ /* 0x000fea0003800200 */
.L_x_101:
[----:B------:R-:W-:Y:S05]  /*7560*/  @!P0 BRA `(.L_x_100) ;  /* 0x00000000003c8947 */ /* 0x000fea0003800000 */
[----:B------:R-:W-:-:S07]  /*7570*/  CS2R R14, SRZ ;  /* 0x00000000000e7805 */ /* 0x000fce000001ff00 */
.L_x_104:
[----:B------:R-:W-:Y:S01]  /*7580*/  IMAD.IADD R8, R6, 0x1, -R9 ;  /* 0x0000000106087824 */ /* 0x000fe200078e0a09 */
[----:B------:R-:W2:Y:S04]  /*7590*/  LD.E.64 R10, desc[UR36][R22.64+0x10] ;  /* 0x00001024160a7980 */ /* 0x000ea8000c101b00 */
[----:B------:R-:W-:-:S04]  /*75a0*/  IADD3 R12, P0, PT, R8, R4, RZ ;  /* 0x00000004080c7210 */ /* 0x000fc80007f1e0ff */
[----:B------:R-:W-:-:S06]  /*75b0*/  LEA.HI.X.SX32 R13, R8, R5, 0x1, P0 ;  /* 0x00000005080d7211 */ /* 0x000fcc00000f0eff */
[----:B------:R-:W3:Y:S01]  /*75c0*/  LD.E.U8 R13, desc[UR36][R12.64] ;  /* 0x000000240c0d7980 */ /* 0x000ee2000c101100 */
[----:B--2---:R-:W-:-:S04]  /*75d0*/  IADD3 R10, P0, PT, R10, R9, RZ ;  /* 0x000000090a0a7210 */ /* 0x004fc80007f1e0ff */
[C---:B------:R-:W-:Y:S01]  /*75e0*/  LEA.HI.X.SX32 R11, R9.reuse, R11, 0x1, P0 ;  /* 0x0000000b090b7211 */ /* 0x040fe200000f0eff */
[----:B------:R-:W-:Y:S01]  /*75f0*/  VIADD R9, R9, 0x1 ;  /* 0x0000000109097836 */ /* 0x000fe20000000000 */
[----:B------:R-:W-:-:S05]  /*7600*/  IADD3 R15, P0, PT, R15, 0x1, RZ ;  /* 0x000000010f0f7810 */ /* 0x000fca0007f1e0ff */
[----:B------:R-:W-:Y:S01]  /*7610*/  IMAD.X R14, RZ, RZ, R14, P0 ;  /* 0x000000ffff0e7224 */ /* 0x000fe200000e060e */
[----:B------:R-:W-:Y:S01]  /*7620*/  ISETP.NE.U32.AND P0, PT, R15, R0, PT ;  /* 0x000000000f00720c */ /* 0x000fe20003f05070 */
[----:B---3--:R0:W-:Y:S03]  /*7630*/  ST.E.U8 desc[UR36][R10.64], R13 ;  /* 0x0000000d0a007985 */ /* 0x0081e6000c101124 */
[----:B------:R-:W-:-:S13]  /*7640*/  ISETP.NE.AND.EX P0, PT, R14, RZ, PT, P0 ;  /* 0x000000ff0e00720c */ /* 0x000fda0003f05300 */
[----:B0-----:R-:W-:Y:S05]  /*7650*/  @P0 BRA `(.L_x_104) ;  /* 0xfffffffc00c80947 */ /* 0x001fea000383ffff */
.L_x_100:
[----:B------:R-:W-:Y:S05]  /*7660*/  BSYNC.RECONVERGENT B0 ;  /* 0x0000000000007941 */ /* 0x000fea0003800200 */
.L_x_99:
[----:B------:R-:W-:Y:S01]  /*7670*/  MOV R0, 0x8 ;  /* 0x0000000800007802 */ /* 0x000fe20000000f00 */
[----:B------:R0:W-:Y:S03]  /*7680*/  ST.E.64 desc[UR36][R22.64+0x8], R2 ;  /* 0x0000080216007985 */ /* 0x0001e6000c101b24 */
[----:B-1----:R0:W1:Y:S03]  /*7690*/  LDC.64 R6, c[0x4][R0] ;  /* 0x0100000000067b82 */ /* 0x0020660000000a00 */
[----:B------:R-:W-:-:S07]  /*76a0*/  LEPC R20, `(.L_x_105) ;  /* 0x000000001014794e */ /* 0x000fce0000000000 */
[----:B01----:R-:W-:Y:S05]  /*76b0*/  CALL.ABS.NOINC R6 ;  /* 0x0000000006007343 */ /* 0x003fea0003c00000 */
.L_x_105:
[----:B------:R-:W-:Y:S05]  /*76c0*/  BRA `(.L_x_91) ;  /* 0x0000000000607947 */ /* 0x000fea0003800000 */
.L_x_89:
[----:B------:R-:W3:Y:S02]  /*76d0*/  LD.E.64 R2, desc[UR36][R22.64+0x8] ;  /* 0x0000082416027980 */ /* 0x000ee4000c101b00 */
[----:B---3--:R-:W-:-:S04]  /*76e0*/  ISETP.NE.U32.AND P0, PT, R2, RZ, PT ;  /* 0x000000ff0200720c */ /* 0x008fc80003f05070 */
[----:B------:R-:W-:-:S13]  /*76f0*/  ISETP.NE.AND.EX P0, PT, R3, RZ, PT, P0 ;  /* 0x000000ff0300720c */ /* 0x000fda0003f05300 */
[----:B------:R-:W-:Y:S05]  /*7700*/  @!P0 BRA `(.L_x_91) ;  /* 0x0000000000508947 */ /* 0x000fea0003800000 */
[----:B------:R-:W3:Y:S01]  /*7710*/  LD.E.64 R2, desc[UR36][R22.64+0x18] ;  /* 0x0000182416027980 */ /* 0x000ee2000c101b00 */
[----:B------:R-:W-:Y:S01]  /*7720*/  BSSY.RECONVERGENT B0, `(.L_x_106) ;  /* 0x0000010000007945 */ /* 0x000fe20003800200 */
[----:B---3--:R-:W-:-:S04]  /*7730*/  ISETP.NE.U32.AND P0, PT, R2, RZ, PT ;  /* 0x000000ff0200720c */ /* 0x008fc80003f05070 */
[----:B------:R-:W-:-:S13]  /*7740*/  ISETP.NE.AND.EX P0, PT, R3, RZ, PT, P0 ;  /* 0x000000ff0300720c */ /* 0x000fda0003f05300 */
[----:B------:R-:W-:Y:S05]  /*7750*/  @!P0 BRA `(.L_x_107) ;  /* 0x0000000000308947 */ /* 0x000fea0003800000 */
[----:B-1----:R-:W-:Y:S02]  /*7760*/  IMAD.MOV.U32 R7, RZ, RZ, RZ ;  /* 0x000000ffff077224 */ /* 0x002fe400078e00ff */
[----:B------:R-:W-:-:S07]  /*7770*/  IMAD.MOV.U32 R9, RZ, RZ, RZ ;  /* 0x000000ffff097224 */ /* 0x000fce00078e00ff */
.L_x_108:
[----:B------:R-:W2:Y:S02]  /*7780*/  LD.E.64 R2, desc[UR36][R22.64+0x10] ;  /* 0x0000102416027980 */ /* 0x000ea4000c101b00 */
[----:B--2---:R-:W-:-:S04]  /*7790*/  IADD3 R4, P0, PT, R2, R7, RZ ;  /* 0x0000000702047210 */ /* 0x004fc80007f1e0ff */
        /* <DEDUP_REMOVED lines=8> */
.L_x_107:
[----:B------:R-:W-:Y:S05]  /*7820*/  BSYNC.RECONVERGENT B0 ;  /* 0x0000000000007941 */ /* 0x000fea0003800200 */
.L_x_106:
[----:B------:R0:W-:Y:S04]  /*7830*/  ST.E.64 desc[UR36][R22.64], RZ ;  /* 0x000000ff16007985 */ /* 0x0001e8000c101b24 */
[----:B------:R0:W-:Y:S02]  /*7840*/  ST.E.64 desc[UR36][R22.64+0x8], RZ ;  /* 0x000008ff16007985 */ /* 0x0001e4000c101b24 */
.L_x_91:
[----:B------:R-:W-:Y:S05]  /*7850*/  BSYNC.RECONVERGENT B6 ;  /* 0x0000000000067941 */ /* 0x000fea0003800200 */
.L_x_88:
[----:B------:R-:W3:Y:S01]  /*7860*/  LD.E.64 R2, desc[UR36][R18.64+0x8] ;  /* 0x0000082412027980 */ /* 0x000ee2000c101b00 */
[----:B------:R-:W-:Y:S01]  /*7870*/  BSSY.RECONVERGENT B0, `(.L_x_109) ;  /* 0x0000018000007945 */ /* 0x000fe20003800200 */
        /* <DEDUP_REMOVED lines=10> */
.L_x_113:
        /* <DEDUP_REMOVED lines=9> */
[----:B---3--:R-:W-:Y:S05]  /*79b0*/  @!P0 BRA `(.L_x_113) ;  /* 0xfffffffc00d88947 */ /* 0x008fea000383ffff */
.L_x_112:
[----:B------:R-:W-:Y:S05]  /*79c0*/  BSYNC.RECONVERGENT B1 ;  /* 0x0000000000017941 */ /* 0x000fea0003800200 */
.L_x_111:
[----:B------:R3:W-:Y:S04]  /*79d0*/  ST.E.64 desc[UR36][R18.64], RZ ;  /* 0x000000ff12007985 */ /* 0x0007e8000c101b24 */
[----:B------:R3:W-:Y:S02]  /*79e0*/  ST.E.64 desc[UR36][R18.64+0x8], RZ ;  /* 0x000008ff12007985 */ /* 0x0007e4000c101b24 */
.L_x_110:
[----:B------:R-:W-:Y:S05]  /*79f0*/  BSYNC.RECONVERGENT B0 ;  /* 0x0000000000007941 */ /* 0x000fea0003800200 */
.L_x_109:
[----:B------:R-:W4:Y:S01]  /*7a00*/  LD.E.64 R2, desc[UR36][R22.64+0x8] ;  /* 0x0000082416027980 */ /* 0x000f22000c101b00 */
[----:B------:R-:W-:Y:S01]  /*7a10*/  BSSY.RECONVERGENT B7, `(.L_x_114) ;  /* 0x0000260000077945 */ /* 0x000fe20003800200 */
[----:B----4-:R-:W-:-:S04]  /*7a20*/  ISETP.NE.U32.AND P0, PT, R2, RZ, PT ;  /* 0x000000ff0200720c */ /* 0x010fc80003f05070 */
[----:B------:R-:W-:-:S13]  /*7a30*/  ISETP.NE.AND.EX P0, PT, R3, RZ, PT, P0 ;  /* 0x000000ff0300720c */ /* 0x000fda0003f05300 */
[----:B------:R-:W-:Y:S05]  /*7a40*/  @!P0 BRA `(.L_x_115) ;  /* 0x0000002400708947 */ /* 0x000fea0003800000 */
[----:B------:R4:W5:Y:S01]  /*7a50*/  LD.E.64 R36, desc[UR36][R18.64+0x18] ;  /* 0x0000182412247980 */ /* 0x000962000c101b00 */
[----:B------:R-:W-:Y:S01]  /*7a60*/  MOV R43, 0x0 ;  /* 0x00000000002b7802 */ /* 0x000fe20000000f00 */
[----:B--2---:R-:W-:Y:S02]  /*7a70*/  IMAD.MOV.U32 R4, RZ, RZ, 0x20 ;  /* 0x00000020ff047424 */ /* 0x004fe400078e00ff */
[----:B------:R-:W-:Y:S01]  /*7a80*/  IMAD.MOV.U32 R5, RZ, RZ, RZ ;  /* 0x000000ffff057224 */ /* 0x000fe200078e00ff */
[----:B------:R4:W2:Y:S06]  /*7a90*/  LDC.64 R2, c[0x4][R43] ;  /* 0x010000002b027b82 */ /* 0x0008ac0000000a00 */
[----:B------:R-:W-:-:S07]  /*7aa0*/  LEPC R20, `(.L_x_116) ;  /* 0x000000001014794e */ /* 0x000fce0000000000 */
[----:B012345:R-:W-:Y:S05]  /*7ab0*/  CALL.ABS.NOINC R2 ;  /* 0x0000000002007343 */ /* 0x03ffea0003c00000 */
.L_x_116:
[----:B------:R-:W-:Y:S01]  /*7ac0*/  ISETP.NE.U32.AND P0, PT, R4, RZ, PT ;  /* 0x000000ff0400720c */ /* 0x000fe20003f05070 */
[----:B------:R-:W-:Y:S02]  /*7ad0*/  IMAD.MOV.U32 R32, RZ, RZ, R4 ;  /* 0x000000ffff207224 */ /* 0x000fe400078e0004 */
[----:B------:R-:W-:Y:S01]  /*7ae0*/  IMAD.MOV.U32 R33, RZ, RZ, R5 ;  /* 0x000000ffff217224 */ /* 0x000fe200078e0005 */
[----:B------:R-:W-:-:S13]  /*7af0*/  ISETP.NE.AND.EX P0, PT, R5, RZ, PT, P0 ;  /* 0x000000ff0500720c */ /* 0x000fda0003f05300 */
[----:B------:R-:W-:Y:S05]  /*7b00*/  @!P0 BRA `(.L_x_115) ;  /* 0x0000002400408947 */ /* 0x000fea0003800000 */
[----:B------:R0:W1:Y:S01]  /*7b10*/  LDC.64 R6, c[0x4][R43] ;  /* 0x010000002b067b82 */ /* 0x0000620000000a00 */
[--C-:B------:R-:W-:Y:S01]  /*7b20*/  SHF.R.S32.HI R2, RZ, 0x1f, R36.reuse ;  /* 0x0000001fff027819 */ /* 0x100fe20000011424 */
[----:B------:R-:W-:-:S04]  /*7b30*/  IMAD.MOV.U32 R4, RZ, RZ, R36 ;  /* 0x000000ffff047224 */ /* 0x000fc800078e0024 */
[----:B------:R-:W-:-:S07]  /*7b40*/  IMAD.MOV.U32 R5, RZ, RZ, R2 ;  /* 0x000000ffff057224 */ /* 0x000fce00078e0002 */
[----:B------:R-:W-:-:S07]  /*7b50*/  LEPC R20, `(.L_x_117) ;  /* 0x000000001014794e */ /* 0x000fce0000000000 */
[----:B01----:R-:W-:Y:S05]  /*7b60*/  CALL.ABS.NOINC R6 ;  /* 0x0000000006007343 */ /* 0x003fea0003c00000 */
.L_x_117:
[----:B------:R4:W-:Y:S01]  /*7b70*/  ST.E.64 desc[UR36][R32.64+0x10], R4 ;  /* 0x0000100420007985 */ /* 0x0009e2000c101b24 */
[----:B------:R-:W-:-:S04]  /*7b80*/  ISETP.NE.U32.AND P0, PT, R4, RZ, PT ;  /* 0x000000ff0400720c */ /* 0x000fc80003f05070 */
[----:B------:R-:W-:-:S13]  /*7b90*/  ISETP.NE.AND.EX P0, PT, R5, RZ, PT, P0 ;  /* 0x000000ff0500720c */ /* 0x000fda0003f05300 */
[----:B----4-:R-:W-:Y:S05]  /*7ba0*/  @!P0 BRA `(.L_x_115) ;  /* 0x0000002400188947 */ /* 0x010fea0003800000 */
[----:B------:R-:W-:Y:S01]  /*7bb0*/  ISETP.GE.U32.AND P0, PT, R36, 0x1, PT ;  /* 0x000000012400780c */ /* 0x000fe20003f06070 */
[----:B------:R-:W-:Y:S03]  /*7bc0*/  BSSY.RECONVERGENT B0, `(.L_x_118) ;  /* 0x0000034000007945 */ /* 0x000fe60003800200 */
[----:B------:R-:W-:-:S13]  /*7bd0*/  ISETP.GE.AND.EX P0, PT, R37, RZ, PT, P0 ;  /* 0x000000ff2500720c */ /* 0x000fda0003f06300 */
[----:B------:R-:W-:Y:S05]  /*7be0*/  @!P0 BRA `(.L_x_119) ;  /* 0x0000000000c48947 */ /* 0x000fea0003800000 */
[C---:B------:R-:W-:Y:S01]  /*7bf0*/  ISETP.GE.U32.AND P1, PT, R36.reuse, 0x4, PT ;  /* 0x000000042400780c */ /* 0x040fe20003f26070 */
[----:B------:R-:W-:Y:S01]  /*7c00*/  BSSY.RECONVERGENT B1, `(.L_x_120) ;  /* 0x0000021000017945 */ /* 0x000fe20003800200 */
[----:B------:R-:W-:Y:S01]  /*7c10*/  LOP3.LUT R15, R36, 0x3, RZ, 0xc0, !PT ;  /* 0x00000003240f7812 */ /* 0x000fe200078ec0ff */
[----:B------:R-:W-:Y:S01]  /*7c20*/  IMAD.MOV.U32 R12, RZ, RZ, RZ ;  /* 0x000000ffff0c7224 */ /* 0x000fe200078e00ff */
[----:B------:R-:W-:Y:S01]  /*7c30*/  ISETP.GE.U32.AND.EX P1, PT, R37, RZ, PT, P1 ;  /* 0x000000ff2500720c */ /* 0x000fe20003f26110 */
[----:B------:R-:W-:Y:S01]  /*7c40*/  IMAD.MOV.U32 R14, RZ, RZ, RZ ;  /* 0x000000ffff0e7224 */ /* 0x000fe200078e00ff */
[----:B------:R-:W-:-:S04]  /*7c50*/  ISETP.NE.U32.AND P0, PT, R15, RZ, PT ;  /* 0x000000ff0f00720c */ /* 0x000fc80003f05070 */
[----:B------:R-:W-:-:S07]  /*7c60*/  ISETP.NE.AND.EX P0, PT, RZ, RZ, PT, P0 ;  /* 0x000000ffff00720c */ /* 0x000fce0003f05300 */
[----:B------:R-:W-:Y:S06]  /*7c70*/  @!P1 BRA `(.L_x_121) ;  /* 0x0000000000649947 */ /* 0x000fec0003800000 */
[----:B------:R-:W-:Y:S01]  /*7c80*/  LOP3.LUT R12, R36, 0xfffffffc, RZ, 0xc0, !PT ;  /* 0xfffffffc240c7812 */ /* 0x000fe200078ec0ff */
[----:B------:R-:W-:Y:S01]  /*7c90*/  IMAD.MOV.U32 R3, RZ, RZ, RZ ;  /* 0x000000ffff037224 */ /* 0x000fe200078e00ff */
[----:B------:R-:W-:Y:S01]  /*7ca0*/  LOP3.LUT R14, R37, 0x7fffffff, RZ, 0xc0, !PT ;  /* 0x7fffffff250e7812 */ /* 0x000fe200078ec0ff */
[----:B------:R-:W-:-:S07]  /*7cb0*/  IMAD.MOV.U32 R13, RZ, RZ, RZ ;  /* 0x000000ffff0d7224 */ /* 0x000fce00078e00ff */
.L_x_122:
        /* <DEDUP_REMOVED lines=20> */
[----:B0-----:R-:W-:Y:S05]  /*7e00*/  @P1 BRA `(.L_x_122) ;  /* 0xfffffffc00ac1947 */ /* 0x001fea000383ffff */
.L_x_121:
[----:B------:R-:W-:Y:S05]  /*7e10*/  BSYNC.RECONVERGENT B1 ;  /* 0x0000000000017941 */ /* 0x000fea0003800200 */
.L_x_120:
[----:B------:R-:W-:Y:S05]  /*7e20*/  @!P0 BRA `(.L_x_119) ;  /* 0x0000000000348947 */ /* 0x000fea0003800000 */
[----:B------:R-:W-:Y:S02]  /*7e30*/  IMAD.MOV.U32 R0, RZ, RZ, RZ ;  /* 0x000000ffff007224 */ /* 0x000fe400078e00ff */
[----:B------:R-:W-:-:S07]  /*7e40*/  IMAD.MOV.U32 R3, RZ, RZ, RZ ;  /* 0x000000ffff037224 */ /* 0x000fce00078e00ff */
.L_x_123:
        /* <DEDUP_REMOVED lines=10> */
[----:B0-----:R-:W-:Y:S05]  /*7ef0*/  @P0 BRA `(.L_x_123) ;  /* 0xfffffffc00d40947 */ /* 0x001fea000383ffff */
.L_x_119:
[----:B------:R-:W-:Y:S05]  /*7f00*/  BSYNC.RECONVERGENT B0 ;  /* 0x0000000000007941 */ /* 0x000fea0003800200 */
.L_x_118:
[----:B------:R-:W-:Y:S01]  /*7f10*/  MOV R0, 0x0 ;  /* 0x0000000000007802 */ /* 0x000fe20000000f00 */
[----:B------:R0:W-:Y:S01]  /*7f20*/  ST.E.64 desc[UR36][R32.64], RZ ;  /* 0x000000ff20007985 */ /* 0x0001e2000c101b24 */
[----:B------:R-:W-:Y:S02]  /*7f30*/  IMAD.MOV.U32 R4, RZ, RZ, R36 ;  /* 0x000000ffff047224 */ /* 0x000fe400078e0024 */
[----:B------:R0:W1:Y:S01]  /*7f40*/  LDC.64 R6, c[0x4][R0] ;  /* 0x0100000000067b82 */ /* 0x0000620000000a00 */
[----:B------:R0:W-:Y:S01]  /*7f50*/  ST.E.64 desc[UR36][R32.64+0x8], RZ ;  /* 0x000008ff20007985 */ /* 0x0001e2000c101b24 */
[----:B------:R-:W-:-:S03]  /*7f60*/  IMAD.MOV.U32 R5, RZ, RZ, R2 ;  /* 0x000000ffff057224 */ /* 0x000fc600078e0002 */
[----:B------:R0:W-:Y:S04]  /*7f70*/  ST.E.64 desc[UR36][R32.64+0x18], R36 ;  /* 0x0000182420007985 */ /* 0x0001e8000c101b24 */
[----:B------:R-:W-:-:S07]  /*7f80*/  LEPC R20, `(.L_x_124) ;  /* 0x000000001014794e */ /* 0x000fce0000000000 */
[----:B01----:R-:W-:Y:S05]  /*7f90*/  CALL.ABS.NOINC R6 ;  /* 0x0000000006007343 */ /* 0x003fea0003c00000 */
.L_x_124:
[----:B------:R-:W-:-:S04]  /*7fa0*/  ISETP.NE.U32.AND P0, PT, R4, RZ, PT ;  /* 0x000000ff0400720c */ /* 0x000fc80003f05070 */
[----:B------:R-:W-:-:S13]  /*7fb0*/  ISETP.NE.AND.EX P0, PT, R5, RZ, PT, P0 ;  /* 0x000000ff0500720c */ /* 0x000fda0003f05300 */
[----:B------:R-:W-:Y:S05]  /*7fc0*/  @P0 BRA `(.L_x_125) ;  /* 0x00000000002c0947 */ /* 0x000fea0003800000 */
[----:B------:R0:W5:Y:S01]  /*7fd0*/  LD.E.64 R4, desc[UR36][R32.64+0x10] ;  /* 0x0000102420047980 */ /* 0x000162000c101b00 */
[----:B------:R-:W-:-:S04]  /*7fe0*/  MOV R2, 0x8 ;  /* 0x0000000800027802 */ /* 0x000fc80000000f00 */
[----:B------:R0:W1:Y:S03]  /*7ff0*/  LDC.64 R6, c[0x4][R2] ;  /* 0x0100000002067b82 */ /* 0x0000660000000a00 */
[----:B------:R-:W-:-:S07]  /*8000*/  LEPC R20, `(.L_x_126) ;  /* 0x000000001014794e */ /* 0x000fce0000000000 */
[----:B01---5:R-:W-:Y:S05]  /*8010*/  CALL.ABS.NOINC R6 ;  /* 0x0000000006007343 */ /* 0x023fea0003c00000 */
.L_x_126:
[----:B------:R-:W0:Y:S01]  /*8020*/  LDC.64 R2, c[0x4][R2] ;  /* 0x0100000002027b82 */ /* 0x000e220000000a00 */
[----:B------:R-:W-:Y:S02]  /*8030*/  IMAD.MOV.U32 R4, RZ, RZ, R32 ;  /* 0x000000ffff047224 */ /* 0x000fe400078e0020 */
[----:B------:R-:W-:-:S07]  /*8040*/  IMAD.MOV.U32 R5, RZ, RZ, R33 ;  /* 0x000000ffff057224 */ /* 0x000fce00078e0021 */
[----:B------:R-:W-:-:S07]  /*8050*/  LEPC R20, `(.L_x_127) ;  /* 0x000000001014794e */ /* 0x000fce0000000000 */
[----:B0-----:R-:W-:Y:S05]  /*8060*/  CALL.ABS.NOINC R2 ;  /* 0x0000000002007343 */ /* 0x001fea0003c00000 */
.L_x_127:
[----:B------:R-:W-:Y:S05]  /*8070*/  BRA `(.L_x_115) ;  /* 0x0000001c00e47947 */ /* 0x000fea0003800000 */
.L_x_125:
[----:B------:R-:W2:Y:S01]  /*8080*/  LD.E.64 R2, desc[UR36][R32.64+0x18] ;  /* 0x0000182420027980 */ /* 0x000ea2000c101b00 */
[----:B------:R-:W-:Y:S01]  /*8090*/  BSSY.RECONVERGENT B0, `(.L_x_128) ;  /* 0x0000010000007945 */ /* 0x000fe20003800200 */
[----:B------:R-:W-:Y:S01]  /*80a0*/  IMAD.MOV.U32 R0, RZ, RZ, 0x1 ;  /* 0x00000001ff007424 */ /* 0x000fe200078e00ff */
[----:B--2---:R-:W-:-:S04]  /*80b0*/  ISETP.NE.U32.AND P0, PT, R2, RZ, PT ;  /* 0x000000ff0200720c */ /* 0x004fc80003f05070 */
[----:B------:R-:W-:-:S13]  /*80c0*/  ISETP.NE.AND.EX P0, PT, R3, RZ, PT, P0 ;  /* 0x000000ff0300720c */ /* 0x000fda0003f05300 */
[----:B------:R-:W-:Y:S05]  /*80d0*/  @!P0 BRA `(.L_x_129) ;  /* 0x00000000002c8947 */ /* 0x000fea0003800000 */
[----:B------:R-:W-:Y:S02]  /*80e0*/  IMAD.MOV.U32 R9, RZ, RZ, RZ ;  /* 0x000000ffff097224 */ /* 0x000fe400078e00ff */
[----:B------:R-:W-:-:S07]  /*80f0*/  IMAD.MOV.U32 R11, RZ, RZ, RZ ;  /* 0x000000ffff0b7224 */ /* 0x000fce00078e00ff */
.L_x_130:
        /* <DEDUP_REMOVED lines=9> */
.L_x_129:
[----:B------:R-:W-:Y:S05]  /*8190*/  BSYNC.RECONVERGENT B0 ;  /* 0x0000000000007941 */ /* 0x000fea0003800200 */
.L_x_128:
[----:B------:R0:W-:Y:S01]  /*81a0*/  ST.E.U8 desc[UR36][R4.64], R0 ;  /* 0x0000000004007985 */ /* 0x0001e2000c101124 */
[----:B------:R-:W-:Y:S01]  /*81b0*/  BSSY.RECONVERGENT B0, `(.L_x_131) ;  /* 0x0000011000007945 */ /* 0x000fe20003800200 */
[----:B------:R-:W-:Y:S01]  /*81c0*/  CS2R R6, SRZ ;  /* 0x0000000000067805 */ /* 0x000fe2000001ff00 */
[----:B------:R-:W-:Y:S01]  /*81d0*/  IMAD.MOV.U32 R3, RZ, RZ, RZ ;  /* 0x000000ffff037224 */ /* 0x000fe200078e00ff */
[----:B------:R0:W-:Y:S01]  /*81e0*/  ST.E.64 desc[UR36][R32.64], RZ ;  /* 0x000000ff20007985 */ /* 0x0001e2000c101b24 */
[----:B------:R-:W-:-:S07]  /*81f0*/  IMAD.MOV.U32 R2, RZ, RZ, 0x1 ;  /* 0x00000001ff027424 */ /* 0x000fce00078e00ff */
.L_x_132:
[----:B------:R-:W-:-:S04]  /*8200*/  IADD3 R8, P0, PT, R7, R4, RZ ;  /* 0x0000000407087210 */ /* 0x000fc80007f1e0ff */
[----:B------:R-:W-:-:S05]  /*8210*/  LEA.HI.X.SX32 R9, R7, R5, 0x1, P0 ;  /* 0x0000000507097211 */ /* 0x000fca00000f0eff */
[----:B------:R-:W2:Y:S01]  /*8220*/  LD.E.U8 R8, desc[UR36][R8.64] ;  /* 0x0000002408087980 */ /* 0x000ea2000c101100 */
[----:B------:R-:W-:Y:S01]  /*8230*/  IMAD.MOV.U32 R10, RZ, RZ, R2 ;  /* 0x000000ffff0a7224 */ /* 0x000fe200078e0002 */
[----:B------:R-:W-:Y:S01]  /*8240*/  IADD3 R2, P2, PT, R2, -0x1, RZ ;  /* 0xffffffff02027810 */ /* 0x000fe20007f5e0ff */
[----:B------:R-:W-:-:S03]  /*8250*/  IMAD.MOV.U32 R11, RZ, RZ, R6 ;  /* 0x000000ffff0b7224 */ /* 0x000fc600078e0006 */
[----:B------:R-:W-:Y:S02]  /*8260*/  IADD3.X R6, PT, PT, R6, -0x1, RZ, P2, !PT ;  /* 0xffffffff06067810 */ /* 0x000fe400017fe4ff */
[----:B--2---:R-:W-:-:S04]  /*8270*/  ISETP.NE.AND P0, PT, R8, RZ, PT ;  /* 0x000000ff0800720c */ /* 0x004fc80003f05270 */
[----:B0-----:R-:W-:-:S04]  /*8280*/  SEL R0, RZ, 0x1, P0 ;  /* 0x00000001ff007807 */ /* 0x001fc80000000000 */
[----:B------:R-:W-:-:S05]  /*8290*/  IADD3 R7, P1, PT, R7, R0, RZ ;  /* 0x0000000007077210 */ /* 0x000fca0007f3e0ff */
[----:B------:R-:W-:Y:S01]  /*82a0*/  IMAD.X R3, RZ, RZ, R3, P1 ;  /* 0x000000ffff037224 */ /* 0x000fe200008e0603 */
[----:B------:R-:W-:Y:S07]  /*82b0*/  @!P0 BRA `(.L_x_132) ;  /* 0xfffffffc00d08947 */ /* 0x000fee000383ffff */
[----:B------:R-:W-:Y:S05]  /*82c0*/  BSYNC.RECONVERGENT B0 ;  /* 0x0000000000007941 */ /* 0x000fea0003800200 */
.L_x_131:
[----:B------:R-:W-:Y:S01]  /*82d0*/  ISETP.NE.U32.AND P0, PT, R7, RZ, PT ;  /* 0x000000ff0700720c */ /* 0x000fe20003f05070 */
[----:B------:R-:W-:Y:S03]  /*82e0*/  BSSY.RECONVERGENT B0, `(.L_x_133) ;  /* 0x0000053000007945 */ /* 0x000fe60003800200 */
[----:B------:R-:W-:-:S13]  /*82f0*/  ISETP.NE.AND.EX P0, PT, R3, RZ, PT, P0 ;  /* 0x000000ff0300720c */ /* 0x000fda0003f05300 */
[----:B------:R-:W-:Y:S05]  /*8300*/  @P0 BRA `(.L_x_134) ;  /* 0x0000000400400947 */ /* 0x000fea0003800000 */
[C---:B------:R-:W-:Y:S01]  /*8310*/  ISETP.GT.U32.AND P2, PT, R10.reuse, 0x1, PT ;  /* 0x000000010a00780c */ /* 0x040fe20003f44070 */
[----:B------:R-:W-:Y:S01]  /*8320*/  BSSY.RECONVERGENT B1, `(.L_x_135) ;  /* 0x000003b000017945 */ /* 0x000fe20003800200 */
[C---:B------:R-:W-:Y:S01]  /*8330*/  ISETP.GE.U32.AND P1, PT, R10.reuse, 0x4, PT ;  /* 0x000000040a00780c */ /* 0x040fe20003f26070 */
[----:B------:R-:W-:Y:S01]  /*8340*/  IMAD.MOV.U32 R2, RZ, RZ, RZ ;  /* 0x000000ffff027224 */ /* 0x000fe200078e00ff */
[C---:B------:R-:W-:Y:S02]  /*8350*/  ISETP.GT.AND.EX P2, PT, R11.reuse, RZ, PT, P2 ;  /* 0x000000ff0b00720c */ /* 0x040fe40003f44320 */
[C---:B------:R-:W-:Y:S02]  /*8360*/  ISETP.GE.AND.EX P1, PT, R11.reuse, RZ, PT, P1 ;  /* 0x000000ff0b00720c */ /* 0x040fe40003f26310 */
[----:B------:R-:W-:Y:S02]  /*8370*/  SEL R6, R10, 0x1, P2 ;  /* 0x000000010a067807 */ /* 0x000fe40001000000 */
[----:B------:R-:W-:-:S02]  /*8380*/  SEL R11, R11, RZ, P2 ;  /* 0x000000ff0b0b7207 */ /* 0x000fc40001000000 */
[----:B------:R-:W-:-:S04]  /*8390*/  LOP3.LUT R0, R6, 0x3, RZ, 0xc0, !PT ;  /* 0x0000000306007812 */ /* 0x000fc800078ec0ff */
[----:B------:R-:W-:-:S04]  /*83a0*/  ISETP.NE.U32.AND P0, PT, R0, RZ, PT ;  /* 0x000000ff0000720c */ /* 0x000fc80003f05070 */
[----:B------:R-:W-:Y:S01]  /*83b0*/  ISETP.NE.AND.EX P0, PT, RZ, RZ, PT, P0 ;  /* 0x000000ffff00720c */ /* 0x000fe20003f05300 */
[----:B------:R-:W-:-:S12]  /*83c0*/  @!P1 BRA `(.L_x_136) ;  /* 0x0000000000c09947 */ /* 0x000fd80003800000 */
[----:B------:R-:W-:Y:S01]  /*83d0*/  LOP3.LUT R2, R6, 0xfffffffc, RZ, 0xc0, !PT ;  /* 0xfffffffc06027812 */ /* 0x000fe200078ec0ff */
[----:B------:R-:W-:Y:S01]  /*83e0*/  IMAD.MOV.U32 R9, RZ, RZ, RZ ;  /* 0x000000ffff097224 */ /* 0x000fe200078e00ff */
[----:B------:R-:W-:Y:S01]  /*83f0*/  LOP3.LUT R6, R11, 0x7fffffff, RZ, 0xc0, !PT ;  /* 0x7fffffff0b067812 */ /* 0x000fe200078ec0ff */
[----:B------:R-:W-:-:S07]  /*8400*/  IMAD.MOV.U32 R11, RZ, RZ, RZ ;  /* 0x000000ffff0b7224 */ /* 0x000fce00078e00ff */
.L_x_137:
[----:B------:R-:W-:Y:S01]  /*8410*/  UMOV UR4, URZ ;  /* 0x000000ff00047c82 */ /* 0x000fe20008000000 */
[----:B------:R-:W2:Y:S01]  /*8420*/  LD.E.64 R12, desc[UR36][R32.64+0x10] ;  /* 0x00001024200c7980 */ /* 0x000ea2000c101b00 */
[----:B------:R-:W-:-:S05]  /*8430*/  IADD3 RZ, P1, PT, RZ, -UR4, RZ ;  /* 0x80000004ffff7c10 */ /* 0x000fca000ff3e0ff */
[----:B------:R-:W-:-:S05]  /*8440*/  IMAD.X R15, RZ, RZ, ~R11, P1 ;  /* 0x000000ffff0f7224 */ /* 0x000fca00008e0e0b */
[----:B------:R-:W-:-:S04]  /*8450*/  IADD3 R36, P2, PT, R4, R15, RZ ;  /* 0x0000000f04247210 */ /* 0x000fc80007f5e0ff */
[----:B------:R-:W-:-:S05]  /*8460*/  LEA.HI.X.SX32 R37, R15, R5, 0x1, P2 ;  /* 0x000000050f257211 */ /* 0x000fca00010f0eff */
[----:B------:R-:W3:Y:S01]  /*8470*/  LD.E.U8 R43, desc[UR36][R36.64] ;  /* 0x00000024242b7980 */ /* 0x000ee2000c101100 */
[----:B------:R-:W-:Y:S02]  /*8480*/  SHF.R.S32.HI R21, RZ, 0x1f, R11 ;  /* 0x0000001fff157819 */ /* 0x000fe4000001140b */
[-C--:B------:R-:W-:Y:S02]  /*8490*/  LOP3.LUT R45, RZ, R11.reuse, RZ, 0x33, !PT ;  /* 0x0000000bff2d7212 */ /* 0x080fe400078e33ff */
[----:B--2---:R-:W-:-:S05]  /*84a0*/  IADD3 R14, P2, PT, R12, R11, RZ ;  /* 0x0000000b0c0e7210 */ /* 0x004fca0007f5e0ff */
[----:B------:R-:W-:Y:S01]  /*84b0*/  IMAD.X R15, R13, 0x1, R21, P2 ;  /* 0x000000010d0f7824 */ /* 0x000fe200010e0615 */
[----:B------:R-:W-:Y:S02]  /*84c0*/  LOP3.LUT R21, RZ, R21, RZ, 0x33, !PT ;  /* 0x00000015ff157212 */ /* 0x000fe400078e33ff */
[----:B------:R-:W-:-:S05]  /*84d0*/  IADD3 R20, P2, PT, R45, R4, RZ ;  /* 0x000000042d147210 */ /* 0x000fca0007f5e0ff */
[----:B------:R-:W-:Y:S01]  /*84e0*/  IMAD.X R21, R21, 0x1, R5, P2 ;  /* 0x0000000115157824 */ /* 0x000fe200010e0605 */
[----:B---3--:R0:W-:Y:S04]  /*84f0*/  ST.E.U8 desc[UR36][R14.64], R43 ;  /* 0x0000002b0e007985 */ /* 0x0081e8000c101124 */
[----:B------:R-:W2:Y:S04]  /*8500*/  LD.E.64 R12, desc[UR36][R32.64+0x10] ;  /* 0x00001024200c7980 */ /* 0x000ea8000c101b00 */
[----:B------:R-:W3:Y:S01]  /*8510*/  LD.E.U8 R47, desc[UR36][R20.64] ;  /* 0x00000024142f7980 */ /* 0x000ee2000c101100 */
[C---:B------:R-:W-:Y:S01]  /*8520*/  VIADD R45, R11.reuse, 0x1 ;  /* 0x000000010b2d7836 */ /* 0x040fe20000000000 */
[----:B------:R-:W-:-:S04]  /*8530*/  IADD3.X R37, PT, PT, ~R11, -0x2, RZ, P1, !PT ;  /* 0xfffffffe0b257810 */ /* 0x000fc80000ffe5ff */
[----:B--2---:R-:W-:-:S04]  /*8540*/  IADD3 R44, P2, PT, R12, R45, RZ ;  /* 0x0000002d0c2c7210 */ /* 0x004fc80007f5e0ff */
[----:B------:R-:W-:Y:S02]  /*8550*/  LEA.HI.X.SX32 R45, R45, R13, 0x1, P2 ;  /* 0x0000000d2d2d7211 */ /* 0x000fe400010f0eff */
[----:B------:R-:W-:-:S03]  /*8560*/  IADD3 R36, P2, PT, R37, R4, RZ ;  /* 0x0000000425247210 */ /* 0x000fc60007f5e0ff */
[----:B---3--:R1:W-:Y:S01]  /*8570*/  ST.E.U8 desc[UR36][R44.64], R47 ;  /* 0x0000002f2c007985 */ /* 0x0083e2000c101124 */
[----:B------:R-:W-:-:S03]  /*8580*/  LEA.HI.X.SX32 R37, R37, R5, 0x1, P2 ;  /* 0x0000000525257211 */ /* 0x000fc600010f0eff */
[----:B------:R-:W2:Y:S04]  /*8590*/  LD.E.64 R12, desc[UR36][R32.64+0x10] ;  /* 0x00001024200c7980 */ /* 0x000ea8000c101b00 */
[----:B------:R-:W3:Y:S01]  /*85a0*/  LD.E.U8 R37, desc[UR36][R36.64] ;  /* 0x0000002424257980 */ /* 0x000ee2000c101100 */
[C---:B0-----:R-:W-:Y:S01]  /*85b0*/  VIADD R15, R11.reuse, 0x2 ;  /* 0x000000020b0f7836 */ /* 0x041fe20000000000 */
[----:B------:R-:W-:-:S04]  /*85c0*/  IADD3.X R43, PT, PT, ~R11, -0x3, RZ, P1, !PT ;  /* 0xfffffffd0b2b7810 */ /* 0x000fc80000ffe5ff */
[----:B--2---:R-:W-:-:S04]  /*85d0*/  IADD3 R20, P2, PT, R12, R15, RZ ;  /* 0x0000000f0c147210 */ /* 0x004fc80007f5e0ff */
[----:B------:R-:W-:Y:S02]  /*85e0*/  LEA.HI.X.SX32 R21, R15, R13, 0x1, P2 ;  /* 0x0000000d0f157211 */ /* 0x000fe400010f0eff */
[----:B------:R-:W-:-:S03]  /*85f0*/  IADD3 R12, P1, PT, R43, R4, RZ ;  /* 0x000000042b0c7210 */ /* 0x000fc60007f3e0ff */
[----:B---3--:R1:W-:Y:S04]  /*8600*/  ST.E.U8 desc[UR36][R20.64], R37 ;  /* 0x0000002514007985 */ /* 0x0083e8000c101124 */
[----:B------:R-:W2:Y:S01]  /*8610*/  LD.E.64 R14, desc[UR36][R32.64+0x10] ;  /* 0x00001024200e7980 */ /* 0x000ea2000c101b00 */
[----:B------:R-:W-:-:S06]  /*8620*/  LEA.HI.X.SX32 R13, R43, R5, 0x1, P1 ;  /* 0x000000052b0d7211 */ /* 0x000fcc00008f0eff */
[----:B------:R-:W3:Y:S01]  /*8630*/  LD.E.U8 R13, desc[UR36][R12.64] ;  /* 0x000000240c0d7980 */ /* 0x000ee2000c101100 */
[----:B------:R-:W-:-:S05]  /*8640*/  VIADD R43, R11, 0x3 ;  /* 0x000000030b2b7836 */ /* 0x000fca0000000000 */
[----:B--2---:R-:W-:-:S04]  /*8650*/  IADD3 R14, P1, PT, R14, R43, RZ ;  /* 0x0000002b0e0e7210 */ /* 0x004fc80007f3e0ff */
[----:B------:R-:W-:Y:S02]  /*8660*/  LEA.HI.X.SX32 R15, R43, R15, 0x1, P1 ;  /* 0x0000000f2b0f7211 */ /* 0x000fe400008f0eff */
[----:B------:R-:W-:-:S03]  /*8670*/  IADD3 R11, P1, PT, R11, 0x4, RZ ;  /* 0x000000040b0b7810 */ /* 0x000fc60007f3e0ff */
[----:B---3--:R1:W-:Y:S02]  /*8680*/  ST.E.U8 desc[UR36][R14.64], R13 ;  /* 0x0000000d0e007985 */ /* 0x0083e4000c101124 */
[----:B------:R-:W-:Y:S01]  /*8690*/  IMAD.X R9, RZ, RZ, R9, P1 ;  /* 0x000000ffff097224 */ /* 0x000fe200008e0609 */
[----:B------:R-:W-:-:S04]  /*86a0*/  ISETP.NE.U32.AND P1, PT, R11, R2, PT ;  /* 0x000000020b00720c */ /* 0x000fc80003f25070 */
[----:B------:R-:W-:-:S13]  /*86b0*/  ISETP.NE.AND.EX P1, PT, R9, R6, PT, P1 ;  /* 0x000000060900720c */ /* 0x000fda0003f25310 */
[----:B-1----:R-:W-:Y:S05]  /*86c0*/  @P1 BRA `(.L_x_137) ;  /* 0xfffffffc00501947 */ /* 0x002fea000383ffff */
.L_x_136:
[----:B------:R-:W-:Y:S05]  /*86d0*/  BSYNC.RECONVERGENT B1 ;  /* 0x0000000000017941 */ /* 0x000fea0003800200 */
.L_x_135:
[----:B------:R-:W-:Y:S05]  /*86e0*/  @!P0 BRA `(.L_x_134) ;  /* 0x0000000000488947 */ /* 0x000fea0003800000 */
[----:B------:R-:W-:Y:S02]  /*86f0*/  IMAD.MOV.U32 R13, RZ, RZ, RZ ;  /* 0x000000ffff0d7224 */ /* 0x000fe400078e00ff */
[----:B------:R-:W-:-:S07]  /*8700*/  IMAD.MOV.U32 R6, RZ, RZ, RZ ;  /* 0x000000ffff067224 */ /* 0x000fce00078e00ff */
.L_x_138:
[----:B------:R-:W-:Y:S01]  /*8710*/  UMOV UR4, URZ ;  /* 0x000000ff00047c82 */ /* 0x000fe20008000000 */
[----:B0-----:R-:W2:Y:S01]  /*8720*/  LD.E.64 R8, desc[UR36][R32.64+0x10] ;  /* 0x0000102420087980 */ /* 0x001ea2000c101b00 */
[----:B------:R-:W-:-:S05]  /*8730*/  IADD3 RZ, P0, PT, RZ, -UR4, RZ ;  /* 0x80000004ffff7c10 */ /* 0x000fca000ff1e0ff */
[----:B------:R-:W-:-:S05]  /*8740*/  IMAD.X R11, RZ, RZ, ~R2, P0 ;  /* 0x000000ffff0b7224 */ /* 0x000fca00000e0e02 */
[----:B------:R-:W-:-:S04]  /*8750*/  IADD3 R10, P0, PT, R4, R11, RZ ;  /* 0x0000000b040a7210 */ /* 0x000fc80007f1e0ff */
[----:B------:R-:W-:-:S06]  /*8760*/  LEA.HI.X.SX32 R11, R11, R5, 0x1, P0 ;  /* 0x000000050b0b7211 */ /* 0x000fcc00000f0eff */
[----:B------:R-:W3:Y:S01]  /*8770*/  LD.E.U8 R11, desc[UR36][R10.64] ;  /* 0x000000240a0b7980 */ /* 0x000ee2000c101100 */
[----:B--2---:R-:W-:-:S04]  /*8780*/  IADD3 R8, P0, PT, R8, R2, RZ ;  /* 0x0000000208087210 */ /* 0x004fc80007f1e0ff */
[----:B------:R-:W-:Y:S02]  /*8790*/  LEA.HI.X.SX32 R9, R2, R9, 0x1, P0 ;  /* 0x0000000902097211 */ /* 0x000fe400000f0eff */
[----:B------:R-:W-:-:S05]  /*87a0*/  IADD3 R13, P0, PT, R13, 0x1, RZ ;  /* 0x000000010d0d7810 */ /* 0x000fca0007f1e0ff */
[----:B------:R-:W-:Y:S01]  /*87b0*/  IMAD.X R6, RZ, RZ, R6, P0 ;  /* 0x000000ffff067224 */ /* 0x000fe200000e0606 */
[----:B------:R-:W-:-:S04]  /*87c0*/  ISETP.NE.U32.AND P0, PT, R13, R0, PT ;  /* 0x000000000d00720c */ /* 0x000fc80003f05070 */
[----:B------:R-:W-:Y:S01]  /*87d0*/  ISETP.NE.AND.EX P0, PT, R6, RZ, PT, P0 ;  /* 0x000000ff0600720c */ /* 0x000fe20003f05300 */
[----:B---3--:R0:W-:Y:S01]  /*87e0*/  ST.E.U8 desc[UR36][R8.64], R11 ;  /* 0x0000000b08007985 */ /* 0x0081e2000c101124 */
[----:B------:R-:W-:-:S11]  /*87f0*/  VIADD R2, R2, 0x1 ;  /* 0x0000000102027836 */ /* 0x000fd60000000000 */
[----:B------:R-:W-:Y:S05]  /*8800*/  @P0 BRA `(.L_x_138) ;  /* 0xfffffffc00c00947 */ /* 0x000fea000383ffff */
.L_x_134:
[----:B------:R-:W-:Y:S05]  /*8810*/  BSYNC.RECONVERGENT B0 ;  /* 0x0000000000007941 */ /* 0x000fea0003800200 */
.L_x_133:
[----:B------:R-:W-:Y:S02]  /*8820*/  IADD3 R2, P0, PT, -R7, 0x1, RZ ;  /* 0x0000000107027810 */ /* 0x000fe40007f1e1ff */
[----:B------:R-:W-:-:S03]  /*8830*/  MOV R0, 0x8 ;  /* 0x0000000800007802 */ /* 0x000fc60000000f00 */
[----:B------:R-:W-:Y:S01]  /*8840*/  IMAD.X R3, RZ, RZ, ~R3, P0 ;  /* 0x000000ffff037224 */ /* 0x000fe200000e0e03 */
[----:B------:R1:W2:Y:S04]  /*8850*/  LDC.64 R6, c[0x4][R0] ;  /* 0x0100000000067b82 */ /* 0x0002a80000000a00 */
[----:B------:R1:W-:Y:S03]  /*8860*/  ST.E.64 desc[UR36][R32.64+0x8], R2 ;  /* 0x0000080220007985 */ /* 0x0003e6000c101b24 */
[----:B------:R-:W-:-:S07]  /*8870*/  LEPC R20, `(.L_x_139) ;  /* 0x000000001014794e */ /* 0x000fce0000000000 */
[----:B012---:R-:W-:Y:S05]  /*8880*/  CALL.ABS.NOINC R6 ;  /* 0x0000000006007343 */ /* 0x007fea0003c00000 */
.L_x_139:
[----:B------:R-:W2:Y:S01]  /*8890*/  LD.E.64 R2, desc[UR36][R18.64+0x8] ;  /* 0x0000082412027980 */ /* 0x000ea2000c101b00 */
[----:B------:R-:W-:Y:S01]  /*88a0*/  BSSY.RECONVERGENT B0, `(.L_x_140) ;  /* 0x0000018000007945 */ /* 0x000fe20003800200 */
[----:B--2---:R-:W-:-:S04]  /*88b0*/  ISETP.NE.U32.AND P0, PT, R2, RZ, PT ;  /* 0x000000ff0200720c */ /* 0x004fc80003f05070 */
        /* <DEDUP_REMOVED lines=9> */
.L_x_144:
        /* <DEDUP_REMOVED lines=10> */
.L_x_143:
[----:B------:R-:W-:Y:S05]  /*89f0*/  BSYNC.RECONVERGENT B1 ;  /* 0x0000000000017941 */ /* 0x000fea0003800200 */
.L_x_142:
[----:B------:R0:W-:Y:S04]  /*8a00*/  ST.E.64 desc[UR36][R18.64], RZ ;  /* 0x000000ff12007985 */ /* 0x0001e8000c101b24 */
[----:B------:R0:W-:Y:S02]  /*8a10*/  ST.E.64 desc[UR36][R18.64+0x8], RZ ;  /* 0x000008ff12007985 */ /* 0x0001e4000c101b24 */
.L_x_141:
[----:B------:R-:W-:Y:S05]  /*8a20*/  BSYNC.RECONVERGENT B0 ;  /* 0x0000000000007941 */ /* 0x000fea0003800200 */
.L_x_140:
[----:B------:R-:W2:Y:S01]  /*8a30*/  LD.E.64 R2, desc[UR36][R22.64+0x8] ;  /* 0x0000082416027980 */ /* 0x000ea2000c101b00 */
[----:B------:R-:W-:Y:S01]  /*8a40*/  BSSY.RECONVERGENT B6, `(.L_x_145) ;  /* 0x0000152000067945 */ /* 0x000fe20003800200 */
[----:B--2---:R-:W-:-:S04]  /*8a50*/  ISETP.NE.U32.AND P0, PT, R2, RZ, PT ;  /* 0x000000ff0200720c */ /* 0x004fc80003f05070 */
[----:B------:R-:W-:-:S13]  /*8a60*/  ISETP.NE.AND.EX P0, PT, R3, RZ, PT, P0 ;  /* 0x000000ff0300720c */ /* 0x000fda0003f05300 */
[----:B------:R-:W-:Y:S05]  /*8a70*/  @!P0 BRA `(.L_x_146) ;  /* 0x0000001400388947 */ /* 0x000fea0003800000 */
[----:B------:R-:W2:Y:S02]  /*8a80*/  LD.E.64 R2, desc[UR36][R32.64+0x8] ;  /* 0x0000082420027980 */ /* 0x000ea4000c101b00 */
[----:B--2---:R-:W-:-:S04]  /*8a90*/  ISETP.NE.U32.AND P0, PT, R2, RZ, PT ;  /* 0x000000ff0200720c */ /* 0x004fc80003f05070 */
[----:B------:R-:W-:-:S13]  /*8aa0*/  ISETP.NE.AND.EX P0, PT, R3, RZ, PT, P0 ;  /* 0x000000ff0300720c */ /* 0x000fda0003f05300 */
[----:B------:R-:W-:Y:S05]  /*8ab0*/  @!P0 BRA `(.L_x_146) ;  /* 0x0000001400288947 */ /* 0x000fea0003800000 */
[----:B------:R-:W2:Y:S01]  /*8ac0*/  LD.E R4, desc[UR36][R18.64+0x18] ;  /* 0x0000182412047980 */ /* 0x000ea2000c101900 */
[----:B------:R-:W-:-:S04]  /*8ad0*/  MOV R0, 0x0 ;  /* 0x0000000000007802 */ /* 0x000fc80000000f00 */
[----:B------:R1:W3:Y:S01]  /*8ae0*/  LDC.64 R2, c[0x4][R0] ;  /* 0x0100000000027b82 */ /* 0x0002e20000000a00 */
[----:B--2---:R-:W-:-:S04]  /*8af0*/  LEA R4, R4, 0x2, 0x1 ;  /* 0x0000000204047811 */ /* 0x004fc800078e08ff */
[----:B-1-3--:R-:W-:-:S07]  /*8b00*/  SHF.R.S32.HI R5, RZ, 0x1f, R4 ;  /* 0x0000001fff057819 */ /* 0x00afce0000011404 */
[----:B------:R-:W-:-:S07]  /*8b10*/  LEPC R20, `(.L_x_147) ;  /* 0x000000001014794e */ /* 0x000fce0000000000 */
[----:B0-----:R-:W-:Y:S05]  /*8b20*/  CALL.ABS.NOINC R2 ;  /* 0x0000000002007343 */ /* 0x001fea0003c00000 */
.L_x_147:
[----:B------:R-:W-:-:S04]  /*8b30*/  ISETP.NE.U32.AND P0, PT, R4, RZ, PT ;  /* 0x000000ff0400720c */ /* 0x000fc80003f05070 */
[----:B------:R-:W-:-:S13]  /*8b40*/  ISETP.NE.AND.EX P0, PT, R5, RZ, PT, P0 ;  /* 0x000000ff0500720c */ /* 0x000fda0003f05300 */
[----:B------:R-:W-:Y:S05]  /*8b50*/  @!P0 BRA `(.L_x_146) ;  /* 0x0000001400008947 */ /* 0x000fea0003800000 */
[----:B------:R0:W-:Y:S04]  /*8b60*/  ST.E.U8 desc[UR36][R4.64], RZ ;  /* 0x000000ff04007985 */ /* 0x0001e8000c101124 */
[----:B------:R-:W2:Y:S01]  /*8b70*/  LD.E.64 R2, desc[UR36][R32.64+0x8] ;  /* 0x0000082420027980 */ /* 0x000ea2000c101b00 */
[----:B------:R-:W-:Y:S01]  /*8b80*/  BSSY.RECONVERGENT B0, `(.L_x_148) ;  /* 0x000001a000007945 */ /* 0x000fe20003800200 */
[----:B------:R-:W-:Y:S02]  /*8b90*/  IMAD.MOV.U32 R7, RZ, RZ, 0x1 ;  /* 0x00000001ff077424 */ /* 0x000fe400078e00ff */
[----:B------:R-:W-:Y:S01]  /*8ba0*/  IMAD.MOV.U32 R9, RZ, RZ, RZ ;  /* 0x000000ffff097224 */ /* 0x000fe200078e00ff */
[----:B--2---:R-:W-:-:S04]  /*8bb0*/  ISETP.NE.U32.AND P0, PT, R2, RZ, PT ;  /* 0x000000ff0200720c */ /* 0x004fc80003f05070 */
[----:B------:R-:W-:-:S13]  /*8bc0*/  ISETP.NE.AND.EX P0, PT, R3, RZ, PT, P0 ;  /* 0x000000ff0300720c */ /* 0x000fda0003f05300 */
[----:B0-----:R-:W-:Y:S05]  /*8bd0*/  @!P0 BRA `(.L_x_149) ;  /* 0x0000000000508947 */ /* 0x001fea0003800000 */
[----:B------:R-:W-:Y:S01]  /*8be0*/  BSSY.RECONVERGENT B1, `(.L_x_150) ;  /* 0x0000011000017945 */ /* 0x000fe20003800200 */
[----:B------:R-:W-:Y:S02]  /*8bf0*/  IMAD.MOV.U32 R11, RZ, RZ, RZ ;  /* 0x000000ffff0b7224 */ /* 0x000fe400078e00ff */
[----:B------:R-:W-:-:S07]  /*8c00*/  IMAD.MOV.U32 R13, RZ, RZ, RZ ;  /* 0x000000ffff0d7224 */ /* 0x000fce00078e00ff */
.L_x_151:
[----:B------:R-:W2:Y:S01]  /*8c10*/  LD.E.64 R2, desc[UR36][R32.64+0x10] ;  /* 0x0000102420027980 */ /* 0x000ea2000c101b00 */
[----:B------:R-:W-:Y:S01]  /*8c20*/  VIADD R7, R11, 0x1 ;  /* 0x000000010b077836 */ /* 0x000fe20000000000 */
[----:B--2---:R-:W-:-:S04]  /*8c30*/  IADD3 R2, P0, PT, R2, R11, RZ ;  /* 0x0000000b02027210 */ /* 0x004fc80007f1e0ff */
[----:B------:R-:W-:-:S06]  /*8c40*/  LEA.HI.X.SX32 R3, R11, R3, 0x1, P0 ;  /* 0x000000030b037211 */ /* 0x000fcc00000f0eff */
[----:B------:R-:W2:Y:S01]  /*8c50*/  LD.E.U8 R3, desc[UR36][R2.64] ;  /* 0x0000002402037980 */ /* 0x000ea2000c101100 */
[----:B------:R-:W-:-:S04]  /*8c60*/  IADD3 R6, P0, PT, R7, R4, RZ ;  /* 0x0000000407067210 */ /* 0x000fc80007f1e0ff */
[----:B------:R-:W-:-:S05]  /*8c70*/  LEA.HI.X.SX32 R7, R7, R5, 0x1, P0 ;  /* 0x0000000507077211 */ /* 0x000fca00000f0eff */
[----:B--2---:R0:W-:Y:S04]  /*8c80*/  ST.E.U8 desc[UR36][R6.64], R3 ;  /* 0x0000000306007985 */ /* 0x0041e8000c101124 */
[----:B------:R-:W2:Y:S01]  /*8c90*/  LD.E.64 R8, desc[UR36][R32.64+0x8] ;  /* 0x0000082420087980 */ /* 0x000ea2000c101b00 */
[----:B------:R-:W-:-:S05]  /*8ca0*/  IADD3 R11, P0, PT, R11, 0x1, RZ ;  /* 0x000000010b0b7810 */ /* 0x000fca0007f1e0ff */
[----:B------:R-:W-:Y:S01]  /*8cb0*/  IMAD.X R13, RZ, RZ, R13, P0 ;  /* 0x000000ffff0d7224 */ /* 0x000fe200000e060d */
[----:B--2---:R-:W-:-:S04]  /*8cc0*/  ISETP.GE.U32.AND P0, PT, R11, R8, PT ;  /* 0x000000080b00720c */ /* 0x004fc80003f06070 */
[----:B------:R-:W-:-:S13]  /*8cd0*/  ISETP.GE.U32.AND.EX P0, PT, R13, R9, PT, P0 ;  /* 0x000000090d00720c */ /* 0x000fda0003f06100 */
[----:B0-----:R-:W-:Y:S05]  /*8ce0*/  @!P0 BRA `(.L_x_151) ;  /* 0xfffffffc00c88947 */ /* 0x001fea000383ffff */
[----:B------:R-:W-:Y:S05]  /*8cf0*/  BSYNC.RECONVERGENT B1 ;  /* 0x0000000000017941 */ /* 0x000fea0003800200 */
.L_x_150:
[----:B------:R-:W-:-:S05]  /*8d00*/  IADD3 R7, P0, PT, R8, 0x1, RZ ;  /* 0x0000000108077810 */ /* 0x000fca0007f1e0ff */
[----:B------:R-:W-:-:S08]  /*8d10*/  IMAD.X R9, RZ, RZ, R9, P0 ;  /* 0x000000ffff097224 */ /* 0x000fd000000e0609 */
.L_x_149:
[----:B------:R-:W-:Y:S05]  /*8d20*/  BSYNC.RECONVERGENT B0 ;  /* 0x0000000000007941 */ /* 0x000fea0003800200 */
.L_x_148:
[----:B------:R-:W2:Y:S01]  /*8d30*/  LD.E.64 R2, desc[UR36][R18.64+0x18] ;  /* 0x0000182412027980 */ /* 0x000ea2000c101b00 */
[----:B------:R-:W-:Y:S01]  /*8d40*/  BSSY.RECONVERGENT B0, `(.L_x_152) ;  /* 0x0000013000007945 */ /* 0x000fe20003800200 */
[----:B--2---:R-:W-:-:S04]  /*8d50*/  LEA R0, P1, R2, 0x2, 0x1 ;  /* 0x0000000202007811 */ /* 0x004fc800078208ff */
[----:B------:R-:W-:Y:S02]  /*8d60*/  ISETP.GE.U32.AND P0, PT, R7, R0, PT ;  /* 0x000000000700720c */ /* 0x000fe40003f06070 */
[----:B------:R-:W-:-:S04]  /*8d70*/  LEA.HI.X R0, R2, RZ, R3, 0x1, P1 ;  /* 0x000000ff02007211 */ /* 0x000fc800008f0c03 */
[----:B------:R-:W-:-:S13]  /*8d80*/  ISETP.GE.U32.AND.EX P0, PT, R9, R0, PT, P0 ;  /* 0x000000000900720c */ /* 0x000fda0003f06100 */
[----:B------:R-:W-:Y:S05]  /*8d90*/  @P0 BRA `(.L_x_153) ;  /* 0x0000000000340947 */ /* 0x000fea0003800000 */
[----:B------:R-:W-:Y:S01]  /*8da0*/  BSSY.RECONVERGENT B1, `(.L_x_153) ;  /* 0x000000c000017945 */ /* 0x000fe20003800200 */
.L_x_154:
[----:B------:R-:W-:-:S04]  /*8db0*/  IADD3 R2, P0, PT, R7, R4, RZ ;  /* 0x0000000407027210 */ /* 0x000fc80007f1e0ff */
[----:B------:R-:W-:-:S05]  /*8dc0*/  LEA.HI.X.SX32 R3, R7, R5, 0x1, P0 ;  /* 0x0000000507037211 */ /* 0x000fca00000f0eff */
[----:B------:R0:W-:Y:S04]  /*8dd0*/  ST.E.U8 desc[UR36][R2.64], RZ ;  /* 0x000000ff02007985 */ /* 0x0001e8000c101124 */
[----:B0-----:R-:W2:Y:S01]  /*8de0*/  LD.E.64 R2, desc[UR36][R18.64+0x18] ;  /* 0x0000182412027980 */ /* 0x001ea2000c101b00 */
[----:B------:R-:W-:-:S05]  /*8df0*/  IADD3 R7, P0, PT, R7, 0x1, RZ ;  /* 0x0000000107077810 */ /* 0x000fca0007f1e0ff */
[----:B------:R-:W-:Y:S01]  /*8e00*/  IMAD.X R9, RZ, RZ, R9, P0 ;  /* 0x000000ffff097224 */ /* 0x000fe200000e0609 */
[----:B--2---:R-:W-:-:S04]  /*8e10*/  LEA R0, P1, R2, 0x2, 0x1 ;  /* 0x0000000202007811 */ /* 0x004fc800078208ff */
[----:B------:R-:W-:Y:S02]  /*8e20*/  ISETP.GE.U32.AND P0, PT, R7, R0, PT ;  /* 0x000000000700720c */ /* 0x000fe40003f06070 */
[----:B------:R-:W-:-:S04]  /*8e30*/  LEA.HI.X R0, R2, RZ, R3, 0x1, P1 ;  /* 0x000000ff02007211 */ /* 0x000fc800008f0c03 */
[----:B------:R-:W-:-:S13]  /*8e40*/  ISETP.GE.U32.AND.EX P0, PT, R9, R0, PT, P0 ;  /* 0x000000000900720c */ /* 0x000fda0003f06100 */
[----:B------:R-:W-:Y:S05]  /*8e50*/  @!P0 BRA `(.L_x_154) ;  /* 0xfffffffc00d48947 */ /* 0x000fea000383ffff */
[----:B------:R-:W-:Y:S05]  /*8e60*/  BSYNC.RECONVERGENT B1 ;  /* 0x0000000000017941 */ /* 0x000fea0003800200 */
.L_x_153:
[----:B------:R-:W-:Y:S05]  /*8e70*/  BSYNC.RECONVERGENT B0 ;  /* 0x0000000000007941 */ /* 0x000fea0003800200 */
.L_x_152:
[----:B------:R-:W2:Y:S04]  /*8e80*/  LD.E.64 R6, desc[UR36][R32.64] ;  /* 0x0000002420067980 */ /* 0x000ea8000c101b00 */
[----:B------:R-:W2:Y:S02]  /*8e90*/  LD.E.64 R8, desc[UR36][R22.64] ;  /* 0x0000002416087980 */ /* 0x000ea4000c101b00 */
[----:B--2---:R-:W-:-:S05]  /*8ea0*/  IADD3 R6, P0, PT, R6, -R8, RZ ;  /* 0x8000000806067210 */ /* 0x004fca0007f1e0ff */
[----:B------:R-:W-:-:S05]  /*8eb0*/  IMAD.X R7, R7, 0x1, ~R9, P0 ;  /* 0x0000000107077824 */ /* 0x000fca00000e0e09 */
[----:B------:R0:W-:Y:S04]  /*8ec0*/  ST.E.64 desc[UR36][R18.64], R6 ;  /* 0x0000000612007985 */ /* 0x0001e8000c101b24 */
[----:B------:R-:W2:Y:S01]  /*8ed0*/  LD.E.64 R10, desc[UR36][R22.64+0x8] ;  /* 0x00000824160a7980 */ /* 0x000ea2000c101b00 */
[----:B------:R-:W-:Y:S04]  /*8ee0*/  BSSY.RECONVERGENT B0, `(.L_x_155) ;  /* 0x000002d000007945 */ /* 0x000fe80003800200 */
[----:B------:R-:W-:Y:S01]  /*8ef0*/  BSSY.RELIABLE B1, `(.L_x_156) ;  /* 0x0000027000017945 */ /* 0x000fe20003800100 */
[----:B--2---:R-:W-:-:S04]  /*8f00*/  IADD3 R37, P0, PT, R10, -0x1, RZ ;  /* 0xffffffff0a257810 */ /* 0x004fc80007f1e0ff */
[----:B------:R-:W-:-:S04]  /*8f10*/  IADD3.X R20, PT, PT, R11, -0x1, RZ, P0, !PT ;  /* 0xffffffff0b147810 */ /* 0x000fc800007fe4ff */
[----:B------:R-:W-:-:S13]  /*8f20*/  ISETP.GE.AND P0, PT, R20, RZ, PT ;  /* 0x000000ff1400720c */ /* 0x000fda0003f06270 */
[----:B0-----:R-:W-:Y:S05]  /*8f30*/  @!P0 BRA `(.L_x_157) ;  /* 0x0000000000888947 */ /* 0x001fea0003800000 */
[----:B------:R0:W5:Y:S01]  /*8f40*/  LD.E.64 R8, desc[UR36][R22.64+0x10] ;  /* 0x0000102416087980 */ /* 0x000162000c101b00 */
[----:B------:R-:W-:Y:S01]  /*8f50*/  BSSY.RECONVERGENT B2, `(.L_x_158) ;  /* 0x000001d000027945 */ /* 0x000fe20003800200 */
[----:B------:R-:W-:-:S07]  /*8f60*/  IMAD.MOV.U32 R21, RZ, RZ, R10 ;  /* 0x000000ffff157224 */ /* 0x000fce00078e000a */
.L_x_161:
[C---:B------:R-:W-:Y:S02]  /*8f70*/  IMAD.IADD R15, R10.reuse, 0x1, -R37 ;  /* 0x000000010a0f7824 */ /* 0x040fe400078e0a25 */
[----:B------:R-:W-:-:S03]  /*8f80*/  IMAD.IADD R13, R10, 0x1, -R21 ;  /* 0x000000010a0d7824 */ /* 0x000fc600078e0a15 */
[C---:B------:R-:W-:Y:S02]  /*8f90*/  IADD3 R14, P1, PT, R15.reuse, R4, RZ ;  /* 0x000000040f0e7210 */ /* 0x040fe40007f3e0ff */
[----:B-----5:R-:W-:Y:S02]  /*8fa0*/  IADD3 R12, P0, PT, R8, R13, RZ ;  /* 0x0000000d080c7210 */ /* 0x020fe40007f1e0ff */
[----:B------:R-:W-:Y:S02]  /*8fb0*/  LEA.HI.X.SX32 R15, R15, R5, 0x1, P1 ;  /* 0x000000050f0f7211 */ /* 0x000fe400008f0eff */
[----:B------:R-:W-:-:S04]  /*8fc0*/  LEA.HI.X.SX32 R13, R13, R9, 0x1, P0 ;  /* 0x000000090d0d7211 */ /* 0x000fc800000f0eff */
[----:B------:R-:W2:Y:S04]  /*8fd0*/  LD.E.S8 R15, desc[UR36][R14.64] ;  /* 0x000000240e0f7980 */ /* 0x000ea8000c101300 */
[----:B------:R-:W2:Y:S01]  /*8fe0*/  LD.E.S8 R12, desc[UR36][R12.64] ;  /* 0x000000240c0c7980 */ /* 0x000ea2000c101300 */
[----:B------:R-:W-:Y:S01]  /*8ff0*/  BSSY.RECONVERGENT B3, `(.L_x_159) ;  /* 0x000000d000037945 */ /* 0x000fe20003800200 */
[----:B------:R-:W-:Y:S01]  /*9000*/  PLOP3.LUT P0, PT, PT, PT, PT, 0x80, 0x8 ;  /* 0x000000000008781c */ /* 0x000fe20003f0f070 */
[----:B------:R-:W-:Y:S02]  /*9010*/  IMAD.MOV.U32 R0, RZ, RZ, RZ ;  /* 0x000000ffff007224 */ /* 0x000fe400078e00ff */
[----:B------:R-:W-:Y:S01]  /*9020*/  IMAD.MOV.U32 R21, RZ, RZ, RZ ;  /* 0x000000ffff157224 */ /* 0x000fe200078e00ff */
[----:B--2---:R-:W-:-:S13]  /*9030*/  ISETP.GT.AND P1, PT, R12, R15, PT ;  /* 0x0000000f0c00720c */ /* 0x004fda0003f24270 */
[----:B------:R-:W-:Y:S05]  /*9040*/  @P1 BRA `(.L_x_160) ;  /* 0x00000000001c1947 */ /* 0x000fea0003800000 */
[----:B------:R-:W-:Y:S01]  /*9050*/  ISETP.GE.AND P2, PT, R12, R15, PT ;  /* 0x0000000f0c00720c */ /* 0x000fe20003f46270 */
[----:B------:R-:W-:Y:S01]  /*9060*/  IMAD.MOV.U32 R21, RZ, RZ, R37 ;  /* 0x000000ffff157224 */ /* 0x000fe200078e0025 */
[----:B------:R-:W-:Y:S01]  /*9070*/  PLOP3.LUT P0, PT, PT, PT, PT, 0x8, 0x80 ;  /* 0x000000000080781c */ /* 0x000fe20003f0e170 */
[----:B------:R-:W-:-:S10]  /*9080*/  IMAD.MOV.U32 R0, RZ, RZ, R20 ;  /* 0x000000ffff007224 */ /* 0x000fd400078e0014 */
[----:B------:R-:W-:Y:S02]  /*9090*/  @P2 ISETP.NE.AND P1, PT, R12, R15, PT ;  /* 0x0000000f0c00220c */ /* 0x000fe40003f25270 */
[----:B------:R-:W-:-:S04]  /*90a0*/  @P2 ISETP.NE.U32.AND P3, PT, R37, RZ, PT ;  /* 0x000000ff2500220c */ /* 0x000fc80003f65070 */
[----:B------:R-:W-:-:S13]  /*90b0*/  @P2 ISETP.NE.OR.EX P0, PT, R20, RZ, P1, P3 ;  /* 0x000000ff1400220c */ /* 0x000fda0000f05730 */
.L_x_160:
[----:B------:R-:W-:Y:S05]  /*90c0*/  BSYNC.RECONVERGENT B3 ;  /* 0x0000000000037941 */ /* 0x000fea0003800200 */
.L_x_159:
[C---:B------:R-:W-:Y:S02]  /*90d0*/  ISETP.GT.U32.AND P1, PT, R21.reuse, RZ, PT ;  /* 0x000000ff1500720c */ /* 0x040fe40003f24070 */
[----:B------:R-:W-:Y:S02]  /*90e0*/  IADD3 R37, P2, PT, R21, -0x1, RZ ;  /* 0xffffffff15257810 */ /* 0x000fe40007f5e0ff */
[C---:B------:R-:W-:Y:S02]  /*90f0*/  ISETP.GT.AND.EX P1, PT, R0.reuse, RZ, PT, P1 ;  /* 0x000000ff0000720c */ /* 0x040fe40003f24310 */
[----:B------:R-:W-:-:S11]  /*9100*/  IADD3.X R20, PT, PT, R0, -0x1, RZ, P2, !PT ;  /* 0xffffffff00147810 */ /* 0x000fd600017fe4ff */
[----:B------:R-:W-:Y:S05]  /*9110*/  @P0 BRA P1, `(.L_x_161) ;  /* 0xfffffffc00940947 */ /* 0x000fea000083ffff */
[----:B------:R-:W-:Y:S05]  /*9120*/  BSYNC.RECONVERGENT B2 ;  /* 0x0000000000027941 */ /* 0x000fea0003800200 */
.L_x_158:
[----:B------:R-:W-:Y:S05]  /*9130*/  @!P0 BREAK.RELIABLE B1 ;  /* 0x0000000000018942 */ /* 0x000fea0003800100 */
[----:B------:R-:W-:Y:S01]  /*9140*/  IMAD.MOV.U32 R0, RZ, RZ, RZ ;  /* 0x000000ffff007224 */ /* 0x000fe200078e00ff */
[----:B------:R-:W-:Y:S06]  /*9150*/  @!P0 BRA `(.L_x_162) ;  /* 0x0000000000148947 */ /* 0x000fec0003800000 */
.L_x_157:
[----:B------:R-:W-:Y:S05]  /*9160*/  BSYNC.RELIABLE B1 ;  /* 0x0000000000017941 */ /* 0x000fea0003800100 */
.L_x_156:
[----:B------:R-:W-:Y:S01]  /*9170*/  IADD3 R6, P0, PT, R6, -0x1, RZ ;  /* 0xffffffff06067810 */ /* 0x000fe20007f1e0ff */
[----:B------:R-:W-:-:S03]  /*9180*/  IMAD.MOV.U32 R0, RZ, RZ, 0x1 ;  /* 0x00000001ff007424 */ /* 0x000fc600078e00ff */
[----:B------:R-:W-:-:S05]  /*9190*/  IADD3.X R7, PT, PT, R7, -0x1, RZ, P0, !PT ;  /* 0xffffffff07077810 */ /* 0x000fca00007fe4ff */
[----:B------:R1:W-:Y:S04]  /*91a0*/  ST.E.64 desc[UR36][R18.64], R6 ;  /* 0x0000000612007985 */ /* 0x0003e8000c101b24 */
.L_x_162:
[----:B------:R-:W-:Y:S05]  /*91b0*/  BSYNC.RECONVERGENT B0 ;  /* 0x0000000000007941 */ /* 0x000fea0003800200 */
.L_x_155:
[----:B------:R-:W-:Y:S01]  /*91c0*/  ISETP.NE.U32.AND P0, PT, R2, RZ, PT ;  /* 0x000000ff0200720c */ /* 0x000fe20003f05070 */
[----:B------:R-:W-:Y:S01]  /*91d0*/  BSSY.RECONVERGENT B1, `(.L_x_163) ;  /* 0x00000c1000017945 */ /* 0x000fe20003800200 */
[----:B------:R-:W-:Y:S02]  /*91e0*/  CS2R R20, SRZ ;  /* 0x0000000000147805 */ /* 0x000fe4000001ff00 */
[----:B------:R-:W-:-:S13]  /*91f0*/  ISETP.NE.AND.EX P0, PT, R3, RZ, PT, P0 ;  /* 0x000000ff0300720c */ /* 0x000fda0003f05300 */
[----:B------:R-:W-:Y:S05]  /*9200*/  @!P0 BRA `(.L_x_164) ;  /* 0x0000000800f48947 */ /* 0x000fea0003800000 */
[----:B------:R-:W-:-:S07]  /*9210*/  CS2R R20, SRZ ;  /* 0x0000000000147805 */ /* 0x000fce000001ff00 */
.L_x_183:
[----:B--2---:R-:W2:Y:S01]  /*9220*/  LD.E.64 R8, desc[UR36][R22.64+0x8] ;  /* 0x0000082416087980 */ /* 0x004ea2000c101b00 */
[----:B------:R-:W-:Y:S01]  /*9230*/  IMAD.IADD R37, R0, 0x1, R20 ;  /* 0x0000000100257824 */ /* 0x000fe200078e0214 */
[----:B------:R-:W-:Y:S01]  /*9240*/  BSSY.RECONVERGENT B0, `(.L_x_165) ;  /* 0x000008c000007945 */ /* 0x000fe20003800200 */
[----:B------:R-:W-:-:S03]  /*9250*/  PRMT R36, RZ, 0x7610, R36 ;  /* 0x00007610ff247816 */ /* 0x000fc60000000024 */
[----:B------:R-:W-:-:S04]  /*9260*/  IADD3 R2, P0, PT, R37, R4, RZ ;  /* 0x0000000425027210 */ /* 0x000fc80007f1e0ff */
[----:B------:R-:W-:Y:S01]  /*9270*/  LEA.HI.X.SX32 R3, R37, R5, 0x1, P0 ;  /* 0x0000000525037211 */ /* 0x000fe200000f0eff */
[--C-:B--2---:R-:W-:Y:S02]  /*9280*/  IMAD.MOV.U32 R44, RZ, RZ, R8.reuse ;  /* 0x000000ffff2c7224 */ /* 0x104fe400078e0008 */
[--C-:B------:R-:W-:Y:S02]  /*9290*/  IMAD.MOV.U32 R43, RZ, RZ, R9.reuse ;  /* 0x000000ffff2b7224 */ /* 0x100fe400078e0009 */
[--C-:B------:R-:W-:Y:S02]  /*92a0*/  IMAD.MOV.U32 R52, RZ, RZ, R8.reuse ;  /* 0x000000ffff347224 */ /* 0x100fe400078e0008 */
[--C-:B------:R-:W-:Y:S02]  /*92b0*/  IMAD.MOV.U32 R48, RZ, RZ, R9.reuse ;  /* 0x000000ffff307224 */ /* 0x100fe400078e0009 */
[----:B-1----:R-:W-:Y:S02]  /*92c0*/  IMAD.MOV.U32 R6, RZ, RZ, R8 ;  /* 0x000000ffff067224 */ /* 0x002fe400078e0008 */
[----:B------:R-:W-:-:S07]  /*92d0*/  IMAD.MOV.U32 R7, RZ, RZ, R9 ;  /* 0x000000ffff077224 */ /* 0x000fce00078e0009 */
.L_x_175:
[----:B------:R-:W2:Y:S01]  /*92e0*/  LD.E.S8 R10, desc[UR36][R2.64] ;  /* 0x00000024020a7980 */ /* 0x000ea2000c101300 */
[----:B------:R-:W-:Y:S01]  /*92f0*/  IADD3 R45, P0, PT, R52, -0x1, RZ ;  /* 0xffffffff342d7810 */ /* 0x000fe20007f1e0ff */
[----:B------:R-:W-:Y:S01]  /*9300*/  BSSY.RECONVERGENT B2, `(.L_x_166) ;  /* 0x000003f000027945 */ /* 0x000fe20003800200 */
[----:B------:R-:W-:Y:S02]  /*9310*/  IMAD.MOV.U32 R49, RZ, RZ, R8 ;  /* 0x000000ffff317224 */ /* 0x000fe400078e0008 */
[----:B------:R-:W-:Y:S01]  /*9320*/  IADD3.X R46, PT, PT, R48, -0x1, RZ, P0, !PT ;  /* 0xffffffff302e7810 */ /* 0x000fe200007fe4ff */
[----:B------:R-:W-:Y:S02]  /*9330*/  IMAD.MOV.U32 R50, RZ, RZ, R9 ;  /* 0x000000ffff327224 */ /* 0x000fe400078e0009 */
[----:B------:R-:W-:Y:S01]  /*9340*/  IMAD.MOV.U32 R51, RZ, RZ, R52 ;  /* 0x000000ffff337224 */ /* 0x000fe200078e0034 */
[----:B--2---:R-:W-:-:S04]  /*9350*/  ISETP.GE.AND P1, PT, R10, 0x1, PT ;  /* 0x000000010a00780c */ /* 0x004fc80003f26270 */
[----:B------:R-:W-:Y:S02]  /*9360*/  PLOP3.LUT P0, PT, P1, PT, PT, 0x8, 0x80 ;  /* 0x000000000080781c */ /* 0x000fe40000f0e170 */
[----:B------:R-:W-:-:S13]  /*9370*/  ISETP.LT.OR P1, PT, R46, RZ, P1 ;  /* 0x000000ff2e00720c */ /* 0x000fda0000f21670 */
[----:B-1----:R-:W-:Y:S05]  /*9380*/  @P1 BRA `(.L_x_167) ;  /* 0x0000000000d81947 */ /* 0x002fea0003800000 */
[----:B------:R1:W5:Y:S01]  /*9390*/  LD.E.64 R10, desc[UR36][R22.64+0x10] ;  /* 0x00001024160a7980 */ /* 0x000362000c101b00 */
[----:B------:R-:W-:Y:S02]  /*93a0*/  IMAD.IADD R47, R8, 0x1, R37 ;  /* 0x00000001082f7824 */ /* 0x000fe400078e0225 */
[--C-:B------:R-:W-:Y:S02]  /*93b0*/  IMAD.MOV.U32 R49, RZ, RZ, R8.reuse ;  /* 0x000000ffff317224 */ /* 0x100fe400078e0008 */
[--C-:B------:R-:W-:Y:S02]  /*93c0*/  IMAD.MOV.U32 R50, RZ, RZ, R9.reuse ;  /* 0x000000ffff327224 */ /* 0x100fe400078e0009 */
[----:B------:R-:W-:Y:S02]  /*93d0*/  IMAD.MOV.U32 R51, RZ, RZ, R8 ;  /* 0x000000ffff337224 */ /* 0x000fe400078e0008 */
[----:B------:R-:W-:-:S07]  /*93e0*/  IMAD.MOV.U32 R48, RZ, RZ, R9 ;  /* 0x000000ffff307224 */ /* 0x000fce00078e0009 */
.L_x_170:
[----:B------:R-:W-:Y:S01]  /*93f0*/  IMAD.IADD R13, R8, 0x1, -R52 ;  /* 0x00000001080d7824 */ /* 0x000fe200078e0a34 */
[----:B------:R-:W-:-:S04]  /*9400*/  IADD3 R53, PT, PT, -R52, 0x1, RZ ;  /* 0x0000000134357810 */ /* 0x000fc80007ffe1ff */
[----:B-----5:R-:W-:Y:S01]  /*9410*/  IADD3 R12, P0, PT, R10, R13, RZ ;  /* 0x0000000d0a0c7210 */ /* 0x020fe20007f1e0ff */
[----:B------:R-:W-:-:S03]  /*9420*/  IMAD.IADD R15, R53, 0x1, R47 ;  /* 0x00000001350f7824 */ /* 0x000fc600078e022f */
[----:B------:R-:W-:Y:S02]  /*9430*/  LEA.HI.X.SX32 R13, R13, R11, 0x1, P0 ;  /* 0x0000000b0d0d7211 */ /* 0x000fe400000f0eff */
[----:B------:R-:W-:-:S03]  /*9440*/  IADD3 R14, P0, PT, R15, R4, RZ ;  /* 0x000000040f0e7210 */ /* 0x000fc60007f1e0ff */
[----:B------:R2:W3:Y:S01]  /*9450*/  LD.E.S8 R12, desc[UR36][R12.64] ;  /* 0x000000240c0c7980 */ /* 0x0004e2000c101300 */
[----:B------:R-:W-:-:S06]  /*9460*/  LEA.HI.X.SX32 R15, R15, R5, 0x1, P0 ;  /* 0x000000050f0f7211 */ /* 0x000fcc00000f0eff */
[----:B------:R-:W3:Y:S01]  /*9470*/  LD.E.S8 R15, desc[UR36][R14.64] ;  /* 0x000000240e0f7980 */ /* 0x000ee2000c101300 */
[----:B------:R-:W-:Y:S01]  /*9480*/  BSSY.RECONVERGENT B3, `(.L_x_168) ;  /* 0x0000021000037945 */ /* 0x000fe20003800200 */
[----:B------:R-:W-:Y:S01]  /*9490*/  PLOP3.LUT P0, PT, PT, PT, PT, 0x80, 0x8 ;  /* 0x000000000008781c */ /* 0x000fe20003f0f070 */
[----:B--2---:R-:W-:Y:S02]  /*94a0*/  IMAD.MOV.U32 R13, RZ, RZ, R52 ;  /* 0x000000ffff0d7224 */ /* 0x004fe400078e0034 */
[----:B------:R-:W-:Y:S01]  /*94b0*/  IMAD.MOV.U32 R52, RZ, RZ, RZ ;  /* 0x000000ffff347224 */ /* 0x000fe200078e00ff */
[----:B---3--:R-:W-:Y:S01]  /*94c0*/  ISETP.GT.AND P1, PT, R12, R15, PT ;  /* 0x0000000f0c00720c */ /* 0x008fe20003f24270 */
[----:B------:R-:W-:-:S12]  /*94d0*/  IMAD.MOV.U32 R12, RZ, RZ, RZ ;  /* 0x000000ffff0c7224 */ /* 0x000fd800078e00ff */
[----:B------:R-:W-:Y:S05]  /*94e0*/  @P1 BRA `(.L_x_169) ;  /* 0x0000000000681947 */ /* 0x000fea0003800000 */
[----:B------:R-:W-:Y:S02]  /*94f0*/  IMAD.IADD R15, R53, 0x1, R37 ;  /* 0x00000001350f7824 */ /* 0x000fe400078e0225 */
[----:B------:R-:W-:Y:S02]  /*9500*/  IMAD.IADD R13, R44, 0x1, -R13 ;  /* 0x000000012c0d7824 */ /* 0x000fe400078e0a0d */
[----:B------:R-:W-:-:S03]  /*9510*/  IMAD.IADD R15, R15, 0x1, R44 ;  /* 0x000000010f0f7824 */ /* 0x000fc600078e022c */
[----:B------:R-:W-:Y:S02]  /*9520*/  IADD3 R12, P0, PT, R10, R13, RZ ;  /* 0x0000000d0a0c7210 */ /* 0x000fe40007f1e0ff */
[----:B------:R-:W-:Y:S02]  /*9530*/  IADD3 R14, P1, PT, R15, R4, RZ ;  /* 0x000000040f0e7210 */ /* 0x000fe40007f3e0ff */
[----:B------:R-:W-:Y:S02]  /*9540*/  LEA.HI.X.SX32 R13, R13, R11, 0x1, P0 ;  /* 0x0000000b0d0d7211 */ /* 0x000fe400000f0eff */
[----:B------:R-:W-:-:S03]  /*9550*/  LEA.HI.X.SX32 R15, R15, R5, 0x1, P1 ;  /* 0x000000050f0f7211 */ /* 0x000fc600008f0eff */
[----:B------:R-:W2:Y:S04]  /*9560*/  LD.E.S8 R48, desc[UR36][R12.64] ;  /* 0x000000240c307980 */ /* 0x000ea8000c101300 */
[----:B------:R-:W2:Y:S02]  /*9570*/  LD.E.S8 R49, desc[UR36][R14.64] ;  /* 0x000000240e317980 */ /* 0x000ea4000c101300 */
[----:B--2---:R-:W-:-:S13]  /*9580*/  ISETP.GE.AND P2, PT, R48, R49, PT ;  /* 0x000000313000720c */ /* 0x004fda0003f46270 */
[----:B------:R2:W3:Y:S04]  /*9590*/  @P2 LD.E.U8 R48, desc[UR36][R12.64] ;  /* 0x000000240c302980 */ /* 0x0004e8000c101100 */
[----:B------:R-:W3:Y:S01]  /*95a0*/  @P2 LD.E.U8 R49, desc[UR36][R14.64] ;  /* 0x000000240e312980 */ /* 0x000ee2000c101100 */
[----:B------:R-:W-:Y:S01]  /*95b0*/  @P2 ISETP.NE.U32.AND P3, PT, R45, RZ, PT ;  /* 0x000000ff2d00220c */ /* 0x000fe20003f65070 */
[----:B------:R-:W-:Y:S01]  /*95c0*/  IMAD.MOV.U32 R50, RZ, RZ, R43 ;  /* 0x000000ffff327224 */ /* 0x000fe200078e002b */
[----:B------:R-:W-:Y:S01]  /*95d0*/  PLOP3.LUT P0, PT, PT, PT, PT, 0x8, 0x80 ;  /* 0x000000000080781c */ /* 0x000fe20003f0e170 */
[----:B------:R-:W-:Y:S02]  /*95e0*/  IMAD.MOV.U32 R51, RZ, RZ, R44 ;  /* 0x000000ffff337224 */ /* 0x000fe400078e002c */
[----:B------:R-:W-:-:S02]  /*95f0*/  IMAD.MOV.U32 R52, RZ, RZ, R45 ;  /* 0x000000ffff347224 */ /* 0x000fc400078e002d */
[----:B--2---:R-:W-:Y:S02]  /*9600*/  IMAD.MOV.U32 R12, RZ, RZ, R46 ;  /* 0x000000ffff0c7224 */ /* 0x004fe400078e002e */
[--C-:B------:R-:W-:Y:S02]  /*9610*/  @P2 IMAD.MOV.U32 R50, RZ, RZ, R43.reuse ;  /* 0x000000ffff322224 */ /* 0x100fe400078e002b */
[--C-:B------:R-:W-:Y:S01]  /*9620*/  @P2 IMAD.MOV.U32 R51, RZ, RZ, R44.reuse ;  /* 0x000000ffff332224 */ /* 0x100fe200078e002c */
[----:B---3--:R-:W-:Y:S01]  /*9630*/  @P2 ISETP.NE.AND P1, PT, R48, R49, PT ;  /* 0x000000313000220c */ /* 0x008fe20003f25270 */
[--C-:B------:R-:W-:Y:S02]  /*9640*/  IMAD.MOV.U32 R49, RZ, RZ, R44.reuse ;  /* 0x000000ffff317224 */ /* 0x100fe400078e002c */
[----:B------:R-:W-:Y:S01]  /*9650*/  IMAD.MOV.U32 R48, RZ, RZ, R43 ;  /* 0x000000ffff307224 */ /* 0x000fe200078e002b */
[----:B------:R-:W-:Y:S01]  /*9660*/  @P2 ISETP.NE.OR.EX P0, PT, R46, RZ, P1, P3 ;  /* 0x000000ff2e00220c */ /* 0x000fe20000f05730 */
[----:B------:R-:W-:-:S02]  /*9670*/  @P2 IMAD.MOV.U32 R49, RZ, RZ, R44 ;  /* 0x000000ffff312224 */ /* 0x000fc400078e002c */
[----:B------:R-:W-:-:S10]  /*9680*/  @P2 IMAD.MOV.U32 R48, RZ, RZ, R43 ;  /* 0x000000ffff302224 */ /* 0x000fd400078e002b */
.L_x_169:
[----:B------:R-:W-:Y:S05]  /*9690*/  BSYNC.RECONVERGENT B3 ;  /* 0x0000000000037941 */ /* 0x000fea0003800200 */
.L_x_168:
[C---:B------:R-:W-:Y:S02]  /*96a0*/  ISETP.GT.U32.AND P1, PT, R52.reuse, RZ, PT ;  /* 0x000000ff3400720c */ /* 0x040fe40003f24070 */
[----:B------:R-:W-:Y:S02]  /*96b0*/  IADD3 R45, P2, PT, R52, -0x1, RZ ;  /* 0xffffffff342d7810 */ /* 0x000fe40007f5e0ff */
[C---:B------:R-:W-:Y:S02]  /*96c0*/  ISETP.GT.AND.EX P1, PT, R12.reuse, RZ, PT, P1 ;  /* 0x000000ff0c00720c */ /* 0x040fe40003f24310 */
[----:B------:R-:W-:-:S11]  /*96d0*/  IADD3.X R46, PT, PT, R12, -0x1, RZ, P2, !PT ;  /* 0xffffffff0c2e7810 */ /* 0x000fd600017fe4ff */
[----:B------:R-:W-:Y:S05]  /*96e0*/  @P0 BRA P1, `(.L_x_170) ;  /* 0xfffffffc00400947 */ /* 0x000fea000083ffff */
.L_x_167:
[----:B------:R-:W-:Y:S05]  /*96f0*/  BSYNC.RECONVERGENT B2 ;  /* 0x0000000000027941 */ /* 0x000fea0003800200 */
.L_x_166:
[----:B------:R-:W-:Y:S01]  /*9700*/  BSSY.RECONVERGENT B2, `(.L_x_171) ;  /* 0x000003e000027945 */ /* 0x000fe20003800200 */
[----:B------:R-:W-:Y:S02]  /*9710*/  IMAD.MOV.U32 R52, RZ, RZ, R51 ;  /* 0x000000ffff347224 */ /* 0x000fe400078e0033 */
[----:B------:R-:W-:Y:S02]  /*9720*/  IMAD.MOV.U32 R8, RZ, RZ, R49 ;  /* 0x000000ffff087224 */ /* 0x000fe400078e0031 */
[----:B------:R-:W-:Y:S01]  /*9730*/  IMAD.MOV.U32 R9, RZ, RZ, R50 ;  /* 0x000000ffff097224 */ /* 0x000fe200078e0032 */
[----:B------:R-:W-:Y:S06]  /*9740*/  @P0 BRA `(.L_x_172) ;  /* 0x0000000000e40947 */ /* 0x000fec0003800000 */
[----:B------:R-:W-:Y:S01]  /*9750*/  ISETP.NE.U32.AND P1, PT, R44, RZ, PT ;  /* 0x000000ff2c00720c */ /* 0x000fe20003f25070 */
[----:B------:R-:W-:Y:S01]  /*9760*/  VIADD R36, R36, 0x1 ;  /* 0x0000000124247836 */ /* 0x000fe20000000000 */
[----:B------:R-:W-:Y:S01]  /*9770*/  CS2R R8, SRZ ;  /* 0x0000000000087805 */ /* 0x000fe2000001ff00 */
[----:B------:R-:W-:Y:S01]  /*9780*/  IMAD.MOV.U32 R52, RZ, RZ, RZ ;  /* 0x000000ffff347224 */ /* 0x000fe200078e00ff */
[----:B------:R-:W-:Y:S01]  /*9790*/  ISETP.NE.AND.EX P1, PT, R43, RZ, PT, P1 ;  /* 0x000000ff2b00720c */ /* 0x000fe20003f25310 */
[----:B------:R-:W-:Y:S02]  /*97a0*/  IMAD.MOV.U32 R48, RZ, RZ, RZ ;  /* 0x000000ffff307224 */ /* 0x000fe400078e00ff */
[----:B------:R-:W-:Y:S02]  /*97b0*/  IMAD.MOV.U32 R44, RZ, RZ, RZ ;  /* 0x000000ffff2c7224 */ /* 0x000fe400078e00ff */
[----:B------:R-:W-:-:S08]  /*97c0*/  IMAD.MOV.U32 R43, RZ, RZ, RZ ;  /* 0x000000ffff2b7224 */ /* 0x000fd000078e00ff */
[----:B------:R-:W-:Y:S05]  /*97d0*/  @!P1 BRA `(.L_x_172) ;  /* 0x0000000000c09947 */ /* 0x000fea0003800000 */
[----:B------:R-:W-:Y:S01]  /*97e0*/  BSSY.RECONVERGENT B3, `(.L_x_173) ;  /* 0x0000029000037945 */ /* 0x000fe20003800200 */
[----:B------:R-:W-:Y:S02]  /*97f0*/  IMAD.MOV.U32 R10, RZ, RZ, RZ ;  /* 0x000000ffff0a7224 */ /* 0x000fe400078e00ff */
[----:B------:R-:W-:Y:S02]  /*9800*/  IMAD.MOV.U32 R43, RZ, RZ, RZ ;  /* 0x000000ffff2b7224 */ /* 0x000fe400078e00ff */
[----:B------:R-:W-:-:S07]  /*9810*/  IMAD.MOV.U32 R14, RZ, RZ, RZ ;  /* 0x000000ffff0e7224 */ /* 0x000fce00078e00ff */
.L_x_174:
[----:B------:R-:W2:Y:S01]  /*9820*/  LD.E.64 R8, desc[UR36][R22.64+0x10] ;  /* 0x0000102416087980 */ /* 0x000ea2000c101b00 */
[----:B------:R-:W-:Y:S01]  /*9830*/  LOP3.LUT R15, RZ, R43, RZ, 0x33, !PT ;  /* 0x0000002bff0f7212 */ /* 0x000fe200078e33ff */
[----:B------:R-:W-:-:S04]  /*9840*/  IMAD.IADD R45, R10, 0x1, R37 ;  /* 0x000000010a2d7824 */ /* 0x000fc800078e0225 */
[C---:B------:R-:W-:Y:S02]  /*9850*/  IMAD.IADD R11, R6.reuse, 0x1, R15 ;  /* 0x00000001060b7824 */ /* 0x040fe400078e020f */
[----:B------:R-:W-:-:S03]  /*9860*/  IMAD.IADD R7, R6, 0x1, R45 ;  /* 0x0000000106077824 */ /* 0x000fc600078e022d */
[----:B--2---:R-:W-:-:S04]  /*9870*/  IADD3 R8, P1, PT, R8, R11, RZ ;  /* 0x0000000b08087210 */ /* 0x004fc80007f3e0ff */
[----:B------:R-:W-:Y:S02]  /*9880*/  LEA.HI.X.SX32 R9, R11, R9, 0x1, P1 ;  /* 0x000000090b097211 */ /* 0x000fe400008f0eff */
[----:B------:R-:W-:-:S03]  /*9890*/  IADD3 R10, P1, PT, R7, R4, RZ ;  /* 0x00000004070a7210 */ /* 0x000fc60007f3e0ff */
[----:B------:R-:W2:Y:S01]  /*98a0*/  LD.E.U8 R8, desc[UR36][R8.64] ;  /* 0x0000002408087980 */ /* 0x000ea2000c101100 */
[----:B------:R-:W-:-:S05]  /*98b0*/  LEA.HI.X.SX32 R11, R7, R5, 0x1, P1 ;  /* 0x00000005070b7211 */ /* 0x000fca00008f0eff */
[----:B------:R-:W3:Y:S01]  /*98c0*/  LD.E.U8 R6, desc[UR36][R10.64] ;  /* 0x000000240a067980 */ /* 0x000ee2000c101100 */
[----:B--2---:R-:W-:-:S05]  /*98d0*/  IMAD.MOV R47, RZ, RZ, -R8 ;  /* 0x000000ffff2f7224 */ /* 0x004fca00078e0a08 */
[----:B------:R-:W-:-:S05]  /*98e0*/  PRMT R47, R47, 0x7710, RZ ;  /* 0x000077102f2f7816 */ /* 0x000fca00000000ff */
[----:B---3--:R-:W-:-:S05]  /*98f0*/  IMAD.IADD R47, R6, 0x1, R47 ;  /* 0x00000001062f7824 */ /* 0x008fca00078e022f */
[----:B------:R2:W-:Y:S04]  /*9900*/  ST.E.U8 desc[UR36][R10.64], R47 ;  /* 0x0000002f0a007985 */ /* 0x0005e8000c101124 */
[----:B------:R-:W3:Y:S02]  /*9910*/  LD.E.64 R6, desc[UR36][R22.64+0x8] ;  /* 0x0000082416067980 */ /* 0x000ee4000c101b00 */
[----:B---3--:R-:W-:-:S05]  /*9920*/  IMAD.IADD R13, R6, 0x1, R45 ;  /* 0x00000001060d7824 */ /* 0x008fca00078e022d */
[----:B------:R-:W-:-:S04]  /*9930*/  IADD3 R12, P1, PT, R13, R4, RZ ;  /* 0x000000040d0c7210 */ /* 0x000fc80007f3e0ff */
[----:B------:R-:W-:-:S05]  /*9940*/  LEA.HI.X.SX32 R13, R13, R5, 0x1, P1 ;  /* 0x000000050d0d7211 */ /* 0x000fca00008f0eff */
[----:B------:R-:W3:Y:S02]  /*9950*/  LD.E.S8 R49, desc[UR36][R12.64] ;  /* 0x000000240c317980 */ /* 0x000ee4000c101300 */
[----:B---3--:R-:W-:-:S13]  /*9960*/  ISETP.GT.AND P1, PT, R49, -0x1, PT ;  /* 0xffffffff3100780c */ /* 0x008fda0003f24270 */
[----:B------:R-:W-:-:S05]  /*9970*/  @!P1 VIADD R49, R49, 0xa ;  /* 0x0000000a31319836 */ /* 0x000fca0000000000 */
[----:B------:R3:W-:Y:S04]  /*9980*/  @!P1 ST.E.U8 desc[UR36][R12.64], R49 ;  /* 0x000000310c009985 */ /* 0x0007e8000c101124 */
[----:B------:R-:W4:Y:S02]  /*9990*/  @!P1 LD.E R8, desc[UR36][R22.64+0x8] ;  /* 0x0000082416089980 */ /* 0x000f24000c101900 */
[----:B----4-:R-:W-:-:S04]  /*99a0*/  @!P1 IADD3 R45, PT, PT, R45, -0x1, R8 ;  /* 0xffffffff2d2d9810 */ /* 0x010fc80007ffe008 */
[----:B------:R-:W-:-:S04]  /*99b0*/  @!P1 IADD3 R8, P2, PT, R45, R4, RZ ;  /* 0x000000042d089210 */ /* 0x000fc80007f5e0ff */
[----:B------:R-:W-:-:S05]  /*99c0*/  @!P1 LEA.HI.X.SX32 R9, R45, R5, 0x1, P2 ;  /* 0x000000052d099211 */ /* 0x000fca00010f0eff */
[----:B--2---:R-:W2:Y:S02]  /*99d0*/  @!P1 LD.E.U8 R10, desc[UR36][R8.64] ;  /* 0x00000024080a9980 */ /* 0x004ea4000c101100 */
[----:B--2---:R-:W-:-:S05]  /*99e0*/  @!P1 VIADD R11, R10, 0xffffffff ;  /* 0xffffffff0a0b9836 */ /* 0x004fca0000000000 */
[----:B------:R3:W-:Y:S04]  /*99f0*/  @!P1 ST.E.U8 desc[UR36][R8.64], R11 ;  /* 0x0000000b08009985 */ /* 0x0007e8000c101124 */
[----:B------:R-:W2:Y:S01]  /*9a00*/  @!P1 LD.E.64 R6, desc[UR36][R22.64+0x8] ;  /* 0x0000082416069980 */ /* 0x000ea2000c101b00 */
[----:B------:R-:W-:Y:S01]  /*9a10*/  IADD3 R43, P1, PT, R43, 0x1, RZ ;  /* 0x000000012b2b7810 */ /* 0x000fe20007f3e0ff */
[----:B------:R-:W-:-:S04]  /*9a20*/  IMAD.MOV.U32 R10, RZ, RZ, R15 ;  /* 0x000000ffff0a7224 */ /* 0x000fc800078e000f */
[----:B------:R-:W-:Y:S01]  /*9a30*/  IMAD.X R14, RZ, RZ, R14, P1 ;  /* 0x000000ffff0e7224 */ /* 0x000fe200008e060e */
[----:B--2---:R-:W-:-:S04]  /*9a40*/  ISETP.GE.U32.AND P1, PT, R43, R6, PT ;  /* 0x000000062b00720c */ /* 0x004fc80003f26070 */
[----:B------:R-:W-:-:S13]  /*9a50*/  ISETP.GE.U32.AND.EX P1, PT, R14, R7, PT, P1 ;  /* 0x000000070e00720c */ /* 0x000fda0003f26110 */
[----:B---3--:R-:W-:Y:S05]  /*9a60*/  @!P1 BRA `(.L_x_174) ;  /* 0xfffffffc006c9947 */ /* 0x008fea000383ffff */
[----:B------:R-:W-:Y:S05]  /*9a70*/  BSYNC.RECONVERGENT B3 ;  /* 0x0000000000037941 */ /* 0x000fea0003800200 */
.L_x_173:
[--C-:B------:R-:W-:Y:S02]  /*9a80*/  IMAD.MOV.U32 R44, RZ, RZ, R6.reuse ;  /* 0x000000ffff2c7224 */ /* 0x100fe400078e0006 */
[--C-:B------:R-:W-:Y:S02]  /*9a90*/  IMAD.MOV.U32 R43, RZ, RZ, R7.reuse ;  /* 0x000000ffff2b7224 */ /* 0x100fe400078e0007 */
[--C-:B------:R-:W-:Y:S02]  /*9aa0*/  IMAD.MOV.U32 R52, RZ, RZ, R6.reuse ;  /* 0x000000ffff347224 */ /* 0x100fe400078e0006 */
[--C-:B------:R-:W-:Y:S02]  /*9ab0*/  IMAD.MOV.U32 R48, RZ, RZ, R7.reuse ;  /* 0x000000ffff307224 */ /* 0x100fe400078e0007 */
[----:B------:R-:W-:Y:S02]  /*9ac0*/  IMAD.MOV.U32 R8, RZ, RZ, R6 ;  /* 0x000000ffff087224 */ /* 0x000fe400078e0006 */
[----:B------:R-:W-:-:S07]  /*9ad0*/  IMAD.MOV.U32 R9, RZ, RZ, R7 ;  /* 0x000000ffff097224 */ /* 0x000fce00078e0007 */
.L_x_172:
[----:B------:R-:W-:Y:S05]  /*9ae0*/  BSYNC.RECONVERGENT B2 ;  /* 0x0000000000027941 */ /* 0x000fea0003800200 */
.L_x_171:
[----:B------:R-:W-:Y:S05]  /*9af0*/  @!P0 BRA `(.L_x_175) ;  /* 0xfffffff400f88947 */ /* 0x000fea000383ffff */
[----:B------:R-:W-:Y:S05]  /*9b00*/  BSYNC.RECONVERGENT B0 ;  /* 0x0000000000007941 */ /* 0x000fea0003800200 */
.L_x_165:
[----:B------:R-:W2:Y:S01]  /*9b10*/  LD.E.64 R2, desc[UR36][R32.64+0x8] ;  /* 0x0000082420027980 */ /* 0x000ea2000c101b00 */
[----:B------:R-:W-:Y:S01]  /*9b20*/  BSSY.RECONVERGENT B0, `(.L_x_176) ;  /* 0x000001b000007945 */ /* 0x000fe20003800200 */
[----:B------:R-:W-:Y:S02]  /*9b30*/  PLOP3.LUT P0, PT, PT, PT, PT, 0x80, 0x8 ;  /* 0x000000000008781c */ /* 0x000fe40003f0f070 */
[----:B--2---:R-:W-:-:S04]  /*9b40*/  ISETP.GT.U32.AND P1, PT, R20, R2, PT ;  /* 0x000000021400720c */ /* 0x004fc80003f24070 */
[----:B------:R-:W-:-:S13]  /*9b50*/  ISETP.GT.U32.AND.EX P1, PT, R21, R3, PT, P1 ;  /* 0x000000031500720c */ /* 0x000fda0003f24110 */
[----:B------:R-:W-:Y:S05]  /*9b60*/  @!P1 BRA `(.L_x_177) ;  /* 0x0000000000589947 */ /* 0x000fea0003800000 */
[----:B------:R-:W-:Y:S01]  /*9b70*/  BSSY.RECONVERGENT B2, `(.L_x_178) ;  /* 0x0000011000027945 */ /* 0x000fe20003800200 */
[----:B------:R-:W-:Y:S02]  /*9b80*/  CS2R R10, SRZ ;  /* 0x00000000000a7805 */ /* 0x000fe4000001ff00 */
[----:B------:R-:W-:-:S07]  /*9b90*/  CS2R R8, SRZ ;  /* 0x0000000000087805 */ /* 0x000fce000001ff00 */
.L_x_180:
[----:B------:R-:W-:-:S04]  /*9ba0*/  ISETP.GT.U32.AND P0, PT, R9, R6, PT ;  /* 0x000000060900720c */ /* 0x000fc80003f04070 */
[----:B------:R-:W-:-:S13]  /*9bb0*/  ISETP.GT.U32.AND.EX P0, PT, R10, R7, PT, P0 ;  /* 0x000000070a00720c */ /* 0x000fda0003f04100 */
[----:B------:R-:W-:Y:S05]  /*9bc0*/  @P0 BRA `(.L_x_179) ;  /* 0x00000000002c0947 */ /* 0x000fea0003800000 */
[----:B------:R-:W-:-:S05]  /*9bd0*/  IMAD.IADD R3, R9, 0x1, R37 ;  /* 0x0000000109037824 */ /* 0x000fca00078e0225 */
[----:B------:R-:W-:-:S04]  /*9be0*/  IADD3 R2, P0, PT, R3, R4, RZ ;  /* 0x0000000403027210 */ /* 0x000fc80007f1e0ff */
[----:B------:R-:W-:-:S05]  /*9bf0*/  LEA.HI.X.SX32 R3, R3, R5, 0x1, P0 ;  /* 0x0000000503037211 */ /* 0x000fca00000f0eff */
[----:B------:R-:W2:Y:S02]  /*9c00*/  LD.E.S8 R2, desc[UR36][R2.64] ;  /* 0x0000002402027980 */ /* 0x000ea4000c101300 */
[----:B--2---:R-:W-:-:S04]  /*9c10*/  ISETP.GE.AND P0, PT, R2, 0x1, PT ;  /* 0x000000010200780c */ /* 0x004fc80003f06270 */
[----:B------:R-:W-:-:S04]  /*9c20*/  SEL R8, RZ, 0x1, P0 ;  /* 0x00000001ff087807 */ /* 0x000fc80000000000 */
[C---:B------:R-:W-:Y:S02]  /*9c30*/  IADD3 R11, P1, PT, R9.reuse, R8, RZ ;  /* 0x00000008090b7210 */ /* 0x040fe40007f3e0ff */
[----:B------:R-:W-:-:S03]  /*9c40*/  IADD3 R9, P2, PT, R9, 0x1, RZ ;  /* 0x0000000109097810 */ /* 0x000fc60007f5e0ff */
[--C-:B------:R-:W-:Y:S02]  /*9c50*/  IMAD.X R8, RZ, RZ, R10.reuse, P1 ;  /* 0x000000ffff087224 */ /* 0x100fe400008e060a */
[----:B------:R-:W-:Y:S01]  /*9c60*/  IMAD.X R10, RZ, RZ, R10, P2 ;  /* 0x000000ffff0a7224 */ /* 0x000fe200010e060a */
[----:B------:R-:W-:Y:S07]  /*9c70*/  @!P0 BRA `(.L_x_180) ;  /* 0xfffffffc00c88947 */ /* 0x000fee000383ffff */
.L_x_179:
[----:B------:R-:W-:Y:S05]  /*9c80*/  BSYNC.RECONVERGENT B2 ;  /* 0x0000000000027941 */ /* 0x000fea0003800200 */
.L_x_178:
[----:B------:R-:W-:-:S04]  /*9c90*/  IADD3 R6, P1, PT, R6, 0x1, RZ ;  /* 0x0000000106067810 */ /* 0x000fc80007f3e0ff */
[----:B------:R-:W-:Y:S01]  /*9ca0*/  ISETP.NE.U32.AND P0, PT, R11, R6, PT ;  /* 0x000000060b00720c */ /* 0x000fe20003f05070 */
[----:B------:R-:W-:-:S05]  /*9cb0*/  IMAD.X R7, RZ, RZ, R7, P1 ;  /* 0x000000ffff077224 */ /* 0x000fca00008e0607 */
[----:B------:R-:W-:-:S13]  /*9cc0*/  ISETP.NE.AND.EX P0, PT, R8, R7, PT, P0 ;  /* 0x000000070800720c */ /* 0x000fda0003f05300 */
.L_x_177:
[----:B------:R-:W-:Y:S05]  /*9cd0*/  BSYNC.RECONVERGENT B0 ;  /* 0x0000000000007941 */ /* 0x000fea0003800200 */
.L_x_176:
[----:B------:R-:W2:Y:S01]  /*9ce0*/  LD.E.64 R2, desc[UR36][R18.64+0x18] ;  /* 0x0000182412027980 */ /* 0x000ea2000c101b00 */
[----:B------:R-:W-:Y:S01]  /*9cf0*/  BSSY.RECONVERGENT B0, `(.L_x_181) ;  /* 0x0000009000007945 */ /* 0x000fe20003800200 */
[----:B--2---:R-:W-:-:S04]  /*9d00*/  ISETP.GE.U32.AND P1, PT, R20, R2, PT ;  /* 0x000000021400720c */ /* 0x004fc80003f26070 */
[----:B------:R-:W-:-:S13]  /*9d10*/  ISETP.GE.U32.AND.EX P1, PT, R21, R3, PT, P1 ;  /* 0x000000031500720c */ /* 0x000fda0003f26110 */
[----:B------:R-:W-:Y:S05]  /*9d20*/  @P1 BRA `(.L_x_182) ;  /* 0x0000000000141947 */ /* 0x000fea0003800000 */
[----:B------:R-:W2:Y:S02]  /*9d30*/  LD.E.64 R2, desc[UR36][R18.64+0x10] ;  /* 0x0000102412027980 */ /* 0x000ea4000c101b00 */
[----:B--2---:R-:W-:-:S04]  /*9d40*/  IADD3 R6, P1, PT, R2, R20, RZ ;  /* 0x0000001402067210 */ /* 0x004fc80007f3e0ff */
[----:B------:R-:W-:-:S05]  /*9d50*/  LEA.HI.X.SX32 R7, R20, R3, 0x1, P1 ;  /* 0x0000000314077211 */ /* 0x000fca00008f0eff */
[----:B------:R2:W-:Y:S04]  /*9d60*/  ST.E.U8 desc[UR36][R6.64], R36 ;  /* 0x0000002406007985 */ /* 0x0005e8000c101124 */
[----:B------:R2:W5:Y:S02]  /*9d70*/  LD.E.64 R2, desc[UR36][R18.64+0x18] ;  /* 0x0000182412027980 */ /* 0x000564000c101b00 */
.L_x_182:
[----:B------:R-:W-:Y:S05]  /*9d80*/  BSYNC.RECONVERGENT B0 ;  /* 0x0000000000007941 */ /* 0x000fea0003800200 */
.L_x_181:
[----:B------:R-:W-:-:S05]  /*9d90*/  IADD3 R20, P1, PT, R20, 0x1, RZ ;  /* 0x0000000114147810 */ /* 0x000fca0007f3e0ff */
[----:B------:R-:W-:Y:S01]  /*9da0*/  IMAD.X R21, RZ, RZ, R21, P1 ;  /* 0x000000ffff157224 */ /* 0x000fe200008e0615 */
[----:B-----5:R-:W-:-:S04]  /*9db0*/  ISETP.LT.U32.AND P1, PT, R20, R2, PT ;  /* 0x000000021400720c */ /* 0x020fc80003f21070 */
[----:B------:R-:W-:-:S13]  /*9dc0*/  ISETP.LT.U32.AND.EX P1, PT, R21, R3, PT, P1 ;  /* 0x000000031500720c */ /* 0x000fda0003f21110 */
[----:B------:R-:W-:Y:S05]  /*9dd0*/  @P0 BRA P1, `(.L_x_183) ;  /* 0xfffffff400100947 */ /* 0x000fea000083ffff */
.L_x_164:
[----:B------:R-:W-:Y:S05]  /*9de0*/  BSYNC.RECONVERGENT B1 ;  /* 0x0000000000017941 */ /* 0x000fea0003800200 */
.L_x_163:
[----:B-12---:R1:W5:Y:S01]  /*9df0*/  LD.E.64 R6, desc[UR36][R18.64+0x10] ;  /* 0x0000102412067980 */ /* 0x006362000c101b00 */
[----:B------:R-:W-:Y:S01]  /*9e00*/  BSSY.RECONVERGENT B0, `(.L_x_184) ;  /* 0x000000e000007945 */ /* 0x000fe20003800200 */
[----:B------:R-:W-:Y:S02]  /*9e10*/  IMAD.MOV.U32 R11, RZ, RZ, RZ ;  /* 0x000000ffff0b7224 */ /* 0x000fe400078e00ff */
[----:B------:R1:W-:Y:S01]  /*9e20*/  ST.E.64 desc[UR36][R18.64+0x8], R20 ;  /* 0x0000081412007985 */ /* 0x0003e2000c101b24 */
[----:B------:R-:W-:Y:S02]  /*9e30*/  IMAD.MOV.U32 R8, RZ, RZ, RZ ;  /* 0x000000ffff087224 */ /* 0x000fe400078e00ff */
[----:B------:R-:W-:-:S07]  /*9e40*/  IMAD.MOV.U32 R9, RZ, RZ, R20 ;  /* 0x000000ffff097224 */ /* 0x000fce00078e0014 */
.L_x_185:
[----:B------:R-:W-:-:S05]  /*9e50*/  VIADD R9, R9, 0xffffffff ;  /* 0xffffffff09097836 */ /* 0x000fca0000000000 */
[----:B-----5:R-:W-:-:S04]  /*9e60*/  IADD3 R2, P0, PT, R6, R9, RZ ;  /* 0x0000000906027210 */ /* 0x020fc80007f1e0ff */
[----:B------:R-:W-:-:S05]  /*9e70*/  LEA.HI.X.SX32 R3, R9, R7, 0x1, P0 ;  /* 0x0000000709037211 */ /* 0x000fca00000f0eff */
[----:B------:R-:W2:Y:S02]  /*9e80*/  LD.E.U8 R2, desc[UR36][R2.64] ;  /* 0x0000002402027980 */ /* 0x000ea4000c101100 */
[----:B--2---:R-:W-:-:S04]  /*9e90*/  ISETP.NE.AND P0, PT, R2, RZ, PT ;  /* 0x000000ff0200720c */ /* 0x004fc80003f05270 */
[----:B------:R-:W-:-:S04]  /*9ea0*/  SEL R0, RZ, 0x1, P0 ;  /* 0x00000001ff007807 */ /* 0x000fc80000000000 */
[----:B------:R-:W-:-:S05]  /*9eb0*/  IADD3 R11, P1, PT, R11, R0, RZ ;  /* 0x000000000b0b7210 */ /* 0x000fca0007f3e0ff */
[----:B------:R-:W-:Y:S01]  /*9ec0*/  IMAD.X R8, RZ, RZ, R8, P1 ;  /* 0x000000ffff087224 */ /* 0x000fe200008e0608 */
[----:B------:R-:W-:Y:S07]  /*9ed0*/  @!P0 BRA `(.L_x_185) ;  /* 0xfffffffc00dc8947 */ /* 0x000fee000383ffff */
[----:B------:R-:W-:Y:S05]  /*9ee0*/  BSYNC.RECONVERGENT B0 ;  /* 0x0000000000007941 */ /* 0x000fea0003800200 */
.L_x_184:
[----:B------:R-:W-:Y:S02]  /*9ef0*/  IADD3 R2, P0, PT, R20, -R11, RZ ;  /* 0x8000000b14027210 */ /* 0x000fe40007f1e0ff */
[----:B------:R-:W-:-:S03]  /*9f00*/  MOV R0, 0x8 ;  /* 0x0000000800007802 */ /* 0x000fc60000000f00 */
[----:B------:R-:W-:Y:S01]  /*9f10*/  IMAD.X R3, R21, 0x1, ~R8, P0 ;  /* 0x0000000115037824 */ /* 0x000fe200000e0e08 */
[----:B------:R2:W3:Y:S04]  /*9f20*/  LDC.64 R6, c[0x4][R0] ;  /* 0x0100000000067b82 */ /* 0x0004e80000000a00 */
[----:B------:R2:W-:Y:S03]  /*9f30*/  ST.E.64 desc[UR36][R18.64+0x8], R2 ;  /* 0x0000080212007985 */ /* 0x0005e6000c101b24 */
[----:B-1----:R-:W-:-:S07]  /*9f40*/  LEPC R20, `(.L_x_146) ;  /* 0x000000001014794e */ /* 0x002fce0000000000 */
[----:B0-23--:R-:W-:Y:S05]  /*9f50*/  CALL.ABS.NOINC R6 ;  /* 0x0000000006007343 */ /* 0x00dfea0003c00000 */
.L_x_146:
[----:B------:R-:W-:Y:S05]  /*9f60*/  BSYNC.RECONVERGENT B6 ;  /* 0x0000000000067941 */ /* 0x000fea0003800200 */
.L_x_145:
[----:B------:R1:W5:Y:S01]  /*9f70*/  LD.E.64 R4, desc[UR36][R32.64+0x10] ;  /* 0x0000102420047980 */ /* 0x000362000c101b00 */
[----:B------:R-:W-:-:S04]  /*9f80*/  MOV R2, 0x8 ;  /* 0x0000000800027802 */ /* 0x000fc80000000f00 */
[----:B------:R1:W2:Y:S03]  /*9f90*/  LDC.64 R6, c[0x4][R2] ;  /* 0x0100000002067b82 */ /* 0x0002a60000000a00 */
[----:B------:R-:W-:-:S07]  /*9fa0*/  LEPC R20, `(.L_x_186) ;  /* 0x000000001014794e */ /* 0x000fce0000000000 */
[----:B012--5:R-:W-:Y:S05]  /*9fb0*/  CALL.ABS.NOINC R6 ;  /* 0x0000000006007343 */ /* 0x027fea0003c00000 */
.L_x_186:
[----:B------:R-:W0:Y:S01]  /*9fc0*/  LDC.64 R2, c[0x4][R2] ;  /* 0x0100000002027b82 */ /* 0x000e220000000a00 */
[----:B------:R-:W-:Y:S02]  /*9fd0*/  IMAD.MOV.U32 R4, RZ, RZ, R32 ;  /* 0x000000ffff047224 */ /* 0x000fe400078e0020 */
[----:B------:R-:W-:-:S07]  /*9fe0*/  IMAD.MOV.U32 R5, RZ, RZ, R33 ;  /* 0x000000ffff057224 */ /* 0x000fce00078e0021 */
[----:B------:R-:W-:-:S07]  /*9ff0*/  LEPC R20, `(.L_x_115) ;  /* 0x000000001014794e */ /* 0x000fce0000000000 */
[----:B0-----:R-:W-:Y:S05]  /*a000*/  CALL.ABS.NOINC R2 ;  /* 0x0000000002007343 */ /* 0x001fea0003c00000 */
.L_x_115:
[----:B------:R-:W-:Y:S05]  /*a010*/  BSYNC.RECONVERGENT B7 ;  /* 0x0000000000077941 */ /* 0x000fea0003800200 */
.L_x_114:
[----:B------:R-:W4:Y:S01]  /*a020*/  LD.E.64 R2, desc[UR36][R22.64+0x8] ;  /* 0x0000082416027980 */ /* 0x000f22000c101b00 */
[----:B------:R-:W-:Y:S01]  /*a030*/  BSSY.RECONVERGENT B0, `(.L_x_187) ;  /* 0x0000018000007945 */ /* 0x000fe20003800200 */
[----:B----4-:R-:W-:-:S04]  /*a040*/  ISETP.NE.U32.AND P0, PT, R2, RZ, PT ;  /* 0x000000ff0200720c */ /* 0x010fc80003f05070 */
[----:B------:R-:W-:-:S13]  /*a050*/  ISETP.NE.AND.EX P0, PT, R3, RZ, PT, P0 ;  /* 0x000000ff0300720c */ /* 0x000fda0003f05300 */
[----:B------:R-:W-:Y:S05]  /*a060*/  @!P0 BRA `(.L_x_188) ;  /* 0x0000000000508947 */ /* 0x000fea0003800000 */
[----:B------:R-:W4:Y:S01]  /*a070*/  LD.E.64 R2, desc[UR36][R22.64+0x18] ;  /* 0x0000182416027980 */ /* 0x000f22000c101b00 */
[----:B------:R-:W-:Y:S01]  /*a080*/  BSSY.RECONVERGENT B1, `(.L_x_189) ;  /* 0x0000010000017945 */ /* 0x000fe20003800200 */
[----:B----4-:R-:W-:-:S04]  /*a090*/  ISETP.NE.U32.AND P0, PT, R2, RZ, PT ;  /* 0x000000ff0200720c */ /* 0x010fc80003f05070 */
[----:B------:R-:W-:-:S13]  /*a0a0*/  ISETP.NE.AND.EX P0, PT, R3, RZ, PT, P0 ;  /* 0x000000ff0300720c */ /* 0x000fda0003f05300 */
[----:B------:R-:W-:Y:S05]  /*a0b0*/  @!P0 BRA `(.L_x_190) ;  /* 0x0000000000308947 */ /* 0x000fea0003800000 */
[----:B-1----:R-:W-:Y:S02]  /*a0c0*/  IMAD.MOV.U32 R7, RZ, RZ, RZ ;  /* 0x000000ffff077224 */ /* 0x002fe400078e00ff */
[----:B------:R-:W-:-:S07]  /*a0d0*/  IMAD.MOV.U32 R9, RZ, RZ, RZ ;  /* 0x000000ffff097224 */ /* 0x000fce00078e00ff */
.L_x_191:
        /* <DEDUP_REMOVED lines=9> */
[----:B----4-:R-:W-:Y:S05]  /*a170*/  @!P0 BRA `(.L_x_191) ;  /* 0xfffffffc00d88947 */ /* 0x010fea000383ffff */
.L_x_190:
[----:B------:R-:W-:Y:S05]  /*a180*/  BSYNC.RECONVERGENT B1 ;  /* 0x0000000000017941 */ /* 0x000fea0003800200 */
.L_x_189:
[----:B------:R4:W-:Y:S04]  /*a190*/  ST.E.64 desc[UR36][R22.64], RZ ;  /* 0x000000ff16007985 */ /* 0x0009e8000c101b24 */
[----:B------:R4:W-:Y:S02]  /*a1a0*/  ST.E.64 desc[UR36][R22.64+0x8], RZ ;  /* 0x000008ff16007985 */ /* 0x0009e4000c101b24 */
.L_x_188:
[----:B------:R-:W-:Y:S05]  /*a1b0*/  BSYNC.RECONVERGENT B0 ;  /* 0x0000000000007941 */ /* 0x000fea0003800200 */
.L_x_187:
[----:B------:R-:W5:Y:S01]  /*a1c0*/  LD.E.64 R2, desc[UR36][R18.64+0x8] ;  /* 0x0000082412027980 */ /* 0x000f62000c101b00 */
[----:B------:R-:W-:Y:S01]  /*a1d0*/  BSSY.RECONVERGENT B7, `(.L_x_192) ;  /* 0x0000260000077945 */ /* 0x000fe20003800200 */
[----:B-----5:R-:W-:-:S04]  /*a1e0*/  ISETP.NE.U32.AND P0, PT, R2, RZ, PT ;  /* 0x000000ff0200720c */ /* 0x020fc80003f05070 */
        /* <DEDUP_REMOVED lines=9> */
.L_x_194:
        /* <DEDUP_REMOVED lines=11> */
.L_x_195:
[----:B------:R0:W-:Y:S01]  /*a330*/  ST.E.64 desc[UR36][R32.64+0x10], R4 ;  /* 0x0000100420007985 */ /* 0x0001e2000c101b24 */
[----:B------:R-:W-:-:S04]  /*a340*/  ISETP.NE.U32.AND P0, PT, R4, RZ, PT ;  /* 0x000000ff0400720c */ /* 0x000fc80003f05070 */
[----:B------:R-:W-:-:S13]  /*a350*/  ISETP.NE.AND.EX P0, PT, R5, RZ, PT, P0 ;  /* 0x000000ff0500720c */ /* 0x000fda0003f05300 */
[----:B0-----:R-:W-:Y:S05]  /*a360*/  @!P0 BRA `(.L_x_193) ;  /* 0x0000002400188947 */ /* 0x001fea0003800000 */
        /* <DEDUP_REMOVED lines=17> */
.L_x_200:
        /* <DEDUP_REMOVED lines=21> */
.L_x_199:
[----:B------:R-:W-:Y:S05]  /*a5d0*/  BSYNC.RECONVERGENT B1 ;  /* 0x0000000000017941 */ /* 0x000fea0003800200 */
.L_x_198:
[----:B------:R-:W-:Y:S05]  /*a5e0*/  @!P0 BRA `(.L_x_197) ;  /* 0x0000000000348947 */ /* 0x000fea0003800000 */
[----:B------:R-:W-:Y:S02]  /*a5f0*/  IMAD.MOV.U32 R0, RZ, RZ, RZ ;  /* 0x000000ffff007224 */ /* 0x000fe400078e00ff */
[----:B------:R-:W-:-:S07]  /*a600*/  IMAD.MOV.U32 R3, RZ, RZ, RZ ;  /* 0x000000ffff037224 */ /* 0x000fce00078e00ff */
.L_x_201:
        /* <DEDUP_REMOVED lines=11> */
.L_x_197:
[----:B------:R-:W-:Y:S05]  /*a6c0*/  BSYNC.RECONVERGENT B0 ;  /* 0x0000000000007941 */ /* 0x000fea0003800200 */
.L_x_196:
        /* <DEDUP_REMOVED lines=9> */
.L_x_202:
        /* <DEDUP_REMOVED lines=8> */
.L_x_204:
[----:B------:R-:W0:Y:S01]  /*a7e0*/  LDC.64 R2, c[0x4][R2] ;  /* 0x0100000002027b82 */ /* 0x000e220000000a00 */
[----:B------:R-:W-:Y:S02]  /*a7f0*/  IMAD.MOV.U32 R4, RZ, RZ, R32 ;  /* 0x000000ffff047224 */ /* 0x000fe400078e0020 */
[----:B------:R-:W-:-:S07]  /*a800*/  IMAD.MOV.U32 R5, RZ, RZ, R33 ;  /* 0x000000ffff057224 */ /* 0x000fce00078e0021 */
[----:B------:R-:W-:-:S07]  /*a810*/  LEPC R20, `(.L_x_205) ;  /* 0x000000001014794e */ /* 0x000fce0000000000 */
[----:B0-----:R-:W-:Y:S05]  /*a820*/  CALL.ABS.NOINC R2 ;  /* 0x0000000002007343 */ /* 0x001fea0003c00000 */
.L_x_205:
[----:B------:R-:W-:Y:S05]  /*a830*/  BRA `(.L_x_193) ;  /* 0x0000001c00e47947 */ /* 0x000fea0003800000 */
.L_x_203:
        /* <DEDUP_REMOVED lines=8> */
.L_x_208:
        /* <DEDUP_REMOVED lines=9> */
.L_x_207:
[----:B------:R-:W-:Y:S05]  /*a950*/  BSYNC.RECONVERGENT B0 ;  /* 0x0000000000007941 */ /* 0x000fea0003800200 */
.L_x_206:
[----:B------:R0:W-:Y:S01]  /*a960*/  ST.E.U8 desc[UR36][R4.64], R0 ;  /* 0x0000000004007985 */ /* 0x0001e2000c101124 */
[----:B------:R-:W-:Y:S01]  /*a970*/  BSSY.RECONVERGENT B0, `(.L_x_209) ;  /* 0x0000011000007945 */ /* 0x000fe20003800200 */
[----:B------:R-:W-:Y:S01]  /*a980*/  CS2R R6, SRZ ;  /* 0x0000000000067805 */ /* 0x000fe2000001ff00 */
[----:B------:R-:W-:Y:S01]  /*a990*/  IMAD.MOV.U32 R3, RZ, RZ, RZ ;  /* 0x000000ffff037224 */ /* 0x000fe200078e00ff */
[----:B------:R0:W-:Y:S01]  /*a9a0*/  ST.E.64 desc[UR36][R32.64], RZ ;  /* 0x000000ff20007985 */ /* 0x0001e2000c101b24 */
[----:B------:R-:W-:-:S07]  /*a9b0*/  IMAD.MOV.U32 R2, RZ, RZ, 0x1 ;  /* 0x00000001ff027424 */ /* 0x000fce00078e00ff */
.L_x_210:
        /* <DEDUP_REMOVED lines=13> */
.L_x_209:
        /* <DEDUP_REMOVED lines=20> */
.L_x_215:
        /* <DEDUP_REMOVED lines=44> */
.L_x_214:
[----:B------:R-:W-:Y:S05]  /*ae90*/  BSYNC.RECONVERGENT B1 ;  /* 0x0000000000017941 */ /* 0x000fea0003800200 */
.L_x_213:
[----:B------:R-:W-:Y:S05]  /*aea0*/  @!P0 BRA `(.L_x_212) ;  /* 0x0000000000488947 */ /* 0x000fea0003800000 */
[----:B------:R-:W-:Y:S02]  /*aeb0*/  IMAD.MOV.U32 R13, RZ, RZ, RZ ;  /* 0x000000ffff0d7224 */ /* 0x000fe400078e00ff */
[----:B------:R-:W-:-:S07]  /*aec0*/  IMAD.MOV.U32 R6, RZ, RZ, RZ ;  /* 0x000000ffff067224 */ /* 0x000fce00078e00ff */
.L_x_216:
        /* <DEDUP_REMOVED lines=16> */
.L_x_212:
[----:B------:R-:W-:Y:S05]  /*afd0*/  BSYNC.RECONVERGENT B0 ;  /* 0x0000000000007941 */ /* 0x000fea0003800200 */
.L_x_211:
[----:B------:R-:W-:Y:S02]  /*afe0*/  IADD3 R2, P0, PT, -R7, 0x1, RZ ;  /* 0x0000000107027810 */ /* 0x000fe40007f1e1ff */
[----:B------:R-:W-:-:S03]  /*aff0*/  MOV R0, 0x8 ;  /* 0x0000000800007802 */ /* 0x000fc60000000f00 */
[----:B------:R-:W-:Y:S01]  /*b000*/  IMAD.X R3, RZ, RZ, ~R3, P0 ;  /* 0x000000ffff037224 */ /* 0x000fe200000e0e03 */
[----:B------:R1:W2:Y:S04]  /*b010*/  LDC.64 R6, c[0x4][R0] ;  /* 0x0100000000067b82 */ /* 0x0002a80000000a00 */
[----:B------:R1:W-:Y:S03]  /*b020*/  ST.E.64 desc[UR36][R32.64+0x8], R2 ;  /* 0x0000080220007985 */ /* 0x0003e6000c101b24 */
[----:B------:R-:W-:-:S07]  /*b030*/  LEPC R20, `(.L_x_217) ;  /* 0x000000001014794e */ /* 0x000fce0000000000 */
[----:B012---:R-:W-:Y:S05]  /*b040*/  CALL.ABS.NOINC R6 ;  /* 0x0000000006007343 */ /* 0x007fea0003c00000 */
.L_x_217:
        /* <DEDUP_REMOVED lines=12> */
.L_x_222:
        /* <DEDUP_REMOVED lines=10> */
.L_x_221:
[----:B------:R-:W-:Y:S05]  /*b1b0*/  BSYNC.RECONVERGENT B1 ;  /* 0x0000000000017941 */ /* 0x000fea0003800200 */
.L_x_220:
[----:B------:R0:W-:Y:S04]  /*b1c0*/  ST.E.64 desc[UR36][R22.64], RZ ;  /* 0x000000ff16007985 */ /* 0x0001e8000c101b24 */
[----:B------:R0:W-:Y:S02]  /*b1d0*/  ST.E.64 desc[UR36][R22.64+0x8], RZ ;  /* 0x000008ff16007985 */ /* 0x0001e4000c101b24 */
.L_x_219:
[----:B------:R-:W-:Y:S05]  /*b1e0*/  BSYNC.RECONVERGENT B0 ;  /* 0x0000000000007941 */ /* 0x000fea0003800200 */
.L_x_218:
        /* <DEDUP_REMOVED lines=16> */
.L_x_225:
        /* <DEDUP_REMOVED lines=14> */
.L_x_229:
        /* <DEDUP_REMOVED lines=15> */
.L_x_228:
[----:B------:R-:W-:-:S05]  /*b4c0*/  IADD3 R7, P0, PT, R8, 0x1, RZ ;  /* 0x0000000108077810 */ /* 0x000fca0007f1e0ff */
[----:B------:R-:W-:-:S08]  /*b4d0*/  IMAD.X R9, RZ, RZ, R9, P0 ;  /* 0x000000ffff097224 */ /* 0x000fd000000e0609 */
.L_x_227:
[----:B------:R-:W-:Y:S05]  /*b4e0*/  BSYNC.RECONVERGENT B0 ;  /* 0x0000000000007941 */ /* 0x000fea0003800200 */
.L_x_226:
        /* <DEDUP_REMOVED lines=8> */
.L_x_232:
        /* <DEDUP_REMOVED lines=12> */
.L_x_231:
[----:B------:R-:W-:Y:S05]  /*b630*/  BSYNC.RECONVERGENT B0 ;  /* 0x0000000000007941 */ /* 0x000fea0003800200 */
.L_x_230:
        /* <DEDUP_REMOVED lines=15> */
.L_x_239:
        /* <DEDUP_REMOVED lines=21> */
.L_x_238:
[----:B------:R-:W-:Y:S05]  /*b880*/  BSYNC.RECONVERGENT B3 ;  /* 0x0000000000037941 */ /* 0x000fea0003800200 */
.L_x_237:
[C---:B------:R-:W-:Y:S02]  /*b890*/  ISETP.GT.U32.AND P1, PT, R21.reuse, RZ, PT ;  /* 0x000000ff1500720c */ /* 0x040fe40003f24070 */
[----:B------:R-:W-:Y:S02]  /*b8a0*/  IADD3 R37, P2, PT, R21, -0x1, RZ ;  /* 0xffffffff15257810 */ /* 0x000fe40007f5e0ff */
[C---:B------:R-:W-:Y:S02]  /*b8b0*/  ISETP.GT.AND.EX P1, PT, R0.reuse, RZ, PT, P1 ;  /* 0x000000ff0000720c */ /* 0x040fe40003f24310 */
[----:B------:R-:W-:-:S11]  /*b8c0*/  IADD3.X R20, PT, PT, R0, -0x1, RZ, P2, !PT ;  /* 0xffffffff00147810 */ /* 0x000fd600017fe4ff */
[----:B------:R-:W-:Y:S05]  /*b8d0*/  @P0 BRA P1, `(.L_x_239) ;  /* 0xfffffffc00940947 */ /* 0x000fea000083ffff */
[----:B------:R-:W-:Y:S05]  /*b8e0*/  BSYNC.RECONVERGENT B2 ;  /* 0x0000000000027941 */ /* 0x000fea0003800200 */
.L_x_236:
[----:B------:R-:W-:Y:S05]  /*b8f0*/  @!P0 BREAK.RELIABLE B1 ;  /* 0x0000000000018942 */ /* 0x000fea0003800100 */
[----:B------:R-:W-:Y:S01]  /*b900*/  IMAD.MOV.U32 R0, RZ, RZ, RZ ;  /* 0x000000ffff007224 */ /* 0x000fe200078e00ff */
[----:B------:R-:W-:Y:S06]  /*b910*/  @!P0 BRA `(.L_x_240) ;  /* 0x0000000000148947 */ /* 0x000fec0003800000 */
.L_x_235:
[----:B------:R-:W-:Y:S05]  /*b920*/  BSYNC.RELIABLE B1 ;  /* 0x0000000000017941 */ /* 0x000fea0003800100 */
.L_x_234:
[----:B------:R-:W-:Y:S01]  /*b930*/  IADD3 R6, P0, PT, R6, -0x1, RZ ;  /* 0xffffffff06067810 */ /* 0x000fe20007f1e0ff */
[----:B------:R-:W-:-:S03]  /*b940*/  IMAD.MOV.U32 R0, RZ, RZ, 0x1 ;  /* 0x00000001ff007424 */ /* 0x000fc600078e00ff */
[----:B------:R-:W-:-:S05]  /*b950*/  IADD3.X R7, PT, PT, R7, -0x1, RZ, P0, !PT ;  /* 0xffffffff07077810 */ /* 0x000fca00007fe4ff */
[----:B------:R1:W-:Y:S04]  /*b960*/  ST.E.64 desc[UR36][R22.64], R6 ;  /* 0x0000000616007985 */ /* 0x0003e8000c101b24 */
.L_x_240:
[----:B------:R-:W-:Y:S05]  /*b970*/  BSYNC.RECONVERGENT B0 ;  /* 0x0000000000007941 */ /* 0x000fea0003800200 */
.L_x_233:
[----:B------:R-:W-:Y:S01]  /*b980*/  ISETP.NE.U32.AND P0, PT, R2, RZ, PT ;  /* 0x000000ff0200720c */ /* 0x000fe20003f05070 */
[----:B------:R-:W-:Y:S01]  /*b990*/  BSSY.RECONVERGENT B1, `(.L_x_241) ;  /* 0x00000c1000017945 */ /* 0x000fe20003800200 */
[----:B------:R-:W-:Y:S02]  /*b9a0*/  CS2R R20, SRZ ;  /* 0x0000000000147805 */ /* 0x000fe4000001ff00 */
[----:B------:R-:W-:-:S13]  /*b9b0*/  ISETP.NE.AND.EX P0, PT, R3, RZ, PT, P0 ;  /* 0x000000ff0300720c */ /* 0x000fda0003f05300 */
[----:B------:R-:W-:Y:S05]  /*b9c0*/  @!P0 BRA `(.L_x_242) ;  /* 0x0000000800f48947 */ /* 0x000fea0003800000 */
[----:B------:R-:W-:-:S07]  /*b9d0*/  CS2R R20, SRZ ;  /* 0x0000000000147805 */ /* 0x000fce000001ff00 */
.L_x_261:
        /* <DEDUP_REMOVED lines=12> */
.L_x_253:
        /* <DEDUP_REMOVED lines=17> */
.L_x_248:
        /* <DEDUP_REMOVED lines=42> */
.L_x_247:
[----:B------:R-:W-:Y:S05]  /*be50*/  BSYNC.RECONVERGENT B3 ;  /* 0x0000000000037941 */ /* 0x000fea0003800200 */
.L_x_246:
[C---:B------:R-:W-:Y:S02]  /*be60*/  ISETP.GT.U32.AND P1, PT, R52.reuse, RZ, PT ;  /* 0x000000ff3400720c */ /* 0x040fe40003f24070 */
[----:B------:R-:W-:Y:S02]  /*be70*/  IADD3 R45, P2, PT, R52, -0x1, RZ ;  /* 0xffffffff342d7810 */ /* 0x000fe40007f5e0ff */
[C---:B------:R-:W-:Y:S02]  /*be80*/  ISETP.GT.AND.EX P1, PT, R12.reuse, RZ, PT, P1 ;  /* 0x000000ff0c00720c */ /* 0x040fe40003f24310 */
[----:B------:R-:W-:-:S11]  /*be90*/  IADD3.X R46, PT, PT, R12, -0x1, RZ, P2, !PT ;  /* 0xffffffff0c2e7810 */ /* 0x000fd600017fe4ff */
[----:B------:R-:W-:Y:S05]  /*bea0*/  @P0 BRA P1, `(.L_x_248) ;  /* 0xfffffffc00400947 */ /* 0x000fea000083ffff */
.L_x_245:
[----:B------:R-:W-:Y:S05]  /*beb0*/  BSYNC.RECONVERGENT B2 ;  /* 0x0000000000027941 */ /* 0x000fea0003800200 */
.L_x_244:
        /* <DEDUP_REMOVED lines=18> */
.L_x_252:
        /* <DEDUP_REMOVED lines=38> */
.L_x_251:
[--C-:B------:R-:W-:Y:S02]  /*c240*/  IMAD.MOV.U32 R44, RZ, RZ, R6.reuse ;  /* 0x000000ffff2c7224 */ /* 0x100fe400078e0006 */
[--C-:B------:R-:W-:Y:S02]  /*c250*/  IMAD.MOV.U32 R43, RZ, RZ, R7.reuse ;  /* 0x000000ffff2b7224 */ /* 0x100fe400078e0007 */
[--C-:B------:R-:W-:Y:S02]  /*c260*/  IMAD.MOV.U32 R52, RZ, RZ, R6.reuse ;  /* 0x000000ffff347224 */ /* 0x100fe400078e0006 */
[--C-:B------:R-:W-:Y:S02]  /*c270*/  IMAD.MOV.U32 R48, RZ, RZ, R7.reuse ;  /* 0x000000ffff307224 */ /* 0x100fe400078e0007 */
[----:B------:R-:W-:Y:S02]  /*c280*/  IMAD.MOV.U32 R8, RZ, RZ, R6 ;  /* 0x000000ffff087224 */ /* 0x000fe400078e0006 */
[----:B------:R-:W-:-:S07]  /*c290*/  IMAD.MOV.U32 R9, RZ, RZ, R7 ;  /* 0x000000ffff097224 */ /* 0x000fce00078e0007 */
.L_x_250:
[----:B------:R-:W-:Y:S05]  /*c2a0*/  BSYNC.RECONVERGENT B2 ;  /* 0x0000000000027941 */ /* 0x000fea0003800200 */
.L_x_249:
[----:B------:R-:W-:Y:S05]  /*c2b0*/  @!P0 BRA `(.L_x_253) ;  /* 0xfffffff400f88947 */ /* 0x000fea000383ffff */
[----:B------:R-:W-:Y:S05]  /*c2c0*/  BSYNC.RECONVERGENT B0 ;  /* 0x0000000000007941 */ /* 0x000fea0003800200 */
.L_x_243:
        /* <DEDUP_REMOVED lines=9> */
.L_x_258:
        /* <DEDUP_REMOVED lines=14> */
.L_x_257:
[----:B------:R-:W-:Y:S05]  /*c440*/  BSYNC.RECONVERGENT B2 ;  /* 0x0000000000027941 */ /* 0x000fea0003800200 */
.L_x_256:
[----:B------:R-:W-:-:S04]  /*c450*/  IADD3 R6, P1, PT, R6, 0x1, RZ ;  /* 0x0000000106067810 */ /* 0x000fc80007f3e0ff */
[----:B------:R-:W-:Y:S01]  /*c460*/  ISETP.NE.U32.AND P0, PT, R11, R6, PT ;  /* 0x000000060b00720c */ /* 0x000fe20003f05070 */
[----:B------:R-:W-:-:S05]  /*c470*/  IMAD.X R7, RZ, RZ, R7, P1 ;  /* 0x000000ffff077224 */ /* 0x000fca00008e0607 */
[----:B------:R-:W-:-:S13]  /*c480*/  ISETP.NE.AND.EX P0, PT, R8, R7, PT, P0 ;  /* 0x000000070800720c */ /* 0x000fda0003f05300 */
.L_x_255:
[----:B------:R-:W-:Y:S05]  /*c490*/  BSYNC.RECONVERGENT B0 ;  /* 0x0000000000007941 */ /* 0x000fea0003800200 */
.L_x_254:
        /* <DEDUP_REMOVED lines=10> */
.L_x_260:
[----:B------:R-:W-:Y:S05]  /*c540*/  BSYNC.RECONVERGENT B0 ;  /* 0x0000000000007941 */ /* 0x000fea0003800200 */
.L_x_259:
[----:B------:R-:W-:-:S05]  /*c550*/  IADD3 R20, P1, PT, R20, 0x1, RZ ;  /* 0x0000000114147810 */ /* 0x000fca0007f3e0ff */
[----:B------:R-:W-:Y:S01]  /*c560*/  IMAD.X R21, RZ, RZ, R21, P1 ;  /* 0x000000ffff157224 */ /* 0x000fe200008e0615 */
[----:B-----5:R-:W-:-:S04]  /*c570*/  ISETP.LT.U32.AND P1, PT, R20, R2, PT ;  /* 0x000000021400720c */ /* 0x020fc80003f21070 */
[----:B------:R-:W-:-:S13]  /*c580*/  ISETP.LT.U32.AND.EX P1, PT, R21, R3, PT, P1 ;  /* 0x000000031500720c */ /* 0x000fda0003f21110 */
[----:B------:R-:W-:Y:S05]  /*c590*/  @P0 BRA P1, `(.L_x_261) ;  /* 0xfffffff400100947 */ /* 0x000fea000083ffff */
.L_x_242:
[----:B------:R-:W-:Y:S05]  /*c5a0*/  BSYNC.RECONVERGENT B1 ;  /* 0x0000000000017941 */ /* 0x000fea0003800200 */
.L_x_241:
[----:B-12---:R1:W5:Y:S01]  /*c5b0*/  LD.E.64 R6, desc[UR36][R22.64+0x10] ;  /* 0x0000102416067980 */ /* 0x006362000c101b00 */
[----:B------:R-:W-:Y:S01]  /*c5c0*/  BSSY.RECONVERGENT B0, `(.L_x_262) ;  /* 0x000000e000007945 */ /* 0x000fe20003800200 */
[----:B------:R-:W-:Y:S02]  /*c5d0*/  IMAD.MOV.U32 R11, RZ, RZ, RZ ;  /* 0x000000ffff0b7224 */ /* 0x000fe400078e00ff */
[----:B------:R1:W-:Y:S01]  /*c5e0*/  ST.E.64 desc[UR36][R22.64+0x8], R20 ;  /* 0x0000081416007985 */ /* 0x0003e2000c101b24 */
[----:B------:R-:W-:Y:S02]  /*c5f0*/  IMAD.MOV.U32 R8, RZ, RZ, RZ ;  /* 0x000000ffff087224 */ /* 0x000fe400078e00ff */
[----:B------:R-:W-:-:S07]  /*c600*/  IMAD.MOV.U32 R9, RZ, RZ, R20 ;  /* 0x000000ffff097224 */ /* 0x000fce00078e0014 */
.L_x_263:
        /* <DEDUP_REMOVED lines=10> */
.L_x_262:
[----:B------:R-:W-:Y:S02]  /*c6b0*/  IADD3 R2, P0, PT, R20, -R11, RZ ;  /* 0x8000000b14027210 */ /* 0x000fe40007f1e0ff */
[----:B------:R-:W-:-:S03]  /*c6c0*/  MOV R0, 0x8 ;  /* 0x0000000800007802 */ /* 0x000fc60000000f00 */
[----:B------:R-:W-:Y:S01]  /*c6d0*/  IMAD.X R3, R21, 0x1, ~R8, P0 ;  /* 0x0000000115037824 */ /* 0x000fe200000e0e08 */
[----:B------:R2:W3:Y:S04]  /*c6e0*/  LDC.64 R6, c[0x4][R0] ;  /* 0x0100000000067b82 */ /* 0x0004e80000000a00 */
[----:B------:R2:W-:Y:S03]  /*c6f0*/  ST.E.64 desc[UR36][R22.64+0x8], R2 ;  /* 0x0000080216007985 */ /* 0x0005e6000c101b24 */
[----:B-1----:R-:W-:-:S07]  /*c700*/  LEPC R20, `(.L_x_224) ;  /* 0x000000001014794e */ /* 0x002fce0000000000 */
[----:B0-23--:R-:W-:Y:S05]  /*c710*/  CALL.ABS.NOINC R6 ;  /* 0x0000000006007343 */ /* 0x00dfea0003c00000 */
.L_x_224:
[----:B------:R-:W-:Y:S05]  /*c720*/  BSYNC.RECONVERGENT B6 ;  /* 0x0000000000067941 */ /* 0x000fea0003800200 */
.L_x_223:
[----:B------:R1:W5:Y:S01]  /*c730*/  LD.E.64 R4, desc[UR36][R32.64+0x10] ;  /* 0x0000102420047980 */ /* 0x000362000c101b00 */
[----:B------:R-:W-:-:S04]  /*c740*/  MOV R2, 0x8 ;  /* 0x0000000800027802 */ /* 0x000fc80000000f00 */
[----:B------:R1:W2:Y:S03]  /*c750*/  LDC.64 R6, c[0x4][R2] ;  /* 0x0100000002067b82 */ /* 0x0002a60000000a00 */
[----:B------:R-:W-:-:S07]  /*c760*/  LEPC R20, `(.L_x_264) ;  /* 0x000000001014794e */ /* 0x000fce0000000000 */
[----:B012--5:R-:W-:Y:S05]  /*c770*/  CALL.ABS.NOINC R6 ;  /* 0x0000000006007343 */ /* 0x027fea0003c00000 */
.L_x_264:
[----:B------:R-:W0:Y:S01]  /*c780*/  LDC.64 R2, c[0x4][R2] ;  /* 0x0100000002027b82 */ /* 0x000e220000000a00 */
[----:B------:R-:W-:Y:S02]  /*c790*/  IMAD.MOV.U32 R4, RZ, RZ, R32 ;  /* 0x000000ffff047224 */ /* 0x000fe400078e0020 */
[----:B------:R-:W-:-:S07]  /*c7a0*/  IMAD.MOV.U32 R5, RZ, RZ, R33 ;  /* 0x000000ffff057224 */ /* 0x000fce00078e0021 */
[----:B------:R-:W-:-:S07]  /*c7b0*/  LEPC R20, `(.L_x_193) ;  /* 0x000000001014794e */ /* 0x000fce0000000000 */
[----:B0-----:R-:W-:Y:S05]  /*c7c0*/  CALL.ABS.NOINC R2 ;  /* 0x0000000002007343 */ /* 0x001fea0003c00000 */
.L_x_193:
[----:B------:R-:W-:Y:S05]  /*c7d0*/  BSYNC.RECONVERGENT B7 ;  /* 0x0000000000077941 */ /* 0x000fea0003800200 */
.L_x_192:
[----:B------:R-:W-:Y:S01]  /*c7e0*/  ISETP.GE.U32.AND P0, PT, R38, 0x1, PT ;  /* 0x000000012600780c */ /* 0x000fe20003f06070 */
[----:B------:R-:W-:Y:S03]  /*c7f0*/  BSSY.RECONVERGENT B6, `(.L_x_265) ;  /* 0x00000b5000067945 */ /* 0x000fe60003800200 */
[----:B------:R-:W-:-:S13]  /*c800*/  ISETP.GE.AND.EX P0, PT, R42, RZ, PT, P0 ;  /* 0x000000ff2a00720c */ /* 0x000fda0003f06300 */
[----:B------:R-:W-:Y:S05]  /*c810*/  @!P0 BRA `(.L_x_266) ;  /* 0x0000000800688947 */ /* 0x000fea0003800000 */
[----:B--2---:R-:W2:Y:S01]  /*c820*/  LD.E R4, desc[UR36][R26.64+0x18] ;  /* 0x000018241a047980 */ /* 0x004ea2000c101900 */
[----:B------:R-:W-:-:S04]  /*c830*/  MOV R0, 0x0 ;  /* 0x0000000000007802 */ /* 0x000fc80000000f00 */
[----:B------:R0:W0:Y:S02]  /*c840*/  LDC.64 R2, c[0x4][R0] ;  /* 0x0100000000027b82 */ /* 0x0000240000000a00 */
[----:B0-2---:R-:W-:-:S07]  /*c850*/  SHF.R.S32.HI R5, RZ, 0x1f, R4 ;  /* 0x0000001fff057819 */ /* 0x005fce0000011404 */
[----:B------:R-:W-:-:S07]  /*c860*/  LEPC R20, `(.L_x_267) ;  /* 0x000000001014794e */ /* 0x000fce0000000000 */
[----:B-1-34-:R-:W-:Y:S05]  /*c870*/  CALL.ABS.NOINC R2 ;  /* 0x0000000002007343 */ /* 0x01afea0003c00000 */
.L_x_267:
[----:B------:R-:W-:-:S04]  /*c880*/  ISETP.NE.U32.AND P0, PT, R4, RZ, PT ;  /* 0x000000ff0400720c */ /* 0x000fc80003f05070 */
[----:B------:R-:W-:-:S13]  /*c890*/  ISETP.NE.AND.EX P0, PT, R5, RZ, PT, P0 ;  /* 0x000000ff0500720c */ /* 0x000fda0003f05300 */
[----:B------:R-:W-:Y:S05]  /*c8a0*/  @!P0 BRA `(.L_x_268) ;  /* 0x0000000800a48947 */ /* 0x000fea0003800000 */
[----:B------:R-:W2:Y:S01]  /*c8b0*/  LD.E.64 R2, desc[UR36][R26.64+0x18] ;  /* 0x000018241a027980 */ /* 0x000ea2000c101b00 */
[----:B------:R-:W-:Y:S01]  /*c8c0*/  BSSY.RECONVERGENT B0, `(.L_x_269) ;  /* 0x0000011000007945 */ /* 0x000fe20003800200 */
[----:B------:R-:W-:Y:S01]  /*c8d0*/  IMAD.MOV.U32 R0, RZ, RZ, RZ ;  /* 0x000000ffff007224 */ /* 0x000fe200078e00ff */
[----:B--2---:R-:W-:Y:S01]  /*c8e0*/  ISETP.NE.U32.AND P0, PT, R2, RZ, PT ;  /* 0x000000ff0200720c */ /* 0x004fe20003f05070 */
[----:B------:R-:W-:-:S03]  /*c8f0*/  IMAD.MOV.U32 R2, RZ, RZ, RZ ;  /* 0x000000ffff027224 */ /* 0x000fc600078e00ff */
[----:B------:R-:W-:-:S13]  /*c900*/  ISETP.NE.AND.EX P0, PT, R3, RZ, PT, P0 ;  /* 0x000000ff0300720c */ /* 0x000fda0003f05300 */
[----:B------:R-:W-:Y:S05]  /*c910*/  @!P0 BRA `(.L_x_270) ;  /* 0x00000000002c8947 */ /* 0x000fea0003800000 */
[----:B------:R-:W-:Y:S02]  /*c920*/  IMAD.MOV.U32 R3, RZ, RZ, RZ ;  /* 0x000000ffff037224 */ /* 0x000fe400078e00ff */
[----:B------:R-:W-:-:S07]  /*c930*/  IMAD.MOV.U32 R11, RZ, RZ, RZ ;  /* 0x000000ffff0b7224 */ /* 0x000fce00078e00ff */
.L_x_271:
        /* <DEDUP_REMOVED lines=9> */
.L_x_270:
[----:B------:R-:W-:Y:S05]  /*c9d0*/  BSYNC.RECONVERGENT B0 ;  /* 0x0000000000007941 */ /* 0x000fea0003800200 */
.L_x_269:
[----:B------:R-:W-:Y:S01]  /*c9e0*/  BSSY.RECONVERGENT B0, `(.L_x_272) ;  /* 0x0000019000007945 */ /* 0x000fe20003800200 */
[----:B------:R-:W-:Y:S02]  /*c9f0*/  IMAD.MOV.U32 R12, RZ, RZ, R38 ;  /* 0x000000ffff0c7224 */ /* 0x000fe400078e0026 */
[----:B------:R-:W-:-:S07]  /*ca00*/  IMAD.MOV.U32 R13, RZ, RZ, R42 ;  /* 0x000000ffff0d7224 */ /* 0x000fce00078e002a */
.L_x_273:
        /* <DEDUP_REMOVED lines=19> */
[----:B------:R-:W-:Y:S02]  /*cb40*/  IMAD.X R0, RZ, RZ, R0, P1 ;  /* 0x000000ffff007224 */ /* 0x000fe400008e0600 */
[----:B------:R-:W-:-:S05]  /*cb50*/  IMAD.MOV.U32 R13, RZ, RZ, R10 ;  /* 0x000000ffff0d7224 */ /* 0x000fca00078e000a */
[----:B------:R-:W-:Y:S05]  /*cb60*/  @P0 BRA `(.L_x_273) ;  /* 0xfffffffc00a80947 */ /* 0x000fea000383ffff */
[----:B------:R-:W-:Y:S05]  /*cb70*/  BSYNC.RECONVERGENT B0 ;  /* 0x0000000000007941 */ /* 0x000fea0003800200 */
.L_x_272:
[----:B------:R1:W-:Y:S01]  /*cb80*/  ST.E.64 desc[UR36][R26.64], R6 ;  /* 0x000000061a007985 */ /* 0x0003e2000c101b24 */
[----:B------:R-:W-:Y:S01]  /*cb90*/  BSSY.RECONVERGENT B0, `(.L_x_274) ;  /* 0x000000f000007945 */ /* 0x000fe20003800200 */
[----:B------:R-:W-:Y:S02]  /*cba0*/  CS2R R12, SRZ ;  /* 0x00000000000c7805 */ /* 0x000fe4000001ff00 */
[----:B0-----:R-:W-:-:S07]  /*cbb0*/  CS2R R10, SRZ ;  /* 0x00000000000a7805 */ /* 0x001fce000001ff00 */
.L_x_275:
        /* <DEDUP_REMOVED lines=13> */
.L_x_274:
        /* <DEDUP_REMOVED lines=19> */
.L_x_280:
        /* <DEDUP_REMOVED lines=40> */
.L_x_279:
[----:B------:R-:W-:Y:S05]  /*d040*/  BSYNC.RECONVERGENT B1 ;  /* 0x0000000000017941 */ /* 0x000fea0003800200 */
.L_x_278:
[----:B------:R-:W-:Y:S05]  /*d050*/  @!P0 BRA `(.L_x_277) ;  /* 0x00000000003c8947 */ /* 0x000fea0003800000 */
[----:B------:R-:W-:-:S07]  /*d060*/  CS2R R14, SRZ ;  /* 0x00000000000e7805 */ /* 0x000fce000001ff00 */
.L_x_281:
        /* <DEDUP_REMOVED lines=14> */
.L_x_277:
[----:B------:R-:W-:Y:S05]  /*d150*/  BSYNC.RECONVERGENT B0 ;  /* 0x0000000000007941 */ /* 0x000fea0003800200 */
.L_x_276:
[----:B------:R-:W-:Y:S01]  /*d160*/  MOV R0, 0x8 ;  /* 0x0000000800007802 */ /* 0x000fe20000000f00 */
[----:B------:R0:W-:Y:S03]  /*d170*/  ST.E.64 desc[UR36][R26.64+0x8], R2 ;  /* 0x000008021a007985 */ /* 0x0001e6000c101b24 */
[----:B-1----:R0:W1:Y:S03]  /*d180*/  LDC.64 R6, c[0x4][R0] ;  /* 0x0100000000067b82 */ /* 0x0020660000000a00 */
[----:B------:R-:W-:-:S07]  /*d190*/  LEPC R20, `(.L_x_282) ;  /* 0x000000001014794e */ /* 0x000fce0000000000 */
[----:B01----:R-:W-:Y:S05]  /*d1a0*/  CALL.ABS.NOINC R6 ;  /* 0x0000000006007343 */ /* 0x003fea0003c00000 */
.L_x_282:
[----:B------:R-:W-:Y:S05]  /*d1b0*/  BRA `(.L_x_268) ;  /* 0x0000000000607947 */ /* 0x000fea0003800000 */
.L_x_266:
[----:B------:R-:W5:Y:S02]  /*d1c0*/  LD.E.64 R2, desc[UR36][R26.64+0x8] ;  /* 0x000008241a027980 */ /* 0x000f64000c101b00 */
[----:B-----5:R-:W-:-:S04]  /*d1d0*/  ISETP.NE.U32.AND P0, PT, R2, RZ, PT ;  /* 0x000000ff0200720c */ /* 0x020fc80003f05070 */
[----:B------:R-:W-:-:S13]  /*d1e0*/  ISETP.NE.AND.EX P0, PT, R3, RZ, PT, P0 ;  /* 0x000000ff0300720c */ /* 0x000fda0003f05300 */
[----:B------:R-:W-:Y:S05]  /*d1f0*/  @!P0 BRA `(.L_x_268) ;  /* 0x0000000000508947 */ /* 0x000fea0003800000 */
[----:B------:R-:W5:Y:S01]  /*d200*/  LD.E.64 R2, desc[UR36][R26.64+0x18] ;  /* 0x000018241a027980 */ /* 0x000f62000c101b00 */
[----:B------:R-:W-:Y:S01]  /*d210*/  BSSY.RECONVERGENT B0, `(.L_x_283) ;  /* 0x0000010000007945 */ /* 0x000fe20003800200 */
[----:B-----5:R-:W-:-:S04]  /*d220*/  ISETP.NE.U32.AND P0, PT, R2, RZ, PT ;  /* 0x000000ff0200720c */ /* 0x020fc80003f05070 */
[----:B------:R-:W-:-:S13]  /*d230*/  ISETP.NE.AND.EX P0, PT, R3, RZ, PT, P0 ;  /* 0x000000ff0300720c */ /* 0x000fda0003f05300 */
[----:B------:R-:W-:Y:S05]  /*d240*/  @!P0 BRA `(.L_x_284) ;  /* 0x0000000000308947 */ /* 0x000fea0003800000 */
[----:B-1----:R-:W-:Y:S02]  /*d250*/  IMAD.MOV.U32 R7, RZ, RZ, RZ ;  /* 0x000000ffff077224 */ /* 0x002fe400078e00ff */
[----:B------:R-:W-:-:S07]  /*d260*/  IMAD.MOV.U32 R9, RZ, RZ, RZ ;  /* 0x000000ffff097224 */ /* 0x000fce00078e00ff */
.L_x_285:
        /* <DEDUP_REMOVED lines=9> */
[----:B-1----:R-:W-:Y:S05]  /*d300*/  @!P0 BRA `(.L_x_285) ;  /* 0xfffffffc00d88947 */ /* 0x002fea000383ffff */
.L_x_284:
[----:B------:R-:W-:Y:S05]  /*d310*/  BSYNC.RECONVERGENT B0 ;  /* 0x0000000000007941 */ /* 0x000fea0003800200 */
.L_x_283:
[----:B------:R0:W-:Y:S04]  /*d320*/  ST.E.64 desc[UR36][R26.64], RZ ;  /* 0x000000ff1a007985 */ /* 0x0001e8000c101b24 */
[----:B------:R0:W-:Y:S02]  /*d330*/  ST.E.64 desc[UR36][R26.64+0x8], RZ ;  /* 0x000008ff1a007985 */ /* 0x0001e4000c101b24 */
.L_x_268:
[----:B------:R-:W-:Y:S05]  /*d340*/  BSYNC.RECONVERGENT B6 ;  /* 0x0000000000067941 */ /* 0x000fea0003800200 */
.L_x_265:
[----:B------:R-:W5:Y:S01]  /*d350*/  LD.E.64 R2, desc[UR36][R24.64+0x8] ;  /* 0x0000082418027980 */ /* 0x000f62000c101b00 */
[----:B------:R-:W-:Y:S01]  /*d360*/  BSSY.RECONVERGENT B0, `(.L_x_286) ;  /* 0x0000018000007945 */ /* 0x000fe20003800200 */
        /* <DEDUP_REMOVED lines=10> */
.L_x_290:
        /* <DEDUP_REMOVED lines=10> */
.L_x_289:
[----:B------:R-:W-:Y:S05]  /*d4b0*/  BSYNC.RECONVERGENT B1 ;  /* 0x0000000000017941 */ /* 0x000fea0003800200 */
.L_x_288:
[----:B------:R0:W-:Y:S04]  /*d4c0*/  ST.E.64 desc[UR36][R24.64], RZ ;  /* 0x000000ff18007985 */ /* 0x0001e8000c101b24 */
[----:B------:R0:W-:Y:S02]  /*d4d0*/  ST.E.64 desc[UR36][R24.64+0x8], RZ ;  /* 0x000008ff18007985 */ /* 0x0001e4000c101b24 */
.L_x_287:
[----:B------:R-:W-:Y:S05]  /*d4e0*/  BSYNC.RECONVERGENT B0 ;  /* 0x0000000000007941 */ /* 0x000fea0003800200 */
.L_x_286:
[----:B------:R-:W5:Y:S01]  /*d4f0*/  LD.E.64 R2, desc[UR36][R26.64+0x8] ;  /* 0x000008241a027980 */ /* 0x000f62000c101b00 */
[----:B------:R-:W-:Y:S01]  /*d500*/  BSSY.RECONVERGENT B6, `(.L_x_291) ;  /* 0x00000da000067945 */ /* 0x000fe20003800200 */
[----:B-----5:R-:W-:-:S04]  /*d510*/  ISETP.NE.U32.AND P0, PT, R2, RZ, PT ;  /* 0x000000ff0200720c */ /* 0x020fc80003f05070 */
[----:B------:R-:W-:-:S13]  /*d520*/  ISETP.NE.AND.EX P0, PT, R3, RZ, PT, P0 ;  /* 0x000000ff0300720c */ /* 0x000fda0003f05300 */
[----:B------:R-:W-:Y:S05]  /*d530*/  @!P0 BRA `(.L_x_292) ;  /* 0x0000000c00588947 */ /* 0x000fea0003800000 */
[----:B------:R-:W5:Y:S02]  /*d540*/  LD.E.64 R2, desc[UR36][R18.64+0x8] ;  /* 0x0000082412027980 */ /* 0x000f64000c101b00 */
[----:B-----5:R-:W-:-:S04]  /*d550*/  ISETP.NE.U32.AND P0, PT, R2, RZ, PT ;  /* 0x000000ff0200720c */ /* 0x020fc80003f05070 */
[----:B------:R-:W-:-:S13]  /*d560*/  ISETP.NE.AND.EX P0, PT, R3, RZ, PT, P0 ;  /* 0x000000ff0300720c */ /* 0x000fda0003f05300 */
[----:B------:R-:W-:Y:S05]  /*d570*/  @!P0 BRA `(.L_x_292) ;  /* 0x0000000c00488947 */ /* 0x000fea0003800000 */
[----:B--2---:R-:W2:Y:S01]  /*d580*/  LD.E R4, desc[UR36][R24.64+0x18] ;  /* 0x0000182418047980 */ /* 0x004ea2000c101900 */
[----:B------:R-:W-:-:S04]  /*d590*/  MOV R0, 0x0 ;  /* 0x0000000000007802 */ /* 0x000fc80000000f00 */
[----:B------:R0:W0:Y:S01]  /*d5a0*/  LDC.64 R2, c[0x4][R0] ;  /* 0x0100000000027b82 */ /* 0x0000220000000a00 */
[----:B--2---:R-:W-:-:S05]  /*d5b0*/  IMAD.SHL.U32 R4, R4, 0x2, RZ ;  /* 0x0000000204047824 */ /* 0x004fca00078e00ff */
[----:B0-----:R-:W-:-:S07]  /*d5c0*/  SHF.R.S32.HI R5, RZ, 0x1f, R4 ;  /* 0x0000001fff057819 */ /* 0x001fce0000011404 */
[----:B------:R-:W-:-:S07]  /*d5d0*/  LEPC R20, `(.L_x_293) ;  /* 0x000000001014794e */ /* 0x000fce0000000000 */
[----:B-1-34-:R-:W-:Y:S05]  /*d5e0*/  CALL.ABS.NOINC R2 ;  /* 0x0000000002007343 */ /* 0x01afea0003c00000 */
.L_x_293:
[----:B------:R-:W-:-:S04]  /*d5f0*/  ISETP.NE.U32.AND P0, PT, R4, RZ, PT ;  /* 0x000000ff0400720c */ /* 0x000fc80003f05070 */
[----:B------:R-:W-:-:S13]  /*d600*/  ISETP.NE.AND.EX P0, PT, R5, RZ, PT, P0 ;  /* 0x000000ff0500720c */ /* 0x000fda0003f05300 */
[----:B------:R-:W-:Y:S05]  /*d610*/  @!P0 BRA `(.L_x_292) ;  /* 0x0000000c00208947 */ /* 0x000fea0003800000 */
[----:B------:R-:W2:Y:S01]  /*d620*/  LD.E.64 R2, desc[UR36][R24.64+0x18] ;  /* 0x0000182418027980 */ /* 0x000ea2000c101b00 */
[----:B------:R-:W-:Y:S01]  /*d630*/  BSSY.RECONVERGENT B0, `(.L_x_294) ;  /* 0x0000011000007945 */ /* 0x000fe20003800200 */
[----:B--2---:R-:W-:-:S04]  /*d640*/  ISETP.NE.U32.AND P0, PT, R2, RZ, PT ;  /* 0x000000ff0200720c */ /* 0x004fc80003f05070 */
[----:B------:R-:W-:-:S13]  /*d650*/  LOP3.LUT P0, RZ, R3, 0x7fffffff, RZ, 0xc0, P0 ;  /* 0x7fffffff03ff7812 */ /* 0x000fda000000c0ff */
[----:B------:R-:W-:Y:S05]  /*d660*/  @!P0 BRA `(.L_x_295) ;  /* 0x0000000000348947 */ /* 0x000fea0003800000 */
[----:B------:R-:W-:Y:S02]  /*d670*/  IMAD.MOV.U32 R9, RZ, RZ, RZ ;  /* 0x000000ffff097224 */ /* 0x000fe400078e00ff */
[----:B------:R-:W-:-:S07]  /*d680*/  IMAD.MOV.U32 R11, RZ, RZ, RZ ;  /* 0x000000ffff0b7224 */ /* 0x000fce00078e00ff */
.L_x_296:
[----:B------:R-:W-:-:S04]  /*d690*/  IADD3 R6, P0, PT, R9, R4, RZ ;  /* 0x0000000409067210 */ /* 0x000fc80007f1e0ff */
[----:B------:R-:W-:-:S05]  /*d6a0*/  LEA.HI.X.SX32 R7, R9, R5, 0x1, P0 ;  /* 0x0000000509077211 */ /* 0x000fca00000f0eff */
[----:B------:R0:W-:Y:S04]  /*d6b0*/  ST.E.U8 desc[UR36][R6.64], RZ ;  /* 0x000000ff06007985 */ /* 0x0001e8000c101124 */
[----:B------:R-:W2:Y:S01]  /*d6c0*/  LD.E.64 R2, desc[UR36][R24.64+0x18] ;  /* 0x0000182418027980 */ /* 0x000ea2000c101b00 */
[----:B------:R-:W-:-:S05]  /*d6d0*/  IADD3 R9, P0, PT, R9, 0x1, RZ ;  /* 0x0000000109097810 */ /* 0x000fca0007f1e0ff */
[----:B------:R-:W-:Y:S02]  /*d6e0*/  IMAD.X R11, RZ, RZ, R11, P0 ;  /* 0x000000ffff0b7224 */ /* 0x000fe400000e060b */
[C---:B--2---:R-:W-:Y:S01]  /*d6f0*/  IMAD.SHL.U32 R0, R2.reuse, 0x2, RZ ;  /* 0x0000000202007824 */ /* 0x044fe200078e00ff */
[----:B------:R-:W-:-:S04]  /*d700*/  SHF.L.U64.HI R2, R2, 0x1, R3 ;  /* 0x0000000102027819 */ /* 0x000fc80000010203 */
[----:B------:R-:W-:-:S04]  /*d710*/  ISETP.GE.U32.AND P0, PT, R9, R0, PT ;  /* 0x000000000900720c */ /* 0x000fc80003f06070 */
[----:B------:R-:W-:-:S13]  /*d720*/  ISETP.GE.U32.AND.EX P0, PT, R11, R2, PT, P0 ;  /* 0x000000020b00720c */ /* 0x000fda0003f06100 */
[----:B0-----:R-:W-:Y:S05]  /*d730*/  @!P0 BRA `(.L_x_296) ;  /* 0xfffffffc00d48947 */ /* 0x001fea000383ffff */
.L_x_295:
[----:B------:R-:W-:Y:S05]  /*d740*/  BSYNC.RECONVERGENT B0 ;  /* 0x0000000000007941 */ /* 0x000fea0003800200 */
.L_x_294:
[----:B------:R-:W2:Y:S04]  /*d750*/  LD.E.64 R2, desc[UR36][R26.64+0x8] ;  /* 0x000008241a027980 */ /* 0x000ea8000c101b00 */
[----:B------:R-:W2:Y:S02]  /*d760*/  LD.E.64 R6, desc[UR36][R18.64+0x8] ;  /* 0x0000082412067980 */ /* 0x000ea4000c101b00 */
[----:B--2---:R-:W-:-:S04]  /*d770*/  ISETP.GE.U32.AND P1, PT, R2, R6, PT ;  /* 0x000000060200720c */ /* 0x004fc80003f26070 */
[----:B------:R-:W-:-:S04]  /*d780*/  ISETP.GE.AND.EX P1, PT, R3, R7, PT, P1 ;  /* 0x000000070300720c */ /* 0x000fc80003f26310 */
[----:B------:R-:W-:Y:S02]  /*d790*/  SEL R8, R26, R18, !P1 ;  /* 0x000000121a087207 */ /* 0x000fe40004800000 */
[----:B------:R-:W-:-:S05]  /*d7a0*/  SEL R9, R27, R19, !P1 ;  /* 0x000000131b097207 */ /* 0x000fca0004800000 */
[----:B------:R-:W2:Y:S01]  /*d7b0*/  LD.E.64 R2, desc[UR36][R8.64+0x8] ;  /* 0x0000082408027980 */ /* 0x000ea2000c101b00 */
[----:B------:R-:W-:Y:S01]  /*d7c0*/  BSSY.RECONVERGENT B0, `(.L_x_297) ;  /* 0x0000061000007945 */ /* 0x000fe20003800200 */
[----:B------:R-:W-:Y:S02]  /*d7d0*/  PLOP3.LUT P0, PT, PT, PT, PT, 0x80, 0x8 ;  /* 0x000000000008781c */ /* 0x000fe40003f0f070 */
[----:B------:R-:W-:Y:S02]  /*d7e0*/  SEL R6, R18, R26, !P1 ;  /* 0x0000001a12067207 */ /* 0x000fe40004800000 */
[----:B------:R-:W-:Y:S02]  /*d7f0*/  SEL R7, R19, R27, !P1 ;  /* 0x0000001b13077207 */ /* 0x000fe40004800000 */
[----:B--2---:R-:W-:-:S04]  /*d800*/  ISETP.NE.U32.AND P2, PT, R2, RZ, PT ;  /* 0x000000ff0200720c */ /* 0x004fc80003f45070 */
[----:B------:R-:W-:-:S13]  /*d810*/  ISETP.NE.AND.EX P2, PT, R3, RZ, PT, P2 ;  /* 0x000000ff0300720c */ /* 0x000fda0003f45320 */
[----:B------:R-:W-:Y:S05]  /*d820*/  @!P2 BRA `(.L_x_298) ;  /* 0x000000040068a947 */ /* 0x000fea0003800000 */
[----:B------:R0:W5:Y:S01]  /*d830*/  LD.E R0, desc[UR36][R6.64+0x8] ;  /* 0x0000082406007980 */ /* 0x000162000c101900 */
[----:B------:R-:W-:Y:S01]  /*d840*/  BSSY.RECONVERGENT B1, `(.L_x_299) ;  /* 0x0000056000017945 */ /* 0x000fe20003800200 */
[----:B------:R-:W-:Y:S02]  /*d850*/  CS2R R20, SRZ ;  /* 0x0000000000147805 */ /* 0x000fe4000001ff00 */
[----:B------:R-:W-:Y:S01]  /*d860*/  PRMT R32, RZ, 0x7610, R32 ;  /* 0x00007610ff207816 */ /* 0x000fe20000000020 */
[----:B------:R-:W-:Y:S02]  /*d870*/  IMAD.MOV.U32 R10, RZ, RZ, R2 ;  /* 0x000000ffff0a7224 */ /* 0x000fe400078e0002 */
[----:B------:R-:W-:-:S07]  /*d880*/  IMAD.MOV.U32 R11, RZ, RZ, R3 ;  /* 0x000000ffff0b7224 */ /* 0x000fce00078e0003 */
.L_x_306:
[----:B-1----:R-:W2:Y:S01]  /*d890*/  LD.E.64 R12, desc[UR36][R8.64+0x10] ;  /* 0x00001024080c7980 */ /* 0x002ea2000c101b00 */
[----:B------:R-:W-:-:S05]  /*d8a0*/  LOP3.LUT R33, RZ, R21, RZ, 0x33, !PT ;  /* 0x00000015ff217212 */ /* 0x000fca00078e33ff */
[----:B------:R-:W-:-:S05]  /*d8b0*/  IMAD.IADD R33, R2, 0x1, R33 ;  /* 0x0000000102217824 */ /* 0x000fca00078e0221 */
[----:B------:R-:W-:Y:S02]  /*d8c0*/  SHF.R.S32.HI R37, RZ, 0x1f, R33 ;  /* 0x0000001fff257819 */ /* 0x000fe40000011421 */
[----:B--2---:R-:W-:-:S05]  /*d8d0*/  IADD3 R12, P0, PT, R12, R33, RZ ;  /* 0x000000210c0c7210 */ /* 0x004fca0007f1e0ff */
[----:B------:R-:W-:-:S05]  /*d8e0*/  IMAD.X R13, R13, 0x1, R37, P0 ;  /* 0x000000010d0d7824 */ /* 0x000fca00000e0625 */
[----:B------:R-:W2:Y:S01]  /*d8f0*/  LD.E.U8 R12, desc[UR36][R12.64] ;  /* 0x000000240c0c7980 */ /* 0x000ea2000c101100 */
[----:B------:R-:W-:Y:S01]  /*d900*/  BSSY.RECONVERGENT B2, `(.L_x_300) ;  /* 0x0000044000027945 */ /* 0x000fe20003800200 */
[----:B--2---:R-:W-:-:S13]  /*d910*/  ISETP.NE.AND P0, PT, R12, RZ, PT ;  /* 0x000000ff0c00720c */ /* 0x004fda0003f05270 */
[----:B------:R-:W-:Y:S05]  /*d920*/  @!P0 BRA `(.L_x_301) ;  /* 0x0000000400048947 */ /* 0x000fea0003800000 */
[----:B------:R-:W2:Y:S01]  /*d930*/  LD.E.64 R10, desc[UR36][R6.64+0x8] ;  /* 0x00000824060a7980 */ /* 0x000ea2000c101b00 */
[----:B------:R-:W-:Y:S01]  /*d940*/  BSSY.RECONVERGENT B3, `(.L_x_302) ;  /* 0x0000037000037945 */ /* 0x000fe20003800200 */
[----:B------:R-:W-:Y:S01]  /*d950*/  PRMT R32, RZ, 0x7610, R32 ;  /* 0x00007610ff207816 */ /* 0x000fe20000000020 */
[----:B------:R-:W-:Y:S01]  /*d960*/  IMAD.MOV.U32 R12, RZ, RZ, RZ ;  /* 0x000000ffff0c7224 */ /* 0x000fe200078e00ff */
[----:B--2---:R-:W-:-:S04]  /*d970*/  ISETP.NE.U32.AND P0, PT, R10, RZ, PT ;  /* 0x000000ff0a00720c */ /* 0x004fc80003f05070 */
[----:B------:R-:W-:-:S13]  /*d980*/  ISETP.NE.AND.EX P0, PT, R11, RZ, PT, P0 ;  /* 0x000000ff0b00720c */ /* 0x000fda0003f05300 */
[----:B------:R-:W-:Y:S05]  /*d990*/  @!P0 BRA `(.L_x_303) ;  /* 0x0000000000c48947 */ /* 0x000fea0003800000 */
[----:B------:R-:W-:Y:S01]  /*d9a0*/  BSSY.RECONVERGENT B4, `(.L_x_304) ;  /* 0x000002f000047945 */ /* 0x000fe20003800200 */
[----:B------:R-:W-:Y:S01]  /*d9b0*/  IMAD.MOV.U32 R36, RZ, RZ, RZ ;  /* 0x000000ffff247224 */ /* 0x000fe200078e00ff */
[----:B------:R-:W-:Y:S01]  /*d9c0*/  PRMT R32, RZ, 0x7610, R32 ;  /* 0x00007610ff207816 */ /* 0x000fe20000000020 */
[----:B------:R-:W-:-:S07]  /*d9d0*/  IMAD.MOV.U32 R44, RZ, RZ, RZ ;  /* 0x000000ffff2c7224 */ /* 0x000fce00078e00ff */
.L_x_305:
[----:B------:R-:W2:Y:S04]  /*d9e0*/  LD.E.64 R10, desc[UR36][R8.64+0x10] ;  /* 0x00001024080a7980 */ /* 0x000ea8000c101b00 */
[----:B------:R-:W3:Y:S04]  /*d9f0*/  LD.E.64 R12, desc[UR36][R6.64+0x10] ;  /* 0x00001024060c7980 */ /* 0x000ee8000c101b00 */
[----:B------:R-:W4:Y:S01]  /*da00*/  LD.E R14, desc[UR36][R24.64+0x18] ;  /* 0x00001824180e7980 */ /* 0x000f22000c101900 */
[----:B------:R-:W-:Y:S01]  /*da10*/  LOP3.LUT R45, RZ, R36, RZ, 0x33, !PT ;  /* 0x00000024ff2d7212 */ /* 0x000fe200078e33ff */
[----:B------:R-:W-:-:S04]  /*da20*/  IMAD.IADD R43, R21, 0x1, R36 ;  /* 0x00000001152b7824 */ /* 0x000fc800078e0224 */
[----:B-----5:R-:W-:Y:S01]  /*da30*/  IMAD.IADD R45, R0, 0x1, R45 ;  /* 0x00000001002d7824 */ /* 0x020fe200078e022d */
[----:B------:R-:W-:Y:S02]  /*da40*/  LOP3.LUT R43, RZ, R43, RZ, 0x33, !PT ;  /* 0x0000002bff2b7212 */ /* 0x000fe400078e33ff */
[----:B--2---:R-:W-:Y:S02]  /*da50*/  IADD3 R10, P0, PT, R10, R33, RZ ;  /* 0x000000210a0a7210 */ /* 0x004fe40007f1e0ff */
[----:B---3--:R-:W-:-:S03]  /*da60*/  IADD3 R12, P1, PT, R12, R45, RZ ;  /* 0x0000002d0c0c7210 */ /* 0x008fc60007f3e0ff */
[----:B------:R-:W-:Y:S02]  /*da70*/  IMAD.X R11, R11, 0x1, R37, P0 ;  /* 0x000000010b0b7824 */ /* 0x000fe400000e0625 */
[----:B----4-:R-:W-:Y:S01]  /*da80*/  IMAD.U32 R15, R14, 0x2, R43 ;  /* 0x000000020e0f7824 */ /* 0x010fe200078e002b */
[----:B------:R-:W-:Y:S02]  /*da90*/  LEA.HI.X.SX32 R13, R45, R13, 0x1, P1 ;  /* 0x0000000d2d0d7211 */ /* 0x000fe400008f0eff */
[----:B------:R-:W2:Y:S02]  /*daa0*/  LD.E.U8 R10, desc[UR36][R10.64] ;  /* 0x000000240a0a7980 */ /* 0x000ea4000c101100 */
[C---:B------:R-:W-:Y:S02]  /*dab0*/  IADD3 R14, P0, PT, R15.reuse, R4, RZ ;  /* 0x000000040f0e7210 */ /* 0x040fe40007f1e0ff */
[----:B------:R-:W2:Y:S02]  /*dac0*/  LD.E.U8 R13, desc[UR36][R12.64] ;  /* 0x000000240c0d7980 */ /* 0x000ea4000c101100 */
[----:B------:R-:W-:-:S05]  /*dad0*/  LEA.HI.X.SX32 R15, R15, R5, 0x1, P0 ;  /* 0x000000050f0f7211 */ /* 0x000fca00000f0eff */
[----:B------:R-:W3:Y:S01]  /*dae0*/  LD.E.U8 R45, desc[UR36][R14.64] ;  /* 0x000000240e2d7980 */ /* 0x000ee2000c101100 */
[----:B------:R-:W-:-:S05]  /*daf0*/  PRMT R32, R32, 0x9910, RZ ;  /* 0x0000991020207816 */ /* 0x000fca00000000ff */
[----:B--2---:R-:W-:-:S04]  /*db00*/  IMAD R32, R10, R13, R32 ;  /* 0x0000000d0a207224 */ /* 0x004fc800078e0220 */
[----:B---3--:R-:W-:-:S05]  /*db10*/  IMAD.IADD R45, R32, 0x1, R45 ;  /* 0x00000001202d7824 */ /* 0x008fca00078e022d */
[----:B------:R1:W-:Y:S04]  /*db20*/  ST.E.U8 desc[UR36][R14.64], R45 ;  /* 0x0000002d0e007985 */ /* 0x0003e8000c101124 */
[----:B------:R-:W2:Y:S02]  /*db30*/  LD.E R32, desc[UR36][R24.64+0x18] ;  /* 0x0000182418207980 */ /* 0x000ea4000c101900 */
[----:B--2---:R-:W-:-:S05]  /*db40*/  IMAD.U32 R32, R32, 0x2, R43 ;  /* 0x0000000220207824 */ /* 0x004fca00078e002b */
[----:B------:R-:W-:-:S04]  /*db50*/  IADD3 R46, P0, PT, R32, R4, RZ ;  /* 0x00000004202e7210 */ /* 0x000fc80007f1e0ff */
[----:B------:R-:W-:-:S05]  /*db60*/  LEA.HI.X.SX32 R47, R32, R5, 0x1, P0 ;  /* 0x00000005202f7211 */ /* 0x000fca00000f0eff */
[----:B------:R-:W2:Y:S02]  /*db70*/  LD.E.S8 R10, desc[UR36][R46.64] ;  /* 0x000000242e0a7980 */ /* 0x000ea4000c101300 */
[----:B--2---:R-:W-:-:S05]  /*db80*/  IMAD R11, R10, 0x67, RZ ;  /* 0x000000670a0b7824 */ /* 0x004fca00078e02ff */
[C---:B------:R-:W-:Y:S02]  /*db90*/  LOP3.LUT R12, R11.reuse, 0xffff, RZ, 0xc0, !PT ;  /* 0x0000ffff0b0c7812 */ /* 0x040fe400078ec0ff */
[----:B------:R-:W-:Y:S02]  /*dba0*/  PRMT R32, R11, 0x9910, RZ ;  /* 0x000099100b207816 */ /* 0x000fe400000000ff */
[----:B------:R-:W-:-:S04]  /*dbb0*/  SHF.R.U32.HI R11, RZ, 0xf, R12 ;  /* 0x0000000fff0b7819 */ /* 0x000fc8000001160c */
[----:B------:R-:W-:-:S04]  /*dbc0*/  LEA.HI.SX32 R32, R32, R11, 0x16 ;  /* 0x0000000b20207211 */ /* 0x000fc800078fb2ff */
[----:B------:R-:W-:-:S05]  /*dbd0*/  PRMT R11, R32, 0x9910, RZ ;  /* 0x00009910200b7816 */ /* 0x000fca00000000ff */
[----:B------:R-:W-:-:S04]  /*dbe0*/  IMAD R11, R11, 0xa, RZ ;  /* 0x0000000a0b0b7824 */ /* 0x000fc800078e02ff */
[----:B------:R-:W-:-:S05]  /*dbf0*/  IMAD.MOV R11, RZ, RZ, -R11 ;  /* 0x000000ffff0b7224 */ /* 0x000fca00078e0a0b */
[----:B------:R-:W-:-:S05]  /*dc00*/  PRMT R13, R11, 0x7710, RZ ;  /* 0x000077100b0d7816 */ /* 0x000fca00000000ff */
[----:B------:R-:W-:-:S05]  /*dc10*/  IMAD.IADD R13, R10, 0x1, R13 ;  /* 0x000000010a0d7824 */ /* 0x000fca00078e020d */
[----:B------:R1:W-:Y:S04]  /*dc20*/  ST.E.U8 desc[UR36][R46.64], R13 ;  /* 0x0000000d2e007985 */ /* 0x0003e8000c101124 */
[----:B------:R-:W2:Y:S01]  /*dc30*/  LD.E.64 R10, desc[UR36][R6.64+0x8] ;  /* 0x00000824060a7980 */ /* 0x000ea2000c101b00 */
[----:B------:R-:W-:-:S05]  /*dc40*/  IADD3 R36, P0, PT, R36, 0x1, RZ ;  /* 0x0000000124247810 */ /* 0x000fca0007f1e0ff */
[----:B------:R-:W-:Y:S01]  /*dc50*/  IMAD.X R44, RZ, RZ, R44, P0 ;  /* 0x000000ffff2c7224 */ /* 0x000fe200000e062c */
[----:B--2---:R-:W-:-:S04]  /*dc60*/  ISETP.GE.U32.AND P0, PT, R36, R10, PT ;  /* 0x0000000a2400720c */ /* 0x004fc80003f06070 */
[----:B------:R-:W-:-:S13]  /*dc70*/  ISETP.GE.U32.AND.EX P0, PT, R44, R11, PT, P0 ;  /* 0x0000000b2c00720c */ /* 0x000fda0003f06100 */
[----:B-1----:R-:W-:Y:S05]  /*dc80*/  @!P0 BRA `(.L_x_305) ;  /* 0xfffffffc00548947 */ /* 0x002fea000383ffff */
[----:B------:R-:W-:Y:S05]  /*dc90*/  BSYNC.RECONVERGENT B4 ;  /* 0x0000000000047941 */ /* 0x000fea0003800200 */
.L_x_304:
[----:B------:R-:W-:-:S07]  /*dca0*/  IMAD.MOV.U32 R12, RZ, RZ, R10 ;  /* 0x000000ffff0c7224 */ /* 0x000fce00078e000a */
.L_x_303:
[----:B------:R-:W-:Y:S05]  /*dcb0*/  BSYNC.RECONVERGENT B3 ;  /* 0x0000000000037941 */ /* 0x000fea0003800200 */
.L_x_302:
[----:B------:R-:W2:Y:S01]  /*dcc0*/  LD.E R10, desc[UR36][R24.64+0x18] ;  /* 0x00001824180a7980 */ /* 0x000ea2000c101900 */
[----:B------:R-:W-:-:S05]  /*dcd0*/  IMAD.IADD R11, R21, 0x1, R12 ;  /* 0x00000001150b7824 */ /* 0x000fca00078e020c */
[----:B------:R-:W-:-:S05]  /*dce0*/  LOP3.LUT R11, RZ, R11, RZ, 0x33, !PT ;  /* 0x0000000bff0b7212 */ /* 0x000fca00078e33ff */
[----:B--2---:R-:W-:-:S05]  /*dcf0*/  IMAD.U32 R10, R10, 0x2, R11 ;  /* 0x000000020a0a7824 */ /* 0x004fca00078e000b */
[----:B------:R-:W-:-:S04]  /*dd00*/  IADD3 R12, P0, PT, R10, R4, RZ ;  /* 0x000000040a0c7210 */ /* 0x000fc80007f1e0ff */
[----:B------:R-:W-:-:S05]  /*dd10*/  LEA.HI.X.SX32 R13, R10, R5, 0x1, P0 ;  /* 0x000000050a0d7211 */ /* 0x000fca00000f0eff */
[----:B------:R1:W-:Y:S04]  /*dd20*/  ST.E.U8 desc[UR36][R12.64], R32 ;  /* 0x000000200c007985 */ /* 0x0003e8000c101124 */
[----:B------:R1:W5:Y:S02]  /*dd30*/  LD.E.64 R10, desc[UR36][R8.64+0x8] ;  /* 0x00000824080a7980 */ /* 0x000364000c101b00 */
.L_x_301:
[----:B------:R-:W-:Y:S05]  /*dd40*/  BSYNC.RECONVERGENT B2 ;  /* 0x0000000000027941 */ /* 0x000fea0003800200 */
.L_x_300:
[----:B------:R-:W-:-:S05]  /*dd50*/  IADD3 R21, P0, PT, R21, 0x1, RZ ;  /* 0x0000000115157810 */ /* 0x000fca0007f1e0ff */
[----:B------:R-:W-:Y:S01]  /*dd60*/  IMAD.X R20, RZ, RZ, R20, P0 ;  /* 0x000000ffff147224 */ /* 0x000fe200000e0614 */
[----:B-----5:R-:W-:-:S04]  /*dd70*/  ISETP.GE.U32.AND P0, PT, R21, R10, PT ;  /* 0x0000000a1500720c */ /* 0x020fc80003f06070 */
[----:B------:R-:W-:-:S13]  /*dd80*/  ISETP.GE.U32.AND.EX P0, PT, R20, R11, PT, P0 ;  /* 0x0000000b1400720c */ /* 0x000fda0003f06100 */
[----:B------:R-:W-:Y:S05]  /*dd90*/  @!P0 BRA `(.L_x_306) ;  /* 0xfffffff800bc8947 */ /* 0x000fea000383ffff */
[----:B------:R-:W-:Y:S05]  /*dda0*/  BSYNC.RECONVERGENT B1 ;  /* 0x0000000000017941 */ /* 0x000fea0003800200 */
.L_x_299:
[----:B------:R-:W-:-:S04]  /*ddb0*/  PRMT R0, R32, 0x8880, RZ ;  /* 0x0000888020007816 */ /* 0x000fc800000000ff */
[----:B------:R-:W-:-:S13]  /*ddc0*/  ISETP.LT.AND P0, PT, R0, 0x1, PT ;  /* 0x000000010000780c */ /* 0x000fda0003f01270 */
.L_x_298:
[----:B------:R-:W-:Y:S05]  /*ddd0*/  BSYNC.RECONVERGENT B0 ;  /* 0x0000000000007941 */ /* 0x000fea0003800200 */
.L_x_297:
[----:B------:R-:W2:Y:S04]  /*dde0*/  LD.E.64 R2, desc[UR36][R6.64] ;  /* 0x0000002406027980 */ /* 0x000ea8000c101b00 */
[----:B------:R-:W2:Y:S02]  /*ddf0*/  LD.E.64 R10, desc[UR36][R8.64] ;  /* 0x00000024080a7980 */ /* 0x000ea4000c101b00 */
[----:B--2---:R-:W-:-:S05]  /*de00*/  IADD3 R0, P1, PT, R2, R10, RZ ;  /* 0x0000000a02007210 */ /* 0x004fca0007f3e0ff */
[----:B------:R-:W-:Y:S02]  /*de10*/  IMAD.X R21, R3, 0x1, R11, P1 ;  /* 0x0000000103157824 */ /* 0x000fe400008e060b */
[----:B------:R-:W-:Y:S01]  /*de20*/  IMAD.MOV.U32 R14, RZ, RZ, R0 ;  /* 0x000000ffff0e7224 */ /* 0x000fe200078e0000 */
[----:B------:R-:W2:Y:S01]  /*de30*/  LD.E.64 R10, desc[UR36][R24.64+0x18] ;  /* 0x00001824180a7980 */ /* 0x000ea2000c101b00 */
[----:B------:R-:W-:-:S05]  /*de40*/  IMAD.MOV.U32 R15, RZ, RZ, R21 ;  /* 0x000000ffff0f7224 */ /* 0x000fca00078e0015 */
[----:B------:R3:W-:Y:S04]  /*de50*/  ST.E.64 desc[UR36][R24.64], R14 ;  /* 0x0000000e18007985 */ /* 0x0007e8000c101b24 */
[----:B------:R-:W4:Y:S04]  /*de60*/  LD.E.64 R2, desc[UR36][R6.64+0x8] ;  /* 0x0000082406027980 */ /* 0x000f28000c101b00 */
[----:B-1----:R-:W4:Y:S01]  /*de70*/  LD.E.64 R12, desc[UR36][R8.64+0x8] ;  /* 0x00000824080c7980 */ /* 0x002f22000c101b00 */
[----:B------:R-:W-:-:S04]  /*de80*/  @P0 IADD3 R0, P2, PT, R0, -0x1, RZ ;  /* 0xffffffff00000810 */ /* 0x000fc80007f5e0ff */
[----:B------:R-:W-:Y:S01]  /*de90*/  @P0 IADD3.X R21, PT, PT, R21, -0x1, RZ, P2, !PT ;  /* 0xffffffff15150810 */ /* 0x000fe200017fe4ff */
[----:B------:R-:W-:Y:S01]  /*dea0*/  BSSY.RECONVERGENT B0, `(.L_x_307) ;  /* 0x000001a000007945 */ /* 0x000fe20003800200 */
[----:B---3--:R-:W-:Y:S02]  /*deb0*/  IMAD.MOV.U32 R15, RZ, RZ, RZ ;  /* 0x000000ffff0f7224 */ /* 0x008fe400078e00ff */
[----:B------:R-:W-:Y:S01]  /*dec0*/  IMAD.MOV.U32 R20, RZ, RZ, RZ ;  /* 0x000000ffff147224 */ /* 0x000fe200078e00ff */
[----:B----4-:R-:W-:-:S05]  /*ded0*/  IADD3 R32, P1, PT, R2, R12, RZ ;  /* 0x0000000c02207210 */ /* 0x010fca0007f3e0ff */
[----:B------:R-:W-:Y:S02]  /*dee0*/  IMAD.X R33, R3, 0x1, R13, P1 ;  /* 0x0000000103217824 */ /* 0x000fe400008e060d */
[----:B------:R-:W-:Y:S01]  /*def0*/  IMAD.MOV.U32 R12, RZ, RZ, R32 ;  /* 0x000000ffff0c7224 */ /* 0x000fe200078e0020 */
[----:B------:R-:W-:Y:S01]  /*df00*/  @P0 IADD3 R32, P1, PT, R32, -0x1, RZ ;  /* 0xffffffff20200810 */ /* 0x000fe20007f3e0ff */
[----:B------:R-:W-:Y:S01]  /*df10*/  IMAD.MOV.U32 R13, RZ, RZ, R33 ;  /* 0x000000ffff0d7224 */ /* 0x000fe200078e0021 */
[----:B------:R-:W-:Y:S02]  /*df20*/  IADD3 R2, P2, PT, R0, 0x1, RZ ;  /* 0x0000000100027810 */ /* 0x000fe40007f5e0ff */
[----:B------:R-:W-:Y:S01]  /*df30*/  @P0 IADD3.X R33, PT, PT, R33, -0x1, RZ, P1, !PT ;  /* 0xffffffff21210810 */ /* 0x000fe20000ffe4ff */
[----:B------:R-:W-:Y:S02]  /*df40*/  @P0 IMAD.MOV.U32 R12, RZ, RZ, R32 ;  /* 0x000000ffff0c0224 */ /* 0x000fe400078e0020 */
[----:B------:R-:W-:-:S02]  /*df50*/  IMAD.X R3, RZ, RZ, R21, P2 ;  /* 0x000000ffff037224 */ /* 0x000fc400010e0615 */
[----:B------:R-:W-:-:S03]  /*df60*/  @P0 IMAD.MOV.U32 R13, RZ, RZ, R33 ;  /* 0x000000ffff0d0224 */ /* 0x000fc600078e0021 */
[----:B------:R1:W-:Y:S04]  /*df70*/  ST.E.64 desc[UR36][R24.64], R2 ;  /* 0x0000000218007985 */ /* 0x0003e8000c101b24 */
[----:B------:R1:W-:Y:S01]  /*df80*/  ST.E.64 desc[UR36][R24.64+0x8], R12 ;  /* 0x0000080c18007985 */ /* 0x0003e2000c101b24 */
[----:B--2---:R-:W-:-:S04]  /*df90*/  IMAD.SHL.U32 R21, R10, 0x2, RZ ;  /* 0x000000020a157824 */ /* 0x004fc800078e00ff */
[----:B------:R-:W-:-:S07]  /*dfa0*/  IMAD.MOV.U32 R14, RZ, RZ, R21 ;  /* 0x000000ffff0e7224 */ /* 0x000fce00078e0015 */
.L_x_308:
[----:B------:R-:W-:-:S05]  /*dfb0*/  VIADD R14, R14, 0xffffffff ;  /* 0xffffffff0e0e7836 */ /* 0x000fca0000000000 */
[----:B-1----:R-:W-:-:S04]  /*dfc0*/  IADD3 R2, P1, PT, R14, R4, RZ ;  /* 0x000000040e027210 */ /* 0x002fc80007f3e0ff */
        /* <DEDUP_REMOVED lines=8> */
.L_x_307:
[----:B------:R-:W-:Y:S01]  /*e050*/  IADD3 R13, P1, PT, R32, -R15, RZ ;  /* 0x8000000f200d7210 */ /* 0x000fe20007f3e0ff */
[----:B------:R-:W-:Y:S01]  /*e060*/  BSSY.RECONVERGENT B0, `(.L_x_309) ;  /* 0x0000021000007945 */ /* 0x000fe20003800200 */
[----:B------:R-:W-:-:S03]  /*e070*/  MOV R2, 0x8 ;  /* 0x0000000800027802 */ /* 0x000fc60000000f00 */
[----:B------:R-:W-:Y:S01]  /*e080*/  IMAD.X R15, R33, 0x1, ~R20, P1 ;  /* 0x00000001210f7824 */ /* 0x000fe200008e0e14 */
[----:B------:R-:W-:Y:S02]  /*e090*/  ISETP.LT.U32.AND P1, PT, R13, R10, PT ;  /* 0x0000000a0d00720c */ /* 0x000fe40003f21070 */
[----:B------:R-:W1:Y:S02]  /*e0a0*/  LDC.64 R2, c[0x4][R2] ;  /* 0x0100000002027b82 */ /* 0x000e640000000a00 */
[----:B------:R-:W-:-:S04]  /*e0b0*/  ISETP.LT.U32.AND.EX P1, PT, R15, R11, PT, P1 ;  /* 0x0000000b0f00720c */ /* 0x000fc80003f21110 */
[----:B------:R-:W-:Y:S02]  /*e0c0*/  SEL R10, R13, R10, P1 ;  /* 0x0000000a0d0a7207 */ /* 0x000fe40000800000 */
[----:B------:R-:W-:Y:S02]  /*e0d0*/  SEL R11, R15, R11, P1 ;  /* 0x0000000b0f0b7207 */ /* 0x000fe40000800000 */
[----:B------:R-:W-:-:S03]  /*e0e0*/  ISETP.NE.U32.AND P1, PT, R10, RZ, PT ;  /* 0x000000ff0a00720c */ /* 0x000fc60003f25070 */
[----:B------:R2:W-:Y:S01]  /*e0f0*/  ST.E.64 desc[UR36][R24.64+0x8], R10 ;  /* 0x0000080a18007985 */ /* 0x0005e2000c101b24 */
[----:B------:R-:W-:-:S13]  /*e100*/  ISETP.NE.AND.EX P1, PT, R11, RZ, PT, P1 ;  /* 0x000000ff0b00720c */ /* 0x000fda0003f25310 */
[----:B--2---:R-:W-:Y:S05]  /*e110*/  @!P1 BRA `(.L_x_310) ;  /* 0x0000000000549947 */ /* 0x004fea0003800000 */
[----:B------:R-:W2:Y:S04]  /*e120*/  LD.E R8, desc[UR36][R8.64+0x8] ;  /* 0x0000082408087980 */ /* 0x000ea8000c101900 */
[----:B0-----:R-:W2:Y:S01]  /*e130*/  LD.E R7, desc[UR36][R6.64+0x8] ;  /* 0x0000082406077980 */ /* 0x001ea2000c101900 */
[----:B------:R-:W-:Y:S01]  /*e140*/  SEL R11, RZ, 0x1, !P0 ;  /* 0x00000001ff0b7807 */ /* 0x000fe20004000000 */
[----:B------:R-:W-:Y:S02]  /*e150*/  IMAD.MOV.U32 R13, RZ, RZ, RZ ;  /* 0x000000ffff0d7224 */ /* 0x000fe400078e00ff */
[----:B------:R-:W-:Y:S02]  /*e160*/  IMAD.MOV.U32 R15, RZ, RZ, RZ ;  /* 0x000000ffff0f7224 */ /* 0x000fe400078e00ff */
[----:B--2---:R-:W-:-:S05]  /*e170*/  IMAD.IADD R0, R8, 0x1, R7 ;  /* 0x0000000108007824 */ /* 0x004fca00078e0207 */
[----:B------:R-:W-:-:S07]  /*e180*/  IADD3 R12, PT, PT, -R0, R21, R11 ;  /* 0x00000015000c7210 */ /* 0x000fce0007ffe10b */
.L_x_311:
[----:B------:R-:W-:Y:S01]  /*e190*/  IMAD.IADD R0, R13, 0x1, R12 ;  /* 0x000000010d007824 */ /* 0x000fe200078e020c */
[----:B------:R-:W2:Y:S04]  /*e1a0*/  LD.E.64 R6, desc[UR36][R24.64+0x10] ;  /* 0x0000102418067980 */ /* 0x000ea8000c101b00 */
[----:B------:R-:W-:-:S04]  /*e1b0*/  IADD3 R8, P0, PT, R0, R4, RZ ;  /* 0x0000000400087210 */ /* 0x000fc80007f1e0ff */
[----:B------:R-:W-:-:S06]  /*e1c0*/  LEA.HI.X.SX32 R9, R0, R5, 0x1, P0 ;  /* 0x0000000500097211 */ /* 0x000fcc00000f0eff */
[----:B------:R-:W3:Y:S01]  /*e1d0*/  LD.E.U8 R9, desc[UR36][R8.64] ;  /* 0x0000002408097980 */ /* 0x000ee2000c101100 */
[----:B--2---:R-:W-:-:S04]  /*e1e0*/  IADD3 R10, P0, PT, R6, R13, RZ ;  /* 0x0000000d060a7210 */ /* 0x004fc80007f1e0ff */
[----:B------:R-:W-:-:S05]  /*e1f0*/  LEA.HI.X.SX32 R11, R13, R7, 0x1, P0 ;  /* 0x000000070d0b7211 */ /* 0x000fca00000f0eff */
[----:B---3--:R2:W-:Y:S04]  /*e200*/  ST.E.U8 desc[UR36][R10.64], R9 ;  /* 0x000000090a007985 */ /* 0x0085e8000c101124 */
[----:B------:R-:W3:Y:S01]  /*e210*/  LD.E.64 R6, desc[UR36][R24.64+0x8] ;  /* 0x0000082418067980 */ /* 0x000ee2000c101b00 */
[----:B------:R-:W-:-:S05]  /*e220*/  IADD3 R13, P0, PT, R13, 0x1, RZ ;  /* 0x000000010d0d7810 */ /* 0x000fca0007f1e0ff */
[----:B------:R-:W-:Y:S01]  /*e230*/  IMAD.X R15, RZ, RZ, R15, P0 ;  /* 0x000000ffff0f7224 */ /* 0x000fe200000e060f */
[----:B---3--:R-:W-:-:S04]  /*e240*/  ISETP.GE.U32.AND P0, PT, R13, R6, PT ;  /* 0x000000060d00720c */ /* 0x008fc80003f06070 */
[----:B------:R-:W-:-:S13]  /*e250*/  ISETP.GE.U32.AND.EX P0, PT, R15, R7, PT, P0 ;  /* 0x000000070f00720c */ /* 0x000fda0003f06100 */
[----:B--2---:R-:W-:Y:S05]  /*e260*/  @!P0 BRA `(.L_x_311) ;  /* 0xfffffffc00c88947 */ /* 0x004fea000383ffff */
.L_x_310:
[----:B------:R-:W-:Y:S05]  /*e270*/  BSYNC.RECONVERGENT B0 ;  /* 0x0000000000007941 */ /* 0x000fea0003800200 */
.L_x_309:
[----:B------:R-:W-:-:S07]  /*e280*/  LEPC R20, `(.L_x_292) ;  /* 0x000000001014794e */ /* 0x000fce0000000000 */
[----:B01----:R-:W-:Y:S05]  /*e290*/  CALL.ABS.NOINC R2 ;  /* 0x0000000002007343 */ /* 0x003fea0003c00000 */
.L_x_292:
[----:B------:R-:W-:Y:S05]  /*e2a0*/  BSYNC.RECONVERGENT B6 ;  /* 0x0000000000067941 */ /* 0x000fea0003800200 */
.L_x_291:
        /* <DEDUP_REMOVED lines=12> */
.L_x_316:
        /* <DEDUP_REMOVED lines=10> */
.L_x_315:
[----:B------:R-:W-:Y:S05]  /*e410*/  BSYNC.RECONVERGENT B1 ;  /* 0x0000000000017941 */ /* 0x000fea0003800200 */
.L_x_314:
[----:B------:R0:W-:Y:S04]  /*e420*/  ST.E.64 desc[UR36][R26.64], RZ ;  /* 0x000000ff1a007985 */ /* 0x0001e8000c101b24 */
[----:B------:R0:W-:Y:S02]  /*e430*/  ST.E.64 desc[UR36][R26.64+0x8], RZ ;  /* 0x000008ff1a007985 */ /* 0x0001e4000c101b24 */
.L_x_313:
[----:B------:R-:W-:Y:S05]  /*e440*/  BSYNC.RECONVERGENT B0 ;  /* 0x0000000000007941 */ /* 0x000fea0003800200 */
.L_x_312:
[----:B------:R-:W5:Y:S01]  /*e450*/  LD.E.64 R2, desc[UR36][R24.64+0x8] ;  /* 0x0000082418027980 */ /* 0x000f62000c101b00 */
[----:B------:R-:W-:Y:S01]  /*e460*/  BSSY.RECONVERGENT B0, `(.L_x_317) ;  /* 0x0000026000007945 */ /* 0x000fe20003800200 */
[----:B--2---:R-:W-:Y:S02]  /*e470*/  CS2R R4, SRZ ;  /* 0x0000000000047805 */ /* 0x004fe4000001ff00 */
[----:B-----5:R-:W-:-:S04]  /*e480*/  ISETP.NE.U32.AND P0, PT, R2, RZ, PT ;  /* 0x000000ff0200720c */ /* 0x020fc80003f05070 */
[----:B------:R-:W-:-:S13]  /*e490*/  ISETP.NE.AND.EX P0, PT, R3, RZ, PT, P0 ;  /* 0x000000ff0300720c */ /* 0x000fda0003f05300 */
[----:B------:R-:W-:Y:S05]  /*e4a0*/  @!P0 BRA `(.L_x_318) ;  /* 0x0000000000848947 */ /* 0x000fea0003800000 */
[----:B------:R-:W2:Y:S04]  /*e4b0*/  LD.E.64 R2, desc[UR36][R24.64] ;  /* 0x0000002418027980 */ /* 0x000ea8000c101b00 */
[----:B-1----:R-:W5:Y:S04]  /*e4c0*/  LD.E.64 R8, desc[UR36][R26.64+0x18] ;  /* 0x000018241a087980 */ /* 0x002f68000c101b00 */
[----:B--2---:R2:W-:Y:S04]  /*e4d0*/  ST.E.64 desc[UR36][R26.64], R2 ;  /* 0x000000021a007985 */ /* 0x0045e8000c101b24 */
[----:B------:R-:W5:Y:S02]  /*e4e0*/  LD.E.64 R6, desc[UR36][R24.64+0x8] ;  /* 0x0000082418067980 */ /* 0x000f64000c101b00 */
[----:B-----5:R-:W-:-:S04]  /*e4f0*/  ISETP.LT.U32.AND P0, PT, R6, R8, PT ;  /* 0x000000080600720c */ /* 0x020fc80003f01070 */
[----:B------:R-:W-:-:S04]  /*e500*/  ISETP.LT.U32.AND.EX P0, PT, R7, R9, PT, P0 ;  /* 0x000000090700720c */ /* 0x000fc80003f01100 */
[----:B------:R-:W-:Y:S02]  /*e510*/  SEL R6, R6, R8, P0 ;  /* 0x0000000806067207 */ /* 0x000fe40000000000 */
[----:B------:R-:W-:Y:S02]  /*e520*/  SEL R7, R7, R9, P0 ;  /* 0x0000000907077207 */ /* 0x000fe40000000000 */
[----:B------:R-:W-:-:S03]  /*e530*/  ISETP.NE.U32.AND P0, PT, R6, RZ, PT ;  /* 0x000000ff0600720c */ /* 0x000fc60003f05070 */
[----:B------:R2:W-:Y:S01]  /*e540*/  ST.E.64 desc[UR36][R26.64+0x8], R6 ;  /* 0x000008061a007985 */ /* 0x0005e2000c101b24 */
[----:B------:R-:W-:-:S13]  /*e550*/  ISETP.NE.AND.EX P0, PT, R7, RZ, PT, P0 ;  /* 0x000000ff0700720c */ /* 0x000fda0003f05300 */
[----:B--2---:R-:W-:Y:S05]  /*e560*/  @!P0 BRA `(.L_x_318) ;  /* 0x0000000000548947 */ /* 0x004fea0003800000 */
[----:B------:R-:W-:Y:S01]  /*e570*/  BSSY.RECONVERGENT B1, `(.L_x_319) ;  /* 0x0000012000017945 */ /* 0x000fe20003800200 */
[----:B------:R-:W-:Y:S02]  /*e580*/  IMAD.MOV.U32 R9, RZ, RZ, RZ ;  /* 0x000000ffff097224 */ /* 0x000fe400078e00ff */
[----:B------:R-:W-:-:S07]  /*e590*/  IMAD.MOV.U32 R0, RZ, RZ, RZ ;  /* 0x000000ffff007224 */ /* 0x000fce00078e00ff */
.L_x_320:
[----:B------:R-:W2:Y:S01]  /*e5a0*/  LD.E.64 R2, desc[UR36][R24.64+0x10] ;  /* 0x0000102418027980 */ /* 0x000ea2000c101b00 */
[----:B------:R-:W-:-:S03]  /*e5b0*/  SHF.R.S32.HI R7, RZ, 0x1f, R9 ;  /* 0x0000001fff077819 */ /* 0x000fc60000011409 */
[----:B------:R-:W5:Y:S01]  /*e5c0*/  LD.E.64 R4, desc[UR36][R26.64+0x10] ;  /* 0x000010241a047980 */ /* 0x000f62000c101b00 */
[----:B--2---:R-:W-:-:S05]  /*e5d0*/  IADD3 R2, P0, PT, R2, R9, RZ ;  /* 0x0000000902027210 */ /* 0x004fca0007f1e0ff */
[----:B------:R-:W-:-:S06]  /*e5e0*/  IMAD.X R3, R3, 0x1, R7, P0 ;  /* 0x0000000103037824 */ /* 0x000fcc00000e0607 */
[----:B------:R-:W2:Y:S01]  /*e5f0*/  LD.E.U8 R3, desc[UR36][R2.64] ;  /* 0x0000002402037980 */ /* 0x000ea2000c101100 */
[----:B-----5:R-:W-:-:S05]  /*e600*/  IADD3 R4, P0, PT, R4, R9, RZ ;  /* 0x0000000904047210 */ /* 0x020fca0007f1e0ff */
[----:B------:R-:W-:-:S05]  /*e610*/  IMAD.X R5, R5, 0x1, R7, P0 ;  /* 0x0000000105057824 */ /* 0x000fca00000e0607 */
[----:B--2---:R1:W-:Y:S04]  /*e620*/  ST.E.U8 desc[UR36][R4.64], R3 ;  /* 0x0000000304007985 */ /* 0x0043e8000c101124 */
[----:B------:R-:W2:Y:S01]  /*e630*/  LD.E.64 R6, desc[UR36][R26.64+0x8] ;  /* 0x000008241a067980 */ /* 0x000ea2000c101b00 */
[----:B------:R-:W-:-:S05]  /*e640*/  IADD3 R9, P0, PT, R9, 0x1, RZ ;  /* 0x0000000109097810 */ /* 0x000fca0007f1e0ff */
[----:B------:R-:W-:Y:S01]  /*e650*/  IMAD.X R0, RZ, RZ, R0, P0 ;  /* 0x000000ffff007224 */ /* 0x000fe200000e0600 */
[----:B--2---:R-:W-:-:S04]  /*e660*/  ISETP.GE.U32.AND P0, PT, R9, R6, PT ;  /* 0x000000060900720c */ /* 0x004fc80003f06070 */
[----:B------:R-:W-:-:S13]  /*e670*/  ISETP.GE.U32.AND.EX P0, PT, R0, R7, PT, P0 ;  /* 0x000000070000720c */ /* 0x000fda0003f06100 */
[----:B-1----:R-:W-:Y:S05]  /*e680*/  @!P0 BRA `(.L_x_320) ;  /* 0xfffffffc00c48947 */ /* 0x002fea000383ffff */
[----:B------:R-:W-:Y:S05]  /*e690*/  BSYNC.RECONVERGENT B1 ;  /* 0x0000000000017941 */ /* 0x000fea0003800200 */
.L_x_319:
[----:B------:R-:W-:Y:S02]  /*e6a0*/  IMAD.MOV.U32 R4, RZ, RZ, R6 ;  /* 0x000000ffff047224 */ /* 0x000fe400078e0006 */
[----:B------:R-:W-:-:S07]  /*e6b0*/  IMAD.MOV.U32 R5, RZ, RZ, R7 ;  /* 0x000000ffff057224 */ /* 0x000fce00078e0007 */
.L_x_318:
[----:B------:R-:W-:Y:S05]  /*e6c0*/  BSYNC.RECONVERGENT B0 ;  /* 0x0000000000007941 */ /* 0x000fea0003800200 */
.L_x_317:
        /* <DEDUP_REMOVED lines=10> */
[----:B-1----:R-:W-:Y:S02]  /*e770*/  IMAD.MOV.U32 R7, RZ, RZ, RZ ;  /* 0x000000ffff077224 */ /* 0x002fe400078e00ff */
[----:B------:R-:W-:-:S07]  /*e780*/  IMAD.MOV.U32 R9, RZ, RZ, RZ ;  /* 0x000000ffff097224 */ /* 0x000fce00078e00ff */
.L_x_325:
[----:B------:R-:W2:Y:S02]  /*e790*/  LD.E.64 R2, desc[UR36][R24.64+0x10] ;  /* 0x0000102418027980 */ /* 0x000ea4000c101b00 */
[----:B--2---:R-:W-:-:S04]  /*e7a0*/  IADD3 R4, P0, PT, R2, R7, RZ ;  /* 0x0000000702047210 */ /* 0x004fc80007f1e0ff */
[----:B------:R-:W-:-:S05]  /*e7b0*/  LEA.HI.X.SX32 R5, R7, R3, 0x1, P0 ;  /* 0x0000000307057211 */ /* 0x000fca00000f0eff */
[----:B------:R2:W-:Y:S04]  /*e7c0*/  ST.E.U8 desc[UR36][R4.64], RZ ;  /* 0x000000ff04007985 */ /* 0x0005e8000c101124 */
[----:B------:R-:W5:Y:S01]  /*e7d0*/  LD.E.64 R2, desc[UR36][R24.64+0x18] ;  /* 0x0000182418027980 */ /* 0x000f62000c101b00 */
[----:B------:R-:W-:-:S05]  /*e7e0*/  IADD3 R7, P0, PT, R7, 0x1, RZ ;  /* 0x0000000107077810 */ /* 0x000fca0007f1e0ff */
[----:B------:R-:W-:Y:S01]  /*e7f0*/  IMAD.X R9, RZ, RZ, R9, P0 ;  /* 0x000000ffff097224 */ /* 0x000fe200000e0609 */
[----:B-----5:R-:W-:-:S04]  /*e800*/  ISETP.GE.U32.AND P0, PT, R7, R2, PT ;  /* 0x000000020700720c */ /* 0x020fc80003f06070 */
[----:B------:R-:W-:-:S13]  /*e810*/  ISETP.GE.U32.AND.EX P0, PT, R9, R3, PT, P0 ;  /* 0x000000030900720c */ /* 0x000fda0003f06100 */
[----:B--2---:R-:W-:Y:S05]  /*e820*/  @!P0 BRA `(.L_x_325) ;  /* 0xfffffffc00d88947 */ /* 0x004fea000383ffff */
.L_x_324:
[----:B------:R-:W-:Y:S05]  /*e830*/  BSYNC.RECONVERGENT B1 ;  /* 0x0000000000017941 */ /* 0x000fea0003800200 */
.L_x_323:
[----:B------:R2:W-:Y:S04]  /*e840*/  ST.E.64 desc[UR36][R24.64], RZ ;  /* 0x000000ff18007985 */ /* 0x0005e8000c101b24 */
[----:B------:R2:W-:Y:S04]  /*e850*/  ST.E.64 desc[UR36][R24.64+0x8], RZ ;  /* 0x000008ff18007985 */ /* 0x0005e8000c101b24 */
[----:B------:R2:W5:Y:S02]  /*e860*/  LD.E.64 R4, desc[UR36][R26.64+0x8] ;  /* 0x000008241a047980 */ /* 0x000564000c101b00 */
.L_x_322:
[----:B------:R-:W-:Y:S05]  /*e870*/  BSYNC.RECONVERGENT B0 ;  /* 0x0000000000007941 */ /* 0x000fea0003800200 */
.L_x_321:
[----:B-1----:R-:W3:Y:S01]  /*e880*/  LD.E.64 R10, desc[UR36][R22.64+0x8] ;  /* 0x00000824160a7980 */ /* 0x002ee2000c101b00 */
[----:B-----5:R-:W-:Y:S01]  /*e890*/  ISETP.NE.U32.AND P1, PT, R4, RZ, PT ;  /* 0x000000ff0400720c */ /* 0x020fe20003f25070 */
[----:B------:R-:W-:Y:S01]  /*e8a0*/  BSSY.RECONVERGENT B0, `(.L_x_326) ;  /* 0x000020d000007945 */ /* 0x000fe20003800200 */
[----:B---3--:R-:W-:-:S04]  /*e8b0*/  ISETP.NE.U32.AND P0, PT, R10, RZ, PT ;  /* 0x000000ff0a00720c */ /* 0x008fc80003f05070 */
[----:B------:R-:W-:-:S04]  /*e8c0*/  ISETP.NE.AND.EX P0, PT, R11, RZ, PT, P0 ;  /* 0x000000ff0b00720c */ /* 0x000fc80003f05300 */
[----:B------:R-:W-:-:S13]  /*e8d0*/  ISETP.NE.OR.EX P1, PT, R5, RZ, !P0, P1 ;  /* 0x000000ff0500720c */ /* 0x000fda0004725710 */
[----:B------:R-:W-:Y:S05]  /*e8e0*/  @P1 BRA `(.L_x_327) ;  /* 0x00000000008c1947 */ /* 0x000fea0003800000 */
[----:B------:R-:W3:Y:S04]  /*e8f0*/  LD.E.64 R4, desc[UR36][R22.64] ;  /* 0x0000002416047980 */ /* 0x000ee8000c101b00 */
[----:B------:R-:W5:Y:S04]  /*e900*/  LD.E.64 R6, desc[UR36][R24.64+0x18] ;  /* 0x0000182418067980 */ /* 0x000f68000c101b00 */
[----:B---3--:R1:W-:Y:S04]  /*e910*/  ST.E.64 desc[UR36][R24.64], R4 ;  /* 0x0000000418007985 */ /* 0x0083e8000c101b24 */
[----:B------:R-:W5:Y:S02]  /*e920*/  LD.E.64 R2, desc[UR36][R22.64+0x8] ;  /* 0x0000082416027980 */ /* 0x000f64000c101b00 */
[----:B-----5:R-:W-:-:S04]  /*e930*/  ISETP.LT.U32.AND P0, PT, R2, R6, PT ;  /* 0x000000060200720c */ /* 0x020fc80003f01070 */
[----:B------:R-:W-:-:S04]  /*e940*/  ISETP.LT.U32.AND.EX P0, PT, R3, R7, PT, P0 ;  /* 0x000000070300720c */ /* 0x000fc80003f01100 */
[----:B------:R-:W-:Y:S02]  /*e950*/  SEL R6, R2, R6, P0 ;  /* 0x0000000602067207 */ /* 0x000fe40000000000 */
[----:B------:R-:W-:Y:S02]  /*e960*/  SEL R7, R3, R7, P0 ;  /* 0x0000000703077207 */ /* 0x000fe40000000000 */
[----:B------:R-:W-:Y:S02]  /*e970*/  CS2R R2, SRZ ;  /* 0x0000000000027805 */ /* 0x000fe4000001ff00 */
[----:B------:R-:W-:Y:S01]  /*e980*/  ISETP.NE.U32.AND P0, PT, R6, RZ, PT ;  /* 0x000000ff0600720c */ /* 0x000fe20003f05070 */
[----:B------:R1:W-:Y:S03]  /*e990*/  ST.E.64 desc[UR36][R24.64+0x8], R6 ;  /* 0x0000080618007985 */ /* 0x0003e6000c101b24 */
[----:B------:R-:W-:-:S13]  /*e9a0*/  ISETP.NE.AND.EX P0, PT, R7, RZ, PT, P0 ;  /* 0x000000ff0700720c */ /* 0x000fda0003f05300 */
[----:B-1----:R-:W-:Y:S05]  /*e9b0*/  @!P0 BRA `(.L_x_328) ;  /* 0x0000001c00ec8947 */ /* 0x002fea0003800000 */
[----:B------:R-:W-:Y:S01]  /*e9c0*/  BSSY.RECONVERGENT B1, `(.L_x_329) ;  /* 0x0000012000017945 */ /* 0x000fe20003800200 */
[----:B------:R-:W-:Y:S02]  /*e9d0*/  IMAD.MOV.U32 R9, RZ, RZ, RZ ;  /* 0x000000ffff097224 */ /* 0x000fe400078e00ff */
[----:B------:R-:W-:-:S07]  /*e9e0*/  IMAD.MOV.U32 R0, RZ, RZ, RZ ;  /* 0x000000ffff007224 */ /* 0x000fce00078e00ff */
.L_x_330:
[----:B------:R-:W3:Y:S01]  /*e9f0*/  LD.E.64 R2, desc[UR36][R22.64+0x10] ;  /* 0x0000102416027980 */ /* 0x000ee2000c101b00 */
[----:B------:R-:W-:-:S03]  /*ea00*/  SHF.R.S32.HI R7, RZ, 0x1f, R9 ;  /* 0x0000001fff077819 */ /* 0x000fc60000011409 */
[----:B------:R-:W5:Y:S01]  /*ea10*/  LD.E.64 R4, desc[UR36][R24.64+0x10] ;  /* 0x0000102418047980 */ /* 0x000f62000c101b00 */
[----:B---3--:R-:W-:-:S05]  /*ea20*/  IADD3 R2, P0, PT, R2, R9, RZ ;  /* 0x0000000902027210 */ /* 0x008fca0007f1e0ff */
[----:B------:R-:W-:-:S06]  /*ea30*/  IMAD.X R3, R3, 0x1, R7, P0 ;  /* 0x0000000103037824 */ /* 0x000fcc00000e0607 */
[----:B------:R-:W3:Y:S01]  /*ea40*/  LD.E.U8 R3, desc[UR36][R2.64] ;  /* 0x0000002402037980 */ /* 0x000ee2000c101100 */
[----:B-----5:R-:W-:-:S05]  /*ea50*/  IADD3 R4, P0, PT, R4, R9, RZ ;  /* 0x0000000904047210 */ /* 0x020fca0007f1e0ff */
[----:B------:R-:W-:-:S05]  /*ea60*/  IMAD.X R5, R5, 0x1, R7, P0 ;  /* 0x0000000105057824 */ /* 0x000fca00000e0607 */
[----:B---3--:R1:W-:Y:S04]  /*ea70*/  ST.E.U8 desc[UR36][R4.64], R3 ;  /* 0x0000000304007985 */ /* 0x0083e8000c101124 */
[----:B------:R-:W3:Y:S01]  /*ea80*/  LD.E.64 R6, desc[UR36][R24.64+0x8] ;  /* 0x0000082418067980 */ /* 0x000ee2000c101b00 */
[----:B------:R-:W-:-:S05]  /*ea90*/  IADD3 R9, P0, PT, R9, 0x1, RZ ;  /* 0x0000000109097810 */ /* 0x000fca0007f1e0ff */
[----:B------:R-:W-:Y:S01]  /*eaa0*/  IMAD.X R0, RZ, RZ, R0, P0 ;  /* 0x000000ffff007224 */ /* 0x000fe200000e0600 */
[----:B---3--:R-:W-:-:S04]  /*eab0*/  ISETP.GE.U32.AND P0, PT, R9, R6, PT ;  /* 0x000000060900720c */ /* 0x008fc80003f06070 */
[----:B------:R-:W-:-:S13]  /*eac0*/  ISETP.GE.U32.AND.EX P0, PT, R0, R7, PT, P0 ;  /* 0x000000070000720c */ /* 0x000fda0003f06100 */
[----:B-1----:R-:W-:Y:S05]  /*ead0*/  @!P0 BRA `(.L_x_330) ;  /* 0xfffffffc00c48947 */ /* 0x002fea000383ffff */
[----:B------:R-:W-:Y:S05]  /*eae0*/  BSYNC.RECONVERGENT B1 ;  /* 0x0000000000017941 */ /* 0x000fea0003800200 */
.L_x_329:
[----:B------:R-:W-:Y:S02]  /*eaf0*/  IMAD.MOV.U32 R2, RZ, RZ, R6 ;  /* 0x000000ffff027224 */ /* 0x000fe400078e0006 */
[----:B------:R-:W-:Y:S01]  /*eb00*/  IMAD.MOV.U32 R3, RZ, RZ, R7 ;  /* 0x000000ffff037224 */ /* 0x000fe200078e0007 */
[----:B------:R-:W-:Y:S06]  /*eb10*/  BRA `(.L_x_328) ;  /* 0x0000001c00947947 */ /* 0x000fec0003800000 */
.L_x_327:
[----:B------:R-:W-:Y:S02]  /*eb20*/  ISETP.NE.U32.AND P1, PT, R4, RZ, PT ;  /* 0x000000ff0400720c */ /* 0x000fe40003f25070 */
[----:B------:R-:W-:Y:S02]  /*eb30*/  ISETP.NE.U32.AND P2, PT, R10, RZ, PT ;  /* 0x000000ff0a00720c */ /* 0x000fe40003f45070 */
        /* <DEDUP_REMOVED lines=15> */
[----:B---3--:R-:W-:Y:S05]  /*ec30*/  @!P0 BRA `(.L_x_328) ;  /* 0x0000001c004c8947 */ /* 0x008fea0003800000 */
[----:B------:R-:W-:Y:S01]  /*ec40*/  BSSY.RECONVERGENT B1, `(.L_x_332) ;  /* 0x0000012000017945 */ /* 0x000fe20003800200 */
[----:B------:R-:W-:Y:S02]  /*ec50*/  IMAD.MOV.U32 R9, RZ, RZ, RZ ;  /* 0x000000ffff097224 */ /* 0x000fe400078e00ff */
[----:B------:R-:W-:-:S07]  /*ec60*/  IMAD.MOV.U32 R0, RZ, RZ, RZ ;  /* 0x000000ffff007224 */ /* 0x000fce00078e00ff */
.L_x_333:
        /* <DEDUP_REMOVED lines=16> */
.L_x_332:
[----:B------:R-:W-:Y:S02]  /*ed70*/  IMAD.MOV.U32 R2, RZ, RZ, R6 ;  /* 0x000000ffff027224 */ /* 0x000fe400078e0006 */
[----:B------:R-:W-:Y:S01]  /*ed80*/  IMAD.MOV.U32 R3, RZ, RZ, R7 ;  /* 0x000000ffff037224 */ /* 0x000fe200078e0007 */
[----:B------:R-:W-:Y:S06]  /*ed90*/  BRA `(.L_x_328) ;  /* 0x0000001800f47947 */ /* 0x000fec0003800000 */
.L_x_331:
[----:B------:R-:W-:Y:S02]  /*eda0*/  LOP3.LUT P2, RZ, R10, R4, RZ, 0xfc, !PT ;  /* 0x000000040aff7212 */ /* 0x000fe4000784fcff */
[----:B------:R-:W-:Y:S02]  /*edb0*/  CS2R R2, SRZ ;  /* 0x0000000000027805 */ /* 0x000fe4000001ff00 */
[----:B------:R-:W-:-:S13]  /*edc0*/  LOP3.LUT P2, RZ, R11, R5, RZ, 0xfc, P2 ;  /* 0x000000050bff7212 */ /* 0x000fda000104fcff */
[----:B------:R-:W-:Y:S05]  /*edd0*/  @!P2 BRA `(.L_x_328) ;  /* 0x0000001800e4a947 */ /* 0x000fea0003800000 */
[----:B------:R-:W3:Y:S04]  /*ede0*/  LD.E.64 R12, desc[UR36][R26.64] ;  /* 0x000000241a0c7980 */ /* 0x000ee8000c101b00 */
[----:B------:R-:W3:Y:S01]  /*edf0*/  LD.E.64 R8, desc[UR36][R22.64] ;  /* 0x0000002416087980 */ /* 0x000ee2000c101b00 */
[----:B------:R-:W-:Y:S01]  /*ee00*/  BSSY.RELIABLE B1, `(.L_x_334) ;  /* 0x000002c000017945 */ /* 0x000fe20003800100 */
[----:B---3--:R-:W-:-:S04]  /*ee10*/  ISETP.GT.U32.AND P2, PT, R12, R8, PT ;  /* 0x000000080c00720c */ /* 0x008fc80003f44070 */
[----:B------:R-:W-:-:S13]  /*ee20*/  ISETP.GT.AND.EX P2, PT, R13, R9, PT, P2 ;  /* 0x000000090d00720c */ /* 0x000fda0003f44320 */
[----:B------:R-:W-:Y:S05]  /*ee30*/  @!P2 BRA `(.L_x_335) ;  /* 0x0000000000a0a947 */ /* 0x000fea0003800000 */
[----:B------:R-:W3:Y:S01]  /*ee40*/  LD.E.64 R6, desc[UR36][R24.64+0x18] ;  /* 0x0000182418067980 */ /* 0x000ee2000c101b00 */
[----:B------:R-:W-:-:S04]  /*ee50*/  IADD3 R15, P3, PT, R12, -R8, RZ ;  /* 0x800000080c0f7210 */ /* 0x000fc80007f7e0ff */
[----:B---3--:R-:W-:Y:S01]  /*ee60*/  ISETP.GT.U32.AND P2, PT, R15, R6, PT ;  /* 0x000000060f00720c */ /* 0x008fe20003f44070 */
[----:B------:R-:W-:-:S05]  /*ee70*/  IMAD.X R15, R13, 0x1, ~R9, P3 ;  /* 0x000000010d0f7824 */ /* 0x000fca00018e0e09 */
[----:B------:R-:W-:-:S13]  /*ee80*/  ISETP.GT.U32.AND.EX P2, PT, R15, R7, PT, P2 ;  /* 0x000000070f00720c */ /* 0x000fda0003f44120 */
[----:B------:R-:W-:Y:S05]  /*ee90*/  @P2 BREAK.RELIABLE B1 ;  /* 0x0000000000012942 */ /* 0x000fea0003800100 */
[----:B------:R-:W-:Y:S05]  /*eea0*/  @!P2 BRA `(.L_x_335) ;  /* 0x000000000084a947 */ /* 0x000fea0003800000 */
[----:B------:R-:W-:Y:S05]  /*eeb0*/  @!P1 BRA `(.L_x_328) ;  /* 0x0000001800ac9947 */ /* 0x000fea0003800000 */
[----:B------:R1:W-:Y:S04]  /*eec0*/  ST.E.64 desc[UR36][R24.64], R12 ;  /* 0x0000000c18007985 */ /* 0x0003e8000c101b24 */
[----:B------:R-:W3:Y:S02]  /*eed0*/  LD.E.64 R4, desc[UR36][R26.64+0x8] ;  /* 0x000008241a047980 */ /* 0x000ee4000c101b00 */
[----:B---3--:R-:W-:-:S04]  /*eee0*/  ISETP.LT.U32.AND P0, PT, R4, R6, PT ;  /* 0x000000060400720c */ /* 0x008fc80003f01070 */
[----:B------:R-:W-:-:S04]  /*eef0*/  ISETP.LT.U32.AND.EX P0, PT, R5, R7, PT, P0 ;  /* 0x000000070500720c */ /* 0x000fc80003f01100 */
[----:B------:R-:W-:Y:S02]  /*ef00*/  SEL R4, R4, R6, P0 ;  /* 0x0000000604047207 */ /* 0x000fe40000000000 */
[----:B------:R-:W-:Y:S02]  /*ef10*/  SEL R5, R5, R7, P0 ;  /* 0x0000000705057207 */ /* 0x000fe40000000000 */
[----:B------:R-:W-:-:S03]  /*ef20*/  ISETP.NE.U32.AND P0, PT, R4, RZ, PT ;  /* 0x000000ff0400720c */ /* 0x000fc60003f05070 */
[----:B------:R1:W-:Y:S01]  /*ef30*/  ST.E.64 desc[UR36][R24.64+0x8], R4 ;  /* 0x0000080418007985 */ /* 0x0003e2000c101b24 */
[----:B------:R-:W-:-:S13]  /*ef40*/  ISETP.NE.AND.EX P0, PT, R5, RZ, PT, P0 ;  /* 0x000000ff0500720c */ /* 0x000fda0003f05300 */
[----:B-1----:R-:W-:Y:S05]  /*ef50*/  @!P0 BRA `(.L_x_328) ;  /* 0x0000001800848947 */ /* 0x002fea0003800000 */
[----:B------:R-:W-:Y:S01]  /*ef60*/  BSSY.RECONVERGENT B2, `(.L_x_336) ;  /* 0x0000012000027945 */ /* 0x000fe20003800200 */
[----:B------:R-:W-:Y:S02]  /*ef70*/  IMAD.MOV.U32 R9, RZ, RZ, RZ ;  /* 0x000000ffff097224 */ /* 0x000fe400078e00ff */
[----:B------:R-:W-:-:S07]  /*ef80*/  IMAD.MOV.U32 R0, RZ, RZ, RZ ;  /* 0x000000ffff007224 */ /* 0x000fce00078e00ff */
.L_x_337:
        /* <DEDUP_REMOVED lines=16> */
.L_x_336:
[----:B------:R-:W-:Y:S02]  /*f090*/  IMAD.MOV.U32 R2, RZ, RZ, R6 ;  /* 0x000000ffff027224 */ /* 0x000fe400078e0006 */
[----:B------:R-:W-:Y:S01]  /*f0a0*/  IMAD.MOV.U32 R3, RZ, RZ, R7 ;  /* 0x000000ffff037224 */ /* 0x000fe200078e0007 */
[----:B------:R-:W-:Y:S06]  /*f0b0*/  BRA `(.L_x_328) ;  /* 0x00000018002c7947 */ /* 0x000fec0003800000 */
.L_x_335:
[----:B------:R-:W-:Y:S05]  /*f0c0*/  BSYNC.RELIABLE B1 ;  /* 0x0000000000017941 */ /* 0x000fea0003800100 */
.L_x_334:
[----:B------:R-:W-:Y:S01]  /*f0d0*/  ISETP.GT.U32.AND P1, PT, R8, R12, PT ;  /* 0x0000000c0800720c */ /* 0x000fe20003f24070 */
[----:B------:R-:W-:Y:S03]  /*f0e0*/  BSSY.RELIABLE B1, `(.L_x_338) ;  /* 0x000003d000017945 */ /* 0x000fe60003800100 */
[----:B------:R-:W-:-:S13]  /*f0f0*/  ISETP.GT.AND.EX P1, PT, R9, R13, PT, P1 ;  /* 0x0000000d0900720c */ /* 0x000fda0003f24310 */
[----:B------:R-:W-:Y:S05]  /*f100*/  @P1 BRA `(.L_x_339) ;  /* 0x0000000000301947 */ /* 0x000fea0003800000 */
[----:B------:R1:W5:Y:S01]  /*f110*/  LD.E.64 R6, desc[UR36][R24.64+0x18] ;  /* 0x0000182418067980 */ /* 0x000362000c101b00 */
[----:B------:R-:W-:Y:S02]  /*f120*/  IMAD.MOV.U32 R15, RZ, RZ, R8 ;  /* 0x000000ffff0f7224 */ /* 0x000fe400078e0008 */
[----:B------:R-:W-:Y:S02]  /*f130*/  IMAD.MOV.U32 R0, RZ, RZ, R9 ;  /* 0x000000ffff007224 */ /* 0x000fe400078e0009 */
[----:B------:R-:W-:Y:S02]  /*f140*/  IMAD.MOV.U32 R4, RZ, RZ, R10 ;  /* 0x000000ffff047224 */ /* 0x000fe400078e000a */
[----:B------:R-:W-:Y:S02]  /*f150*/  IMAD.MOV.U32 R5, RZ, RZ, R11 ;  /* 0x000000ffff057224 */ /* 0x000fe400078e000b */
[----:B------:R-:W-:Y:S02]  /*f160*/  IMAD.MOV.U32 R8, RZ, RZ, R12 ;  /* 0x000000ffff087224 */ /* 0x000fe400078e000c */
[----:B------:R-:W-:-:S02]  /*f170*/  IMAD.MOV.U32 R9, RZ, RZ, R13 ;  /* 0x000000ffff097224 */ /* 0x000fc400078e000d */
[----:B------:R-:W-:Y:S02]  /*f180*/  IMAD.MOV.U32 R10, RZ, RZ, R22 ;  /* 0x000000ffff0a7224 */ /* 0x000fe400078e0016 */
[----:B------:R-:W-:Y:S02]  /*f190*/  IMAD.MOV.U32 R11, RZ, RZ, R23 ;  /* 0x000000ffff0b7224 */ /* 0x000fe400078e0017 */
[----:B------:R-:W-:Y:S02]  /*f1a0*/  IMAD.MOV.U32 R12, RZ, RZ, R26 ;  /* 0x000000ffff0c7224 */ /* 0x000fe400078e001a */
[----:B------:R-:W-:Y:S01]  /*f1b0*/  IMAD.MOV.U32 R13, RZ, RZ, R27 ;  /* 0x000000ffff0d7224 */ /* 0x000fe200078e001b */
[----:B-1----:R-:W-:Y:S06]  /*f1c0*/  BRA `(.L_x_340) ;  /* 0x0000000000b87947 */ /* 0x002fec0003800000 */
.L_x_339:
[----:B------:R-:W3:Y:S01]  /*f1d0*/  LD.E.64 R6, desc[UR36][R24.64+0x18] ;  /* 0x0000182418067980 */ /* 0x000ee2000c101b00 */
[----:B------:R-:W-:Y:S01]  /*f1e0*/  IADD3 R11, P2, PT, -R12, R8, RZ ;  /* 0x000000080c0b7210 */ /* 0x000fe20007f5e1ff */
[----:B------:R-:W-:Y:S02]  /*f1f0*/  IMAD.MOV.U32 R15, RZ, RZ, R12 ;  /* 0x000000ffff0f7224 */ /* 0x000fe400078e000c */
[----:B------:R-:W-:Y:S02]  /*f200*/  IMAD.MOV.U32 R10, RZ, RZ, R26 ;  /* 0x000000ffff0a7224 */ /* 0x000fe400078e001a */
[----:B------:R-:W-:Y:S02]  /*f210*/  IMAD.X R0, R9, 0x1, ~R13, P2 ;  /* 0x0000000109007824 */ /* 0x000fe400010e0e0d */
[----:B------:R-:W-:Y:S01]  /*f220*/  IMAD.MOV.U32 R12, RZ, RZ, R22 ;  /* 0x000000ffff0c7224 */ /* 0x000fe200078e0016 */
[----:B---3--:R-:W-:Y:S01]  /*f230*/  ISETP.GT.U32.AND P1, PT, R11, R6, PT ;  /* 0x000000060b00720c */ /* 0x008fe20003f24070 */
[----:B------:R-:W-:-:S03]  /*f240*/  IMAD.MOV.U32 R11, RZ, RZ, R27 ;  /* 0x000000ffff0b7224 */ /* 0x000fc600078e001b */
[----:B------:R-:W-:Y:S01]  /*f250*/  ISETP.GT.U32.AND.EX P1, PT, R0, R7, PT, P1 ;  /* 0x000000070000720c */ /* 0x000fe20003f24110 */
[----:B------:R-:W-:Y:S02]  /*f260*/  IMAD.MOV.U32 R0, RZ, RZ, R13 ;  /* 0x000000ffff007224 */ /* 0x000fe400078e000d */
[----:B------:R-:W-:-:S10]  /*f270*/  IMAD.MOV.U32 R13, RZ, RZ, R23 ;  /* 0x000000ffff0d7224 */ /* 0x000fd400078e0017 */
        /* <DEDUP_REMOVED lines=16> */
.L_x_342:
        /* <DEDUP_REMOVED lines=16> */
.L_x_341:
[----:B------:R-:W-:Y:S02]  /*f480*/  IMAD.MOV.U32 R2, RZ, RZ, R6 ;  /* 0x000000ffff027224 */ /* 0x000fe400078e0006 */
[----:B------:R-:W-:Y:S01]  /*f490*/  IMAD.MOV.U32 R3, RZ, RZ, R7 ;  /* 0x000000ffff037224 */ /* 0x000fe200078e0007 */
[----:B------:R-:W-:Y:S06]  /*f4a0*/  BRA `(.L_x_328) ;  /* 0x0000001400307947 */ /* 0x000fec0003800000 */
.L_x_340:
[----:B------:R-:W-:Y:S05]  /*f4b0*/  BSYNC.RELIABLE B1 ;  /* 0x0000000000017941 */ /* 0x000fea0003800100 */
.L_x_338:
[----:B------:R-:W-:Y:S01]  /*f4c0*/  IADD3 R3, P0, PT, R8, -R15, RZ ;  /* 0x8000000f08037210 */ /* 0x000fe20007f1e0ff */
[----:B------:R-:W-:Y:S03]  /*f4d0*/  BSSY.RECONVERGENT B1, `(.L_x_343) ;  /* 0x000006c000017945 */ /* 0x000fe60003800200 */
[----:B------:R-:W-:Y:S01]  /*f4e0*/  IADD3 R14, P1, PT, R4, R3, RZ ;  /* 0x00000003040e7210 */ /* 0x000fe20007f3e0ff */
[----:B------:R-:W-:-:S03]  /*f4f0*/  IMAD.X R0, R9, 0x1, ~R0, P0 ;  /* 0x0000000109007824 */ /* 0x000fc600000e0e00 */
[----:B-----5:R-:W-:Y:S01]  /*f500*/  ISETP.GT.U32.AND P0, PT, R14, R6, PT ;  /* 0x000000060e00720c */ /* 0x020fe20003f04070 */
[----:B------:R-:W-:Y:S01]  /*f510*/  IMAD.X R8, R5, 0x1, R0, P1 ;  /* 0x0000000105087824 */ /* 0x000fe200008e0600 */
[----:B------:R-:W-:-:S04]  /*f520*/  IADD3 R15, P1, PT, R6, -R3, RZ ;  /* 0x80000003060f7210 */ /* 0x000fc80007f3e0ff */
[----:B------:R-:W-:Y:S01]  /*f530*/  ISETP.GT.U32.AND.EX P0, PT, R8, R7, PT, P0 ;  /* 0x000000070800720c */ /* 0x000fe20003f04100 */
[----:B------:R-:W-:-:S03]  /*f540*/  IMAD.X R2, R7, 0x1, ~R0, P1 ;  /* 0x0000000107027824 */ /* 0x000fc600008e0e00 */
[C---:B------:R-:W-:Y:S02]  /*f550*/  SEL R6, R15.reuse, R4, P0 ;  /* 0x000000040f067207 */ /* 0x040fe40000000000 */
[----:B------:R-:W-:Y:S02]  /*f560*/  SEL R7, R2, R5, P0 ;  /* 0x0000000502077207 */ /* 0x000fe40000000000 */
[----:B------:R-:W-:Y:S02]  /*f570*/  ISETP.GE.U32.AND P1, PT, R6, 0x1, PT ;  /* 0x000000010600780c */ /* 0x000fe40003f26070 */
[----:B------:R-:W-:Y:S02]  /*f580*/  SEL R14, R15, R14, P0 ;  /* 0x0000000e0f0e7207 */ /* 0x000fe40000000000 */
[----:B------:R-:W-:Y:S02]  /*f590*/  ISETP.GE.AND.EX P1, PT, R7, RZ, PT, P1 ;  /* 0x000000ff0700720c */ /* 0x000fe40003f26310 */
[----:B------:R-:W-:-:S11]  /*f5a0*/  SEL R15, R2, R8, P0 ;  /* 0x00000008020f7207 */ /* 0x000fd60000000000 */
[----:B------:R-:W-:Y:S05]  /*f5b0*/  @!P1 BRA `(.L_x_344) ;  /* 0x0000000400749947 */ /* 0x000fea0003800000 */
[C---:B------:R-:W-:Y:S01]  /*f5c0*/  ISETP.GE.U32.AND P1, PT, R6.reuse, 0x4, PT ;  /* 0x000000040600780c */ /* 0x040fe20003f26070 */
[----:B------:R-:W-:Y:S01]  /*f5d0*/  BSSY.RECONVERGENT B2, `(.L_x_345) ;  /* 0x0000046000027945 */ /* 0x000fe20003800200 */
[----:B------:R-:W-:Y:S01]  /*f5e0*/  LOP3.LUT R2, R6, 0x3, RZ, 0xc0, !PT ;  /* 0x0000000306027812 */ /* 0x000fe200078ec0ff */
[----:B------:R-:W-:Y:S01]  /*f5f0*/  IMAD.MOV.U32 R4, RZ, RZ, R14 ;  /* 0x000000ffff047224 */ /* 0x000fe200078e000e */
[----:B------:R-:W-:Y:S01]  /*f600*/  ISETP.GE.U32.AND.EX P1, PT, R7, RZ, PT, P1 ;  /* 0x000000ff0700720c */ /* 0x000fe20003f26110 */
[----:B------:R-:W-:Y:S01]  /*f610*/  IMAD.MOV.U32 R5, RZ, RZ, R15 ;  /* 0x000000ffff057224 */ /* 0x000fe200078e000f */
[----:B------:R-:W-:-:S04]  /*f620*/  ISETP.NE.U32.AND P0, PT, R2, RZ, PT ;  /* 0x000000ff0200720c */ /* 0x000fc80003f05070 */
[----:B------:R-:W-:-:S07]  /*f630*/  ISETP.NE.AND.EX P0, PT, RZ, RZ, PT, P0 ;  /* 0x000000ffff00720c */ /* 0x000fce0003f05300 */
[----:B------:R-:W-:Y:S06]  /*f640*/  @!P1 BRA `(.L_x_346) ;  /* 0x0000000000f89947 */ /* 0x000fec0003800000 */
[----:B------:R-:W-:Y:S02]  /*f650*/  LOP3.LUT R6, R6, 0xfffffffc, RZ, 0xc0, !PT ;  /* 0xfffffffc06067812 */ /* 0x000fe400078ec0ff */
[----:B------:R-:W-:Y:S02]  /*f660*/  CS2R R8, SRZ ;  /* 0x0000000000087805 */ /* 0x000fe4000001ff00 */
[----:B------:R-:W-:Y:S01]  /*f670*/  LOP3.LUT R7, R7, 0x7fffffff, RZ, 0xc0, !PT ;  /* 0x7fffffff07077812 */ /* 0x000fe200078ec0ff */
[----:B------:R-:W-:Y:S02]  /*f680*/  IMAD.MOV.U32 R4, RZ, RZ, R14 ;  /* 0x000000ffff047224 */ /* 0x000fe400078e000e */
[----:B------:R-:W-:-:S07]  /*f690*/  IMAD.MOV.U32 R5, RZ, RZ, R15 ;  /* 0x000000ffff057224 */ /* 0x000fce00078e000f */
.L_x_347:
[----:B------:R-:W-:-:S04]  /*f6a0*/  ISETP.GT.U32.AND P1, PT, R4, R3, PT ;  /* 0x000000030400720c */ /* 0x000fc80003f24070 */
[----:B------:R-:W-:-:S13]  /*f6b0*/  ISETP.GT.AND.EX P1, PT, R5, R0, PT, P1 ;  /* 0x000000000500720c */ /* 0x000fda0003f24310 */
[----:B-1----:R-:W3:Y:S01]  /*f6c0*/  @P1 LD.E.64 R32, desc[UR36][R10.64+0x10] ;  /* 0x000010240a201980 */ /* 0x002ee2000c101b00 */
[----:B------:R-:W-:-:S03]  /*f6d0*/  IADD3 R43, P3, PT, R4, -0x1, RZ ;  /* 0xffffffff042b7810 */ /* 0x000fc60007f7e0ff */
[----:B------:R-:W5:Y:S02]  /*f6e0*/  @P1 LD.E.64 R20, desc[UR36][R24.64+0x10] ;  /* 0x0000102418141980 */ /* 0x000f64000c101b00 */
[----:B------:R-:W-:-:S05]  /*f6f0*/  @P1 IMAD.IADD R37, R43, 0x1, -R3 ;  /* 0x000000012b251824 */ /* 0x000fca00078e0a03 */
[----:B---3--:R-:W-:-:S04]  /*f700*/  @P1 IADD3 R36, P2, PT, R32, R37, RZ ;  /* 0x0000002520241210 */ /* 0x008fc80007f5e0ff */
[----:B------:R-:W-:-:S06]  /*f710*/  @P1 LEA.HI.X.SX32 R37, R37, R33, 0x1, P2 ;  /* 0x0000002125251211 */ /* 0x000fcc00010f0eff */
[----:B------:R-:W3:Y:S01]  /*f720*/  @P1 LD.E.U8 R37, desc[UR36][R36.64] ;  /* 0x0000002424251980 */ /* 0x000ee2000c101100 */
[----:B------:R-:W-:Y:S02]  /*f730*/  ISETP.GT.U32.AND P2, PT, R43, R3, PT ;  /* 0x000000032b00720c */ /* 0x000fe40003f44070 */
[----:B------:R-:W-:-:S04]  /*f740*/  IADD3.X R33, PT, PT, R5, -0x1, RZ, P3, !PT ;  /* 0xffffffff05217810 */ /* 0x000fc80001ffe4ff */
[----:B------:R-:W-:Y:S02]  /*f750*/  ISETP.GT.AND.EX P2, PT, R33, R0, PT, P2 ;  /* 0x000000002100720c */ /* 0x000fe40003f44320 */
[----:B-----5:R-:W-:-:S04]  /*f760*/  @P1 IADD3 R44, P3, PT, R20, R43, RZ ;  /* 0x0000002b142c1210 */ /* 0x020fc80007f7e0ff */
[----:B------:R-:W-:-:S05]  /*f770*/  @P1 LEA.HI.X.SX32 R45, R43, R21, 0x1, P3 ;  /* 0x000000152b2d1211 */ /* 0x000fca00018f0eff */
[----:B---3--:R1:W-:Y:S04]  /*f780*/  @P1 ST.E.U8 desc[UR36][R44.64], R37 ;  /* 0x000000252c001985 */ /* 0x0083e8000c101124 */
[----:B------:R-:W3:Y:S01]  /*f790*/  @P2 LD.E.64 R32, desc[UR36][R10.64+0x10] ;  /* 0x000010240a202980 */ /* 0x000ee2000c101b00 */
[----:B------:R-:W-:-:S03]  /*f7a0*/  IADD3 R46, P3, PT, R4, -0x2, RZ ;  /* 0xfffffffe042e7810 */ /* 0x000fc60007f7e0ff */
[----:B------:R-:W1:Y:S02]  /*f7b0*/  @P2 LD.E.64 R20, desc[UR36][R24.64+0x10] ;  /* 0x0000102418142980 */ /* 0x000e64000c101b00 */
[----:B------:R-:W-:Y:S01]  /*f7c0*/  @P2 IMAD.IADD R43, R46, 0x1, -R3 ;  /* 0x000000012e2b2824 */ /* 0x000fe200078e0a03 */
[----:B------:R-:W-:-:S04]  /*f7d0*/  IADD3.X R47, PT, PT, R5, -0x1, RZ, P3, !PT ;  /* 0xffffffff052f7810 */ /* 0x000fc80001ffe4ff */
[----:B---3--:R-:W-:-:S04]  /*f7e0*/  @P2 IADD3 R32, P1, PT, R32, R43, RZ ;  /* 0x0000002b20202210 */ /* 0x008fc80007f3e0ff */
[----:B------:R-:W-:-:S05]  /*f7f0*/  @P2 LEA.HI.X.SX32 R33, R43, R33, 0x1, P1 ;  /* 0x000000212b212211 */ /* 0x000fca00008f0eff */
[----:B------:R-:W3:Y:S01]  /*f800*/  @P2 LD.E.U8 R43, desc[UR36][R32.64] ;  /* 0x00000024202b2980 */ /* 0x000ee2000c101100 */
[----:B------:R-:W-:-:S04]  /*f810*/  ISETP.GT.U32.AND P1, PT, R46, R3, PT ;  /* 0x000000032e00720c */ /* 0x000fc80003f24070 */
[----:B------:R-:W-:Y:S02]  /*f820*/  ISETP.GT.AND.EX P1, PT, R47, R0, PT, P1 ;  /* 0x000000002f00720c */ /* 0x000fe40003f24310 */
[----:B-1----:R-:W-:-:S04]  /*f830*/  @P2 IADD3 R44, P3, PT, R20, R46, RZ ;  /* 0x0000002e142c2210 */ /* 0x002fc80007f7e0ff */
[----:B------:R-:W-:-:S05]  /*f840*/  @P2 LEA.HI.X.SX32 R45, R46, R21, 0x1, P3 ;  /* 0x000000152e2d2211 */ /* 0x000fca00018f0eff */
[----:B---3--:R1:W-:Y:S04]  /*f850*/  @P2 ST.E.U8 desc[UR36][R44.64], R43 ;  /* 0x0000002b2c002985 */ /* 0x0083e8000c101124 */
[----:B------:R-:W3:Y:S01]  /*f860*/  @P1 LD.E.64 R36, desc[UR36][R10.64+0x10] ;  /* 0x000010240a241980 */ /* 0x000ee2000c101b00 */
[----:B------:R-:W-:-:S03]  /*f870*/  IADD3 R46, P3, PT, R4, -0x3, RZ ;  /* 0xfffffffd042e7810 */ /* 0x000fc60007f7e0ff */
[----:B------:R-:W1:Y:S02]  /*f880*/  @P1 LD.E.64 R20, desc[UR36][R24.64+0x10] ;  /* 0x0000102418141980 */ /* 0x000e64000c101b00 */
[----:B------:R-:W-:-:S05]  /*f890*/  @P1 IMAD.IADD R47, R46, 0x1, -R3 ;  /* 0x000000012e2f1824 */ /* 0x000fca00078e0a03 */
[----:B---3--:R-:W-:-:S04]  /*f8a0*/  @P1 IADD3 R32, P2, PT, R36, R47, RZ ;  /* 0x0000002f24201210 */ /* 0x008fc80007f5e0ff */
[----:B------:R-:W-:-:S05]  /*f8b0*/  @P1 LEA.HI.X.SX32 R33, R47, R37, 0x1, P2 ;  /* 0x000000252f211211 */ /* 0x000fca00010f0eff */
[----:B------:R-:W3:Y:S01]  /*f8c0*/  @P1 LD.E.U8 R47, desc[UR36][R32.64] ;  /* 0x00000024202f1980 */ /* 0x000ee2000c101100 */
[----:B------:R-:W-:Y:S02]  /*f8d0*/  ISETP.GT.U32.AND P2, PT, R46, R3, PT ;  /* 0x000000032e00720c */ /* 0x000fe40003f44070 */
[----:B------:R-:W-:-:S04]  /*f8e0*/  IADD3.X R37, PT, PT, R5, -0x1, RZ, P3, !PT ;  /* 0xffffffff05257810 */ /* 0x000fc80001ffe4ff */
[----:B------:R-:W-:Y:S02]  /*f8f0*/  ISETP.GT.AND.EX P2, PT, R37, R0, PT, P2 ;  /* 0x000000002500720c */ /* 0x000fe40003f44320 */
[----:B-1----:R-:W-:-:S04]  /*f900*/  @P1 IADD3 R44, P3, PT, R20, R46, RZ ;  /* 0x0000002e142c1210 */ /* 0x002fc80007f7e0ff */
[----:B------:R-:W-:-:S05]  /*f910*/  @P1 LEA.HI.X.SX32 R45, R46, R21, 0x1, P3 ;  /* 0x000000152e2d1211 */ /* 0x000fca00018f0eff */
[----:B---3--:R1:W-:Y:S04]  /*f920*/  @P1 ST.E.U8 desc[UR36][R44.64], R47 ;  /* 0x0000002f2c001985 */ /* 0x0083e8000c101124 */
[----:B------:R-:W3:Y:S01]  /*f930*/  @P2 LD.E.64 R36, desc[UR36][R10.64+0x10] ;  /* 0x000010240a242980 */ /* 0x000ee2000c101b00 */
[----:B------:R-:W-:-:S03]  /*f940*/  IADD3 R4, P3, PT, R4, -0x4, RZ ;  /* 0xfffffffc04047810 */ /* 0x000fc60007f7e0ff */
[----:B------:R-:W5:Y:S02]  /*f950*/  @P2 LD.E.64 R20, desc[UR36][R24.64+0x10] ;  /* 0x0000102418142980 */ /* 0x000f64000c101b00 */
[----:B------:R-:W-:-:S05]  /*f960*/  @P2 IMAD.IADD R43, R4, 0x1, -R3 ;  /* 0x00000001042b2824 */ /* 0x000fca00078e0a03 */
[----:B---3--:R-:W-:-:S04]  /*f970*/  @P2 IADD3 R32, P1, PT, R36, R43, RZ ;  /* 0x0000002b24202210 */ /* 0x008fc80007f3e0ff */
[----:B------:R-:W-:-:S06]  /*f980*/  @P2 LEA.HI.X.SX32 R33, R43, R37, 0x1, P1 ;  /* 0x000000252b212211 */ /* 0x000fcc00008f0eff */
[----:B------:R-:W3:Y:S01]  /*f990*/  @P2 LD.E.U8 R33, desc[UR36][R32.64] ;  /* 0x0000002420212980 */ /* 0x000ee2000c101100 */
[----:B-----5:R-:W-:-:S04]  /*f9a0*/  @P2 IADD3 R20, P1, PT, R20, R4, RZ ;  /* 0x0000000414142210 */ /* 0x020fc80007f3e0ff */
[----:B------:R-:W-:Y:S02]  /*f9b0*/  @P2 LEA.HI.X.SX32 R21, R4, R21, 0x1, P1 ;  /* 0x0000001504152211 */ /* 0x000fe400008f0eff */
[----:B------:R-:W-:-:S05]  /*f9c0*/  IADD3 R9, P1, PT, R9, 0x4, RZ ;  /* 0x0000000409097810 */ /* 0x000fca0007f3e0ff */
[----:B------:R-:W-:Y:S01]  /*f9d0*/  IMAD.X R8, RZ, RZ, R8, P1 ;  /* 0x000000ffff087224 */ /* 0x000fe200008e0608 */
[----:B------:R-:W-:-:S04]  /*f9e0*/  ISETP.NE.U32.AND P1, PT, R9, R6, PT ;  /* 0x000000060900720c */ /* 0x000fc80003f25070 */
[----:B------:R-:W-:Y:S02]  /*f9f0*/  ISETP.NE.AND.EX P1, PT, R8, R7, PT, P1 ;  /* 0x000000070800720c */ /* 0x000fe40003f25310 */
[----:B------:R-:W-:Y:S01]  /*fa00*/  IADD3.X R5, PT, PT, R5, -0x1, RZ, P3, !PT ;  /* 0xffffffff05057810 */ /* 0x000fe20001ffe4ff */
[----:B---3--:R1:W-:Y:S10]  /*fa10*/  @P2 ST.E.U8 desc[UR36][R20.64], R33 ;  /* 0x0000002114002985 */ /* 0x0083f4000c101124 */
[----:B------:R-:W-:Y:S05]  /*fa20*/  @P1 BRA `(.L_x_347) ;  /* 0xfffffffc001c1947 */ /* 0x000fea000383ffff */
.L_x_346:
[----:B------:R-:W-:Y:S05]  /*fa30*/  BSYNC.RECONVERGENT B2 ;  /* 0x0000000000027941 */ /* 0x000fea0003800200 */
.L_x_345:
[----:B------:R-:W-:Y:S05]  /*fa40*/  @!P0 BRA `(.L_x_344) ;  /* 0x0000000000508947 */ /* 0x000fea0003800000 */
[----:B-1----:R-:W-:Y:S02]  /*fa50*/  IMAD.MOV.U32 R33, RZ, RZ, RZ ;  /* 0x000000ffff217224 */ /* 0x002fe400078e00ff */
[----:B------:R-:W-:-:S07]  /*fa60*/  IMAD.MOV.U32 R20, RZ, RZ, RZ ;  /* 0x000000ffff147224 */ /* 0x000fce00078e00ff */
.L_x_348:
[----:B------:R-:W-:-:S04]  /*fa70*/  ISETP.GT.U32.AND P0, PT, R4, R3, PT ;  /* 0x000000030400720c */ /* 0x000fc80003f04070 */
[----:B------:R-:W-:-:S13]  /*fa80*/  ISETP.GT.AND.EX P0, PT, R5, R0, PT, P0 ;  /* 0x000000000500720c */ /* 0x000fda0003f04300 */
        /* <DEDUP_REMOVED lines=9> */
[----:B------:R-:W-:-:S03]  /*fb20*/  IADD3.X R5, PT, PT, R5, -0x1, RZ, P1, !PT ;  /* 0xffffffff05057810 */ /* 0x000fc60000ffe4ff */
[----:B---3--:R3:W-:Y:S01]  /*fb30*/  @P0 ST.E.U8 desc[UR36][R6.64], R9 ;  /* 0x0000000906000985 */ /* 0x0087e2000c101124 */
[----:B------:R-:W-:-:S05]  /*fb40*/  IADD3 R33, P0, PT, R33, 0x1, RZ ;  /* 0x0000000121217810 */ /* 0x000fca0007f1e0ff */
[----:B------:R-:W-:Y:S01]  /*fb50*/  IMAD.X R20, RZ, RZ, R20, P0 ;  /* 0x000000ffff147224 */ /* 0x000fe200000e0614 */
[----:B------:R-:W-:-:S04]  /*fb60*/  ISETP.NE.U32.AND P0, PT, R33, R2, PT ;  /* 0x000000022100720c */ /* 0x000fc80003f05070 */
[----:B------:R-:W-:-:S13]  /*fb70*/  ISETP.NE.AND.EX P0, PT, R20, RZ, PT, P0 ;  /* 0x000000ff1400720c */ /* 0x000fda0003f05300 */
[----:B---3--:R-:W-:Y:S05]  /*fb80*/  @P0 BRA `(.L_x_348) ;  /* 0xfffffffc00b80947 */ /* 0x008fea000383ffff */
.L_x_344:
[----:B------:R-:W-:Y:S05]  /*fb90*/  BSYNC.RECONVERGENT B1 ;  /* 0x0000000000017941 */ /* 0x000fea0003800200 */
.L_x_343:
[----:B------:R-:W3:Y:S04]  /*fba0*/  LD.E.64 R2, desc[UR36][R12.64] ;  /* 0x000000240c027980 */ /* 0x000ee8000c101b00 */
[----:B------:R-:W-:Y:S04]  /*fbb0*/  ST.E.64 desc[UR36][R24.64+0x8], R14 ;  /* 0x0000080e18007985 */ /* 0x000fe8000c101b24 */
[----:B---3--:R3:W-:Y:S04]  /*fbc0*/  ST.E.64 desc[UR36][R24.64], R2 ;  /* 0x0000000218007985 */ /* 0x0087e8000c101b24 */
[----:B------:R-:W5:Y:S01]  /*fbd0*/  LD.E.64 R4, desc[UR36][R12.64+0x8] ;  /* 0x000008240c047980 */ /* 0x000f62000c101b00 */
[----:B------:R-:W-:Y:S01]  /*fbe0*/  BSSY.RECONVERGENT B1, `(.L_x_349) ;  /* 0x000003c000017945 */ /* 0x000fe20003800200 */
[----:B---3--:R-:W-:-:S02]  /*fbf0*/  CS2R R2, SRZ ;  /* 0x0000000000027805 */ /* 0x008fc4000001ff00 */
[----:B-----5:R-:W-:-:S04]  /*fc00*/  ISETP.GT.U32.AND P0, PT, R4, R14, PT ;  /* 0x0000000e0400720c */ /* 0x020fc80003f04070 */
[----:B------:R-:W-:-:S04]  /*fc10*/  ISETP.GT.U32.AND.EX P0, PT, R5, R15, PT, P0 ;  /* 0x0000000f0500720c */ /* 0x000fc80003f04100 */
[----:B------:R-:W-:Y:S02]  /*fc20*/  SEL R4, R4, R14, P0 ;  /* 0x0000000e04047207 */ /* 0x000fe40000000000 */
[----:B------:R-:W-:Y:S02]  /*fc30*/  SEL R5, R5, R15, P0 ;  /* 0x0000000f05057207 */ /* 0x000fe40000000000 */
[----:B------:R-:W-:Y:S02]  /*fc40*/  ISETP.NE.U32.AND P1, PT, R4, RZ, PT ;  /* 0x000000ff0400720c */ /* 0x000fe40003f25070 */
[----:B------:R-:W-:Y:S01]  /*fc50*/  PLOP3.LUT P0, PT, PT, PT, PT, 0x80, 0x8 ;  /* 0x000000000008781c */ /* 0x000fe20003f0f070 */
[----:B------:R3:W-:Y:S01]  /*fc60*/  ST.E.64 desc[UR36][R24.64+0x8], R4 ;  /* 0x0000080418007985 */ /* 0x0007e2000c101b24 */
[----:B------:R-:W-:-:S13]  /*fc70*/  ISETP.NE.AND.EX P1, PT, R5, RZ, PT, P1 ;  /* 0x000000ff0500720c */ /* 0x000fda0003f25310 */
[----:B---3--:R-:W-:Y:S05]  /*fc80*/  @!P1 BRA `(.L_x_350) ;  /* 0x0000000000c49947 */ /* 0x008fea0003800000 */
[----:B------:R-:W-:Y:S01]  /*fc90*/  BSSY.RECONVERGENT B2, `(.L_x_351) ;  /* 0x000002d000027945 */ /* 0x000fe20003800200 */
[----:B-1----:R-:W-:Y:S01]  /*fca0*/  IMAD.MOV.U32 R33, RZ, RZ, 0x1 ;  /* 0x00000001ff217424 */ /* 0x002fe200078e00ff */
[----:B------:R-:W-:Y:S02]  /*fcb0*/  CS2R R2, SRZ ;  /* 0x0000000000027805 */ /* 0x000fe4000001ff00 */
[----:B------:R-:W-:Y:S01]  /*fcc0*/  PRMT R20, RZ, 0x7610, R20 ;  /* 0x00007610ff147816 */ /* 0x000fe20000000014 */
[----:B------:R-:W-:Y:S02]  /*fcd0*/  IMAD.MOV.U32 R8, RZ, RZ, RZ ;  /* 0x000000ffff087224 */ /* 0x000fe400078e00ff */
[----:B------:R-:W-:-:S07]  /*fce0*/  IMAD.MOV.U32 R0, RZ, RZ, RZ ;  /* 0x000000ffff007224 */ /* 0x000fce00078e00ff */
.L_x_352:
[----:B------:R-:W3:Y:S04]  /*fcf0*/  LD.E.64 R10, desc[UR36][R12.64+0x10] ;  /* 0x000010240c0a7980 */ /* 0x000ee8000c101b00 */
[----:B------:R-:W5:Y:S01]  /*fd00*/  LD.E.64 R6, desc[UR36][R24.64+0x10] ;  /* 0x0000102418067980 */ /* 0x000f62000c101b00 */
[----:B------:R-:W-:-:S05]  /*fd10*/  LOP3.LUT R9, RZ, R8, RZ, 0x33, !PT ;  /* 0x00000008ff097212 */ /* 0x000fca00078e33ff */
[----:B------:R-:W-:-:S05]  /*fd20*/  IMAD.IADD R45, R9, 0x1, R4 ;  /* 0x00000001092d7824 */ /* 0x000fca00078e0204 */
[----:B------:R-:W-:Y:S02]  /*fd30*/  SHF.R.S32.HI R9, RZ, 0x1f, R45 ;  /* 0x0000001fff097819 */ /* 0x000fe4000001142d */
[-C--:B---3--:R-:W-:Y:S02]  /*fd40*/  IADD3 R14, P0, PT, R10, R45.reuse, RZ ;  /* 0x0000002d0a0e7210 */ /* 0x088fe40007f1e0ff */
[----:B-----5:R-:W-:-:S03]  /*fd50*/  IADD3 R6, P1, PT, R6, R45, RZ ;  /* 0x0000002d06067210 */ /* 0x020fc60007f3e0ff */
[--C-:B------:R-:W-:Y:S02]  /*fd60*/  IMAD.X R15, R11, 0x1, R9.reuse, P0 ;  /* 0x000000010b0f7824 */ /* 0x100fe400000e0609 */
[----:B------:R-:W-:-:S04]  /*fd70*/  IMAD.X R7, R7, 0x1, R9, P1 ;  /* 0x0000000107077824 */ /* 0x000fc800008e0609 */
[----:B------:R-:W3:Y:S04]  /*fd80*/  LD.E.U8 R15, desc[UR36][R14.64] ;  /* 0x000000240e0f7980 */ /* 0x000ee8000c101100 */
[----:B------:R-:W3:Y:S02]  /*fd90*/  LD.E.U8 R10, desc[UR36][R6.64] ;  /* 0x00000024060a7980 */ /* 0x000ee4000c101100 */
[----:B---3--:R-:W-:-:S05]  /*fda0*/  IADD3 R37, PT, PT, R10, R15, R20 ;  /* 0x0000000f0a257210 */ /* 0x008fca0007ffe014 */
[----:B------:R1:W-:Y:S04]  /*fdb0*/  ST.E.U8 desc[UR36][R6.64], R37 ;  /* 0x0000002506007985 */ /* 0x0003e8000c101124 */
[----:B------:R-:W3:Y:S02]  /*fdc0*/  LD.E.64 R10, desc[UR36][R24.64+0x10] ;  /* 0x00001024180a7980 */ /* 0x000ee4000c101b00 */
[----:B---3--:R-:W-:-:S05]  /*fdd0*/  IADD3 R20, P0, PT, R10, R45, RZ ;  /* 0x0000002d0a147210 */ /* 0x008fca0007f1e0ff */
[----:B------:R-:W-:-:S05]  /*fde0*/  IMAD.X R21, R11, 0x1, R9, P0 ;  /* 0x000000010b157824 */ /* 0x000fca00000e0609 */
[----:B------:R-:W3:Y:S01]  /*fdf0*/  LD.E.S8 R43, desc[UR36][R20.64] ;  /* 0x00000024142b7980 */ /* 0x000ee2000c101300 */
[----:B------:R-:W-:Y:S02]  /*fe00*/  ISETP.NE.AND P2, PT, R33, 0x1, PT ;  /* 0x000000012100780c */ /* 0x000fe40003f45270 */
[----:B---3--:R-:W-:-:S13]  /*fe10*/  ISETP.GE.AND P0, PT, R43, 0xa, PT ;  /* 0x0000000a2b00780c */ /* 0x008fda0003f06270 */
[----:B------:R-:W-:-:S05]  /*fe20*/  @P0 VIADD R43, R43, 0xfffffff6 ;  /* 0xfffffff62b2b0836 */ /* 0x000fca0000000000 */
[----:B------:R3:W-:Y:S04]  /*fe30*/  @P0 ST.E.U8 desc[UR36][R20.64], R43 ;  /* 0x0000002b14000985 */ /* 0x0007e8000c101124 */
[----:B------:R-:W5:Y:S04]  /*fe40*/  @!P2 LD.E.64 R10, desc[UR36][R24.64+0x10] ;  /* 0x00001024180aa980 */ /* 0x000f68000c101b00 */
[----:B-1----:R-:W2:Y:S01]  /*fe50*/  LD.E.64 R6, desc[UR36][R24.64+0x8] ;  /* 0x0000082418067980 */ /* 0x002ea2000c101b00 */
[----:B-----5:R-:W-:-:S05]  /*fe60*/  @!P2 IADD3 R10, P1, PT, R10, R45, RZ ;  /* 0x0000002d0a0aa210 */ /* 0x020fca0007f3e0ff */
[----:B------:R-:W-:-:S05]  /*fe70*/  @!P2 IMAD.X R11, R11, 0x1, R9, P1 ;  /* 0x000000010b0ba824 */ /* 0x000fca00008e0609 */
[----:B------:R-:W5:Y:S01]  /*fe80*/  @!P2 LD.E.U8 R10, desc[UR36][R10.64] ;  /* 0x000000240a0aa980 */ /* 0x000f62000c101100 */
[----:B------:R-:W-:-:S05]  /*fe90*/  IADD3 R8, P1, PT, R8, 0x1, RZ ;  /* 0x0000000108087810 */ /* 0x000fca0007f3e0ff */
[----:B------:R-:W-:Y:S01]  /*fea0*/  IMAD.X R0, RZ, RZ, R0, P1 ;  /* 0x000000ffff007224 */ /* 0x000fe200008e0600 */
[----:B--2---:R-:W-:-:S04]  /*feb0*/  ISETP.GE.U32.AND P1, PT, R8, R6, PT ;  /* 0x000000060800720c */ /* 0x004fc80003f26070 */
[----:B------:R-:W-:Y:S01]  /*fec0*/  ISETP.GE.U32.AND.EX P1, PT, R0, R7, PT, P1 ;  /* 0x000000070000720c */ /* 0x000fe20003f26110 */
[----:B------:R-:W-:Y:S01]  /*fed0*/  IMAD.MOV.U32 R33, RZ, RZ, RZ ;  /* 0x000000ffff217224 */ /* 0x000fe200078e00ff */
[----:B---3--:R-:W-:Y:S01]  /*fee0*/  PRMT R20, RZ, 0x7610, R20 ;  /* 0x00007610ff147816 */ /* 0x008fe20000000014 */
[----:B------:R-:W-:-:S05]  /*fef0*/  IMAD.MOV.U32 R9, RZ, RZ, 0x1 ;  /* 0x00000001ff097424 */ /* 0x000fca00078e00ff */
[----:B------:R-:W-:Y:S02]  /*ff00*/  @P0 PRMT R20, R9, 0x7610, R20 ;  /* 0x0000761009140816 */ /* 0x000fe40000000014 */
[----:B-----5:R-:W-:-:S04]  /*ff10*/  @!P2 ISETP.NE.AND P3, PT, R10, RZ, PT ;  /* 0x000000ff0a00a20c */ /* 0x020fc80003f65270 */
[----:B------:R-:W-:-:S04]  /*ff20*/  @!P2 SEL R33, RZ, 0x1, P3 ;  /* 0x00000001ff21a807 */ /* 0x000fc80001800000 */
[----:B------:R-:W-:-:S05]  /*ff30*/  @!P2 IADD3 R2, P3, PT, R33, R2, RZ ;  /* 0x000000022102a210 */ /* 0x000fca0007f7e0ff */
[----:B------:R-:W-:Y:S01]  /*ff40*/  @!P2 IMAD.X R3, RZ, RZ, R3, P3 ;  /* 0x000000ffff03a224 */ /* 0x000fe200018e0603 */
[----:B------:R-:W-:Y:S07]  /*ff50*/  @!P1 BRA `(.L_x_352) ;  /* 0xfffffffc00649947 */ /* 0x000fee000383ffff */
[----:B------:R-:W-:Y:S05]  /*ff60*/  BSYNC.RECONVERGENT B2 ;  /* 0x0000000000027941 */ /* 0x000fea0003800200 */
.L_x_351:
[----:B------:R-:W-:Y:S02]  /*ff70*/  IADD3 R2, P1, PT, R6, -R2, RZ ;  /* 0x8000000206027210 */ /* 0x000fe40007f3e0ff */
[----:B------:R-:W-:-:S03]  /*ff80*/  PLOP3.LUT P0, PT, P0, PT, PT, 0x8, 0x80 ;  /* 0x000000000080781c */ /* 0x000fc6000070e170 */
[----:B------:R-:W-:-:S10]  /*ff90*/  IMAD.X R3, R7, 0x1, ~R3, P1 ;  /* 0x0000000107037824 */ /* 0x000fd400008e0e03 */
.L_x_350:
[----:B------:R-:W-:Y:S05]  /*ffa0*/  BSYNC.RECONVERGENT B1 ;  /* 0x0000000000017941 */ /* 0x000fea0003800200 */
.L_x_349:
[----:B------:R3:W5:Y:S01]  /*ffb0*/  LD.E.64 R4, desc[UR36][R24.64+0x18] ;  /* 0x0000182418047980 */ /* 0x000762000c101b00 */
[----:B------:R-:W-:Y:S03]  /*ffc0*/  BSSY.RECONVERGENT B3, `(.L_x_353) ;  /* 0x0000095000037945 */ /* 0x000fe60003800200 */
[----:B------:R3:W-:Y:S01]  /*ffd0*/  ST.E.64 desc[UR36][R24.64+0x8], R2 ;  /* 0x0000080218007985 */ /* 0x0007e2000c101b24 */
[----:B------:R-:W-:Y:S05]  /*ffe0*/  @P0 BRA `(.L_x_354) ;  /* 0x0000000800480947 */ /* 0x000fea0003800000 */
[----:B-----5:R-:W-:Y:S01]  /*fff0*/  ISETP.NE.U32.AND P0, PT, R2, R4, PT ;  /* 0x000000040200720c */ /* 0x020fe20003f05070 */
[----:B------:R-:W-:Y:S03]  /*10000*/  BSSY.RECONVERGENT B2, `(.L_x_355) ;  /* 0x0000084000027945 */ /* 0x000fe60003800200 */
[----:B------:R-:W-:-:S04]  /*10010*/  ISETP.NE.AND.EX P0, PT, R3, R5, PT, P0 ;  /* 0x000000050300720c */ /* 0x000fc80003f05300 */
[----:B------:R-:W-:-:S04]  /*10020*/  SEL R4, RZ, 0xffffffff, P0 ;  /* 0xffffffffff047807 */ /* 0x000fc80000000000 */
[----:B------:R-:W-:-:S05]  /*10030*/  IADD3 R0, P0, PT, R4, R2, RZ ;  /* 0x0000000204007210 */ /* 0x000fca0007f1e0ff */
[----:B---3--:R-:W-:Y:S01]  /*10040*/  IMAD.X R2, R4, 0x1, R3, P0 ;  /* 0x0000000104027824 */ /* 0x008fe200000e0603 */
[----:B------:R-:W-:-:S04]  /*10050*/  ISETP.GE.U32.AND P0, PT, R0, 0x1, PT ;  /* 0x000000010000780c */ /* 0x000fc80003f06070 */
[----:B------:R-:W-:-:S13]  /*10060*/  ISETP.GE.AND.EX P0, PT, R2, RZ, PT, P0 ;  /* 0x000000ff0200720c */ /* 0x000fda0003f06300 */
[----:B------:R-:W-:Y:S05]  /*10070*/  @!P0 BRA `(.L_x_356) ;  /* 0x0000000400f08947 */ /* 0x000fea0003800000 */
[C---:B------:R-:W-:Y:S01]  /*10080*/  ISETP.GE.U32.AND P0, PT, R0.reuse, 0x4, PT ;  /* 0x000000040000780c */ /* 0x040fe20003f06070 */
[----:B------:R-:W-:Y:S01]  /*10090*/  BSSY.RECONVERGENT B1, `(.L_x_357) ;  /* 0x0000059000017945 */ /* 0x000fe20003800200 */
[----:B------:R-:W-:Y:S02]  /*100a0*/  LOP3.LUT R3, R0, 0x3, RZ, 0xc0, !PT ;  /* 0x0000000300037812 */ /* 0x000fe400078ec0ff */
[----:B------:R-:W-:-:S13]  /*100b0*/  ISETP.GE.U32.AND.EX P0, PT, R2, RZ, PT, P0 ;  /* 0x000000ff0200720c */ /* 0x000fda0003f06100 */
[----:B------:R-:W-:Y:S05]  /*100c0*/  @!P0 BRA `(.L_x_358) ;  /* 0x0000000400548947 */ /* 0x000fea0003800000 */
[----:B------:R-:W-:Y:S02]  /*100d0*/  LOP3.LUT R6, R0, 0xfffffffc, RZ, 0xc0, !PT ;  /* 0xfffffffc00067812 */ /* 0x000fe400078ec0ff */
[----:B------:R-:W-:Y:S02]  /*100e0*/  CS2R R4, SRZ ;  /* 0x0000000000047805 */ /* 0x000fe4000001ff00 */
[----:B------:R-:W-:-:S07]  /*100f0*/  LOP3.LUT R7, R2, 0x7fffffff, RZ, 0xc0, !PT ;  /* 0x7fffffff02077812 */ /* 0x000fce00078ec0ff */
.L_x_370:
[----:B------:R-:W-:-:S04]  /*10100*/  ISETP.GE.U32.AND P1, PT, R0, 0x1, PT ;  /* 0x000000010000780c */ /* 0x000fc80003f26070 */
[----:B------:R-:W-:-:S13]  /*10110*/  ISETP.GE.AND.EX P1, PT, R2, RZ, PT, P1 ;  /* 0x000000ff0200720c */ /* 0x000fda0003f26310 */
[----:B-1-3--:R-:W3:Y:S01]  /*10120*/  @P1 LD.E.64 R8, desc[UR36][R24.64+0x10] ;  /* 0x0000102418081980 */ /* 0x00aee2000c101b00 */
[----:B------:R-:W-:-:S05]  /*10130*/  VIADD R15, R0, 0xffffffff ;  /* 0xffffffff000f7836 */ /* 0x000fca0000000000 */
[----:B---3--:R-:W-:-:S04]  /*10140*/  @P1 IADD3 R12, P0, PT, R8, R15, RZ ;  /* 0x0000000f080c1210 */ /* 0x008fc80007f1e0ff */
[----:B------:R-:W-:-:S06]  /*10150*/  @P1 LEA.HI.X.SX32 R13, R15, R9, 0x1, P0 ;  /* 0x000000090f0d1211 */ /* 0x000fcc00000f0eff */
[----:B------:R-:W3:Y:S01]  /*10160*/  @P1 LD.E.U8 R13, desc[UR36][R12.64] ;  /* 0x000000240c0d1980 */ /* 0x000ee2000c101100 */
[----:B------:R-:W-:Y:S01]  /*10170*/  @P1 IADD3 R8, P2, PT, R8, R0, RZ ;  /* 0x0000000008081210 */ /* 0x000fe20007f5e0ff */
[----:B------:R-:W-:Y:S01]  /*10180*/  BSSY.RECONVERGENT B4, `(.L_x_359) ;  /* 0x000000f000047945 */ /* 0x000fe20003800200 */
[----:B------:R-:W-:Y:S01]  /*10190*/  IADD3 R5, P0, PT, R5, 0x4, RZ ;  /* 0x0000000405057810 */ /* 0x000fe20007f1e0ff */
[----:B------:R-:W-:Y:S01]  /*101a0*/  IMAD.MOV.U32 R10, RZ, RZ, R0 ;  /* 0x000000ffff0a7224 */ /* 0x000fe200078e0000 */
[C---:B------:R-:W-:Y:S02]  /*101b0*/  @P1 LEA.HI.X.SX32 R9, R0.reuse, R9, 0x1, P2 ;  /* 0x0000000900091211 */ /* 0x040fe400010f0eff */
[----:B------:R-:W-:Y:S01]  /*101c0*/  ISETP.GT.U32.AND P2, PT, R0, 0x1, PT ;  /* 0x000000010000780c */ /* 0x000fe20003f44070 */
[----:B------:R-:W-:Y:S01]  /*101d0*/  IMAD.X R4, RZ, RZ, R4, P0 ;  /* 0x000000ffff047224 */ /* 0x000fe200000e0604 */
[----:B------:R-:W-:Y:S02]  /*101e0*/  ISETP.NE.U32.AND P0, PT, R5, R6, PT ;  /* 0x000000060500720c */ /* 0x000fe40003f05070 */
[----:B------:R-:W-:-:S02]  /*101f0*/  ISETP.GT.AND.EX P2, PT, R2, RZ, PT, P2 ;  /* 0x000000ff0200720c */ /* 0x000fc40003f44320 */
[----:B------:R-:W-:Y:S01]  /*10200*/  ISETP.NE.AND.EX P0, PT, R4, R7, PT, P0 ;  /* 0x000000070400720c */ /* 0x000fe20003f05300 */
[----:B---3--:R3:W-:Y:S01]  /*10210*/  @P1 ST.E.U8 desc[UR36][R8.64], R13 ;  /* 0x0000000d08001985 */ /* 0x0087e2000c101124 */
[----:B------:R-:W-:Y:S11]  /*10220*/  @P1 BRA `(.L_x_360) ;  /* 0x0000000000101947 */ /* 0x000ff60003800000 */
[----:B------:R-:W-:-:S13]  /*10230*/  ISETP.GE.AND P1, PT, R2, RZ, PT ;  /* 0x000000ff0200720c */ /* 0x000fda0003f26270 */
[----:B------:R-:W-:Y:S05]  /*10240*/  @!P1 BRA `(.L_x_360) ;  /* 0x0000000000089947 */ /* 0x000fea0003800000 */
[----:B---3--:R-:W3:Y:S04]  /*10250*/  LD.E.64 R8, desc[UR36][R24.64+0x10] ;  /* 0x0000102418087980 */ /* 0x008ee8000c101b00 */
[----:B---3--:R3:W-:Y:S02]  /*10260*/  ST.E.U8 desc[UR36][R8.64], RZ ;  /* 0x000000ff08007985 */ /* 0x0087e4000c101124 */
.L_x_360:
[----:B------:R-:W-:Y:S05]  /*10270*/  BSYNC.RECONVERGENT B4 ;  /* 0x0000000000047941 */ /* 0x000fea0003800200 */
.L_x_359:
[----:B------:R-:W-:Y:S01]  /*10280*/  BSSY.RECONVERGENT B4, `(.L_x_361) ;  /* 0x0000011000047945 */ /* 0x000fe20003800200 */
[----:B------:R-:W-:Y:S02]  /*10290*/  IMAD.MOV.U32 R11, RZ, RZ, R2 ;  /* 0x000000ffff0b7224 */ /* 0x000fe400078e0002 */
[----:B-1----:R-:W-:Y:S01]  /*102a0*/  VIADD R21, R0, 0xfffffffe ;  /* 0xfffffffe00157836 */ /* 0x002fe20000000000 */
[----:B------:R-:W-:Y:S06]  /*102b0*/  @P2 BRA `(.L_x_362) ;  /* 0x0000000000182947 */ /* 0x000fec0003800000 */
[----:B------:R-:W-:-:S04]  /*102c0*/  ISETP.NE.U32.AND P1, PT, R0, 0x1, PT ;  /* 0x000000010000780c */ /* 0x000fc80003f25070 */
[----:B------:R-:W-:-:S13]  /*102d0*/  ISETP.NE.AND.EX P1, PT, R2, RZ, PT, P1 ;  /* 0x000000ff0200720c */ /* 0x000fda0003f25310 */
[----:B------:R-:W-:Y:S05]  /*102e0*/  @P1 BRA `(.L_x_363) ;  /* 0x0000000000281947 */ /* 0x000fea0003800000 */
[----:B---3--:R-:W3:Y:S04]  /*102f0*/  LD.E.64 R8, desc[UR36][R24.64+0x10] ;  /* 0x0000102418087980 */ /* 0x008ee8000c101b00 */
[----:B---3--:R1:W-:Y:S01]  /*10300*/  ST.E.U8 desc[UR36][R8.64], RZ ;  /* 0x000000ff08007985 */ /* 0x0083e2000c101124 */
[----:B------:R-:W-:Y:S05]  /*10310*/  BRA `(.L_x_363) ;  /* 0x00000000001c7947 */ /* 0x000fea0003800000 */
.L_x_362:
[----:B---3--:R-:W3:Y:S02]  /*10320*/  LD.E.64 R8, desc[UR36][R24.64+0x10] ;  /* 0x0000102418087980 */ /* 0x008ee4000c101b00 */
[----:B---3--:R-:W-:-:S04]  /*10330*/  IADD3 R12, P1, PT, R8, R21, RZ ;  /* 0x00000015080c7210 */ /* 0x008fc80007f3e0ff */
[----:B------:R-:W-:-:S06]  /*10340*/  LEA.HI.X.SX32 R13, R21, R9, 0x1, P1 ;  /* 0x00000009150d7211 */ /* 0x000fcc00008f0eff */
[----:B------:R-:W3:Y:S01]  /*10350*/  LD.E.U8 R13, desc[UR36][R12.64] ;  /* 0x000000240c0d7980 */ /* 0x000ee2000c101100 */
[----:B------:R-:W-:-:S04]  /*10360*/  IADD3 R8, P1, PT, R8, R15, RZ ;  /* 0x0000000f08087210 */ /* 0x000fc80007f3e0ff */
[----:B------:R-:W-:-:S05]  /*10370*/  LEA.HI.X.SX32 R9, R15, R9, 0x1, P1 ;  /* 0x000000090f097211 */ /* 0x000fca00008f0eff */
[----:B---3--:R1:W-:Y:S04]  /*10380*/  ST.E.U8 desc[UR36][R8.64], R13 ;  /* 0x0000000d08007985 */ /* 0x0083e8000c101124 */
.L_x_363:
[----:B------:R-:W-:Y:S05]  /*10390*/  BSYNC.RECONVERGENT B4 ;  /* 0x0000000000047941 */ /* 0x000fea0003800200 */
.L_x_361:
[C---:B------:R-:W-:Y:S01]  /*103a0*/  ISETP.GT.U32.AND P1, PT, R0.reuse, 0x2, PT ;  /* 0x000000020000780c */ /* 0x040fe20003f24070 */
[----:B------:R-:W-:Y:S01]  /*103b0*/  BSSY.RECONVERGENT B4, `(.L_x_364) ;  /* 0x0000011000047945 */ /* 0x000fe20003800200 */
[----:B------:R-:W-:Y:S02]  /*103c0*/  VIADD R15, R0, 0xfffffffd ;  /* 0xfffffffd000f7836 */ /* 0x000fe40000000000 */
[----:B------:R-:W-:-:S13]  /*103d0*/  ISETP.GT.AND.EX P1, PT, R2, RZ, PT, P1 ;  /* 0x000000ff0200720c */ /* 0x000fda0003f24310 */
[----:B------:R-:W-:Y:S05]  /*103e0*/  @P1 BRA `(.L_x_365) ;  /* 0x0000000000181947 */ /* 0x000fea0003800000 */
[----:B------:R-:W-:-:S04]  /*103f0*/  ISETP.NE.U32.AND P1, PT, R0, 0x2, PT ;  /* 0x000000020000780c */ /* 0x000fc80003f25070 */
[----:B------:R-:W-:-:S13]  /*10400*/  ISETP.NE.AND.EX P1, PT, R2, RZ, PT, P1 ;  /* 0x000000ff0200720c */ /* 0x000fda0003f25310 */
[----:B------:R-:W-:Y:S05]  /*10410*/  @P1 BRA `(.L_x_366) ;  /* 0x0000000000281947 */ /* 0x000fea0003800000 */
[----:B-1-3--:R-:W3:Y:S04]  /*10420*/  LD.E.64 R8, desc[UR36][R24.64+0x10] ;  /* 0x0000102418087980 */ /* 0x00aee8000c101b00 */
[----:B---3--:R1:W-:Y:S01]  /*10430*/  ST.E.U8 desc[UR36][R8.64], RZ ;  /* 0x000000ff08007985 */ /* 0x0083e2000c101124 */
[----:B------:R-:W-:Y:S05]  /*10440*/  BRA `(.L_x_366) ;  /* 0x00000000001c7947 */ /* 0x000fea0003800000 */
.L_x_365:
[----:B-1-3--:R-:W3:Y:S02]  /*10450*/  LD.E.64 R8, desc[UR36][R24.64+0x10] ;  /* 0x0000102418087980 */ /* 0x00aee4000c101b00 */
[----:B---3--:R-:W-:-:S04]  /*10460*/  IADD3 R12, P1, PT, R8, R15, RZ ;  /* 0x0000000f080c7210 */ /* 0x008fc80007f3e0ff */
[----:B------:R-:W-:-:S06]  /*10470*/  LEA.HI.X.SX32 R13, R15, R9, 0x1, P1 ;  /* 0x000000090f0d7211 */ /* 0x000fcc00008f0eff */
[----:B------:R-:W3:Y:S01]  /*10480*/  LD.E.U8 R13, desc[UR36][R12.64] ;  /* 0x000000240c0d7980 */ /* 0x000ee2000c101100 */
[----:B------:R-:W-:-:S04]  /*10490*/  IADD3 R8, P1, PT, R8, R21, RZ ;  /* 0x0000001508087210 */ /* 0x000fc80007f3e0ff */
[----:B------:R-:W-:-:S05]  /*104a0*/  LEA.HI.X.SX32 R9, R21, R9, 0x1, P1 ;  /* 0x0000000915097211 */ /* 0x000fca00008f0eff */
[----:B---3--:R1:W-:Y:S04]  /*104b0*/  ST.E.U8 desc[UR36][R8.64], R13 ;  /* 0x0000000d08007985 */ /* 0x0083e8000c101124 */
.L_x_366:
[----:B------:R-:W-:Y:S05]  /*104c0*/  BSYNC.RECONVERGENT B4 ;  /* 0x0000000000047941 */ /* 0x000fea0003800200 */
.L_x_364:
[C---:B------:R-:W-:Y:S01]  /*104d0*/  ISETP.GT.U32.AND P1, PT, R0.reuse, 0x3, PT ;  /* 0x000000030000780c */ /* 0x040fe20003f24070 */
[----:B------:R-:W-:Y:S01]  /*104e0*/  BSSY.RECONVERGENT B4, `(.L_x_367) ;  /* 0x0000012000047945 */ /* 0x000fe20003800200 */
[----:B------:R-:W-:Y:S02]  /*104f0*/  IADD3 R0, P2, PT, R0, -0x4, RZ ;  /* 0xfffffffc00007810 */ /* 0x000fe40007f5e0ff */
[C---:B------:R-:W-:Y:S02]  /*10500*/  ISETP.GT.AND.EX P1, PT, R2.reuse, RZ, PT, P1 ;  /* 0x000000ff0200720c */ /* 0x040fe40003f24310 */
[----:B------:R-:W-:-:S11]  /*10510*/  IADD3.X R2, PT, PT, R2, -0x1, RZ, P2, !PT ;  /* 0xffffffff02027810 */ /* 0x000fd600017fe4ff */
[----:B------:R-:W-:Y:S05]  /*10520*/  @P1 BRA `(.L_x_368) ;  /* 0x0000000000181947 */ /* 0x000fea0003800000 */
[----:B------:R-:W-:-:S04]  /*10530*/  ISETP.NE.U32.AND P1, PT, R10, 0x3, PT ;  /* 0x000000030a00780c */ /* 0x000fc80003f25070 */
[----:B------:R-:W-:-:S13]  /*10540*/  ISETP.NE.AND.EX P1, PT, R11, RZ, PT, P1 ;  /* 0x000000ff0b00720c */ /* 0x000fda0003f25310 */
[----:B------:R-:W-:Y:S05]  /*10550*/  @P1 BRA `(.L_x_369) ;  /* 0x0000000000281947 */ /* 0x000fea0003800000 */
[----:B-1-3--:R-:W3:Y:S04]  /*10560*/  LD.E.64 R8, desc[UR36][R24.64+0x10] ;  /* 0x0000102418087980 */ /* 0x00aee8000c101b00 */
[----:B---3--:R1:W-:Y:S01]  /*10570*/  ST.E.U8 desc[UR36][R8.64], RZ ;  /* 0x000000ff08007985 */ /* 0x0083e2000c101124 */
[----:B------:R-:W-:Y:S05]  /*10580*/  BRA `(.L_x_369) ;  /* 0x00000000001c7947 */ /* 0x000fea0003800000 */
.L_x_368:
[----:B-1-3--:R-:W3:Y:S02]  /*10590*/  LD.E.64 R8, desc[UR36][R24.64+0x10] ;  /* 0x0000102418087980 */ /* 0x00aee4000c101b00 */
[----:B---3--:R-:W-:-:S04]  /*105a0*/  IADD3 R10, P1, PT, R8, R0, RZ ;  /* 0x00000000080a7210 */ /* 0x008fc80007f3e0ff */
[----:B------:R-:W-:-:S06]  /*105b0*/  LEA.HI.X.SX32 R11, R0, R9, 0x1, P1 ;  /* 0x00000009000b7211 */ /* 0x000fcc00008f0eff */
[----:B------:R-:W3:Y:S01]  /*105c0*/  LD.E.U8 R11, desc[UR36][R10.64] ;  /* 0x000000240a0b7980 */ /* 0x000ee2000c101100 */
[----:B------:R-:W-:-:S04]  /*105d0*/  IADD3 R8, P1, PT, R8, R15, RZ ;  /* 0x0000000f08087210 */ /* 0x000fc80007f3e0ff */
[----:B------:R-:W-:-:S05]  /*105e0*/  LEA.HI.X.SX32 R9, R15, R9, 0x1, P1 ;  /* 0x000000090f097211 */ /* 0x000fca00008f0eff */
[----:B---3--:R1:W-:Y:S04]  /*105f0*/  ST.E.U8 desc[UR36][R8.64], R11 ;  /* 0x0000000b08007985 */ /* 0x0083e8000c101124 */
.L_x_369:
[----:B------:R-:W-:Y:S05]  /*10600*/  BSYNC.RECONVERGENT B4 ;  /* 0x0000000000047941 */ /* 0x000fea0003800200 */
.L_x_367:
[----:B------:R-:W-:Y:S05]  /*10610*/  @P0 BRA `(.L_x_370) ;  /* 0xfffffff800b80947 */ /* 0x000fea000383ffff */
.L_x_358:
[----:B------:R-:W-:Y:S05]  /*10620*/  BSYNC.RECONVERGENT B1 ;  /* 0x0000000000017941 */ /* 0x000fea0003800200 */
.L_x_357:
[----:B------:R-:W-:-:S04]  /*10630*/  ISETP.NE.U32.AND P0, PT, R3, RZ, PT ;  /* 0x000000ff0300720c */ /* 0x000fc80003f05070 */
[----:B------:R-:W-:-:S13]  /*10640*/  ISETP.NE.AND.EX P0, PT, RZ, RZ, PT, P0 ;  /* 0x000000ffff00720c */ /* 0x000fda0003f05300 */
[----:B------:R-:W-:Y:S05]  /*10650*/  @!P0 BRA `(.L_x_356) ;  /* 0x0000000000788947 */ /* 0x000fea0003800000 */
[----:B-1-3--:R-:W-:Y:S02]  /*10660*/  IMAD.MOV.U32 R8, RZ, RZ, RZ ;  /* 0x000000ffff087224 */ /* 0x00afe400078e00ff */
[----:B------:R-:W-:-:S07]  /*10670*/  IMAD.MOV.U32 R10, RZ, RZ, RZ ;  /* 0x000000ffff0a7224 */ /* 0x000fce00078e00ff */
.L_x_374:
[----:B------:R-:W-:Y:S01]  /*10680*/  ISETP.GT.U32.AND P1, PT, R0, RZ, PT ;  /* 0x000000ff0000720c */ /* 0x000fe20003f24070 */
[----:B------:R-:W-:Y:S01]  /*10690*/  BSSY.RECONVERGENT B1, `(.L_x_371) ;  /* 0x0000019000017945 */ /* 0x000fe20003800200 */
[----:B------:R-:W-:Y:S01]  /*106a0*/  IADD3 R8, P0, PT, R8, 0x1, RZ ;  /* 0x0000000108087810 */ /* 0x000fe20007f1e0ff */
[----:B------:R-:W-:Y:S01]  /*106b0*/  IMAD.MOV.U32 R9, RZ, RZ, R0 ;  /* 0x000000ffff097224 */ /* 0x000fe200078e0000 */
[----:B------:R-:W-:Y:S01]  /*106c0*/  ISETP.GT.AND.EX P1, PT, R2, RZ, PT, P1 ;  /* 0x000000ff0200720c */ /* 0x000fe20003f24310 */
[----:B------:R-:W-:Y:S01]  /*106d0*/  IMAD.MOV.U32 R6, RZ, RZ, R2 ;  /* 0x000000ffff067224 */ /* 0x000fe200078e0002 */
[----:B-1-3--:R-:W-:Y:S01]  /*106e0*/  IADD3 R4, P2, PT, R0, -0x1, RZ ;  /* 0xffffffff00047810 */ /* 0x00afe20007f5e0ff */
[----:B------:R-:W-:Y:S01]  /*106f0*/  IMAD.X R10, RZ, RZ, R10, P0 ;  /* 0x000000ffff0a7224 */ /* 0x000fe200000e060a */
[----:B------:R-:W-:Y:S02]  /*10700*/  ISETP.NE.U32.AND P0, PT, R8, R3, PT ;  /* 0x000000030800720c */ /* 0x000fe40003f05070 */
[----:B------:R-:W-:Y:S01]  /*10710*/  IADD3.X R5, PT, PT, R2, -0x1, RZ, P2, !PT ;  /* 0xffffffff02057810 */ /* 0x000fe200017fe4ff */
[----:B------:R-:W-:Y:S01]  /*10720*/  IMAD.MOV.U32 R0, RZ, RZ, R4 ;  /* 0x000000ffff007224 */ /* 0x000fe200078e0004 */
[----:B------:R-:W-:-:S03]  /*10730*/  ISETP.NE.AND.EX P0, PT, R10, RZ, PT, P0 ;  /* 0x000000ff0a00720c */ /* 0x000fc60003f05300 */
[----:B------:R-:W-:Y:S02]  /*10740*/  IMAD.MOV.U32 R2, RZ, RZ, R5 ;  /* 0x000000ffff027224 */ /* 0x000fe400078e0005 */
[----:B------:R-:W-:Y:S08]  /*10750*/  @P1 BRA `(.L_x_372) ;  /* 0x0000000000141947 */ /* 0x000ff00003800000 */
[----:B------:R-:W-:-:S13]  /*10760*/  ISETP.GE.AND P1, PT, R6, RZ, PT ;  /* 0x000000ff0600720c */ /* 0x000fda0003f26270 */
[----:B------:R-:W-:Y:S05]  /*10770*/  @!P1 BRA `(.L_x_373) ;  /* 0x0000000000289947 */ /* 0x000fea0003800000 */
[----:B------:R-:W3:Y:S04]  /*10780*/  LD.E.64 R4, desc[UR36][R24.64+0x10] ;  /* 0x0000102418047980 */ /* 0x000ee8000c101b00 */
[----:B---3--:R1:W-:Y:S01]  /*10790*/  ST.E.U8 desc[UR36][R4.64], RZ ;  /* 0x000000ff04007985 */ /* 0x0083e2000c101124 */
[----:B------:R-:W-:Y:S05]  /*107a0*/  BRA `(.L_x_373) ;  /* 0x00000000001c7947 */ /* 0x000fea0003800000 */
.L_x_372:
[----:B------:R-:W3:Y:S02]  /*107b0*/  LD.E.64 R4, desc[UR36][R24.64+0x10] ;  /* 0x0000102418047980 */ /* 0x000ee4000c101b00 */
[----:B---3--:R-:W-:-:S04]  /*107c0*/  IADD3 R6, P1, PT, R4, R0, RZ ;  /* 0x0000000004067210 */ /* 0x008fc80007f3e0ff */
[----:B------:R-:W-:-:S06]  /*107d0*/  LEA.HI.X.SX32 R7, R0, R5, 0x1, P1 ;  /* 0x0000000500077211 */ /* 0x000fcc00008f0eff */
[----:B------:R-:W3:Y:S01]  /*107e0*/  LD.E.U8 R7, desc[UR36][R6.64] ;  /* 0x0000002406077980 */ /* 0x000ee2000c101100 */
[----:B------:R-:W-:-:S04]  /*107f0*/  IADD3 R4, P1, PT, R4, R9, RZ ;  /* 0x0000000904047210 */ /* 0x000fc80007f3e0ff */
[----:B------:R-:W-:-:S05]  /*10800*/  LEA.HI.X.SX32 R5, R9, R5, 0x1, P1 ;  /* 0x0000000509057211 */ /* 0x000fca00008f0eff */
[----:B---3--:R3:W-:Y:S04]  /*10810*/  ST.E.U8 desc[UR36][R4.64], R7 ;  /* 0x0000000704007985 */ /* 0x0087e8000c101124 */
.L_x_373:
[----:B------:R-:W-:Y:S05]  /*10820*/  BSYNC.RECONVERGENT B1 ;  /* 0x0000000000017941 */ /* 0x000fea0003800200 */
.L_x_371:
[----:B------:R-:W-:Y:S05]  /*10830*/  @P0 BRA `(.L_x_374) ;  /* 0xfffffffc00900947 */ /* 0x000fea000383ffff */
.L_x_356:
[----:B------:R-:W-:Y:S05]  /*10840*/  BSYNC.RECONVERGENT B2 ;  /* 0x0000000000027941 */ /* 0x000fea0003800200 */
.L_x_355:
[----:B---3--:R-:W3:Y:S01]  /*10850*/  LD.E.64 R6, desc[UR36][R24.64+0x10] ;  /* 0x0000102418067980 */ /* 0x008ee2000c101b00 */
[----:B------:R-:W-:-:S05]  /*10860*/  IMAD.MOV.U32 R0, RZ, RZ, 0x1 ;  /* 0x00000001ff007424 */ /* 0x000fca00078e00ff */
[----:B---3--:R3:W-:Y:S04]  /*10870*/  ST.E.U8 desc[UR36][R6.64], R0 ;  /* 0x0000000006007985 */ /* 0x0087e8000c101124 */
[----:B------:R-:W2:Y:S04]  /*10880*/  LD.E.64 R2, desc[UR36][R24.64] ;  /* 0x0000002418027980 */ /* 0x000ea8000c101b00 */
[----:B-1----:R-:W4:Y:S04]  /*10890*/  LD.E.64 R8, desc[UR36][R24.64+0x8] ;  /* 0x0000082418087980 */ /* 0x002f28000c101b00 */
[----:B------:R3:W5:Y:S01]  /*108a0*/  LD.E.64 R4, desc[UR36][R24.64+0x18] ;  /* 0x0000182418047980 */ /* 0x000762000c101b00 */
[----:B--2---:R-:W-:-:S02]  /*108b0*/  IADD3 R10, P0, PT, R2, 0x1, RZ ;  /* 0x00000001020a7810 */ /* 0x004fc40007f1e0ff */
[----:B----4-:R-:W-:-:S03]  /*108c0*/  IADD3 R2, P1, PT, R8, 0x1, RZ ;  /* 0x0000000108027810 */ /* 0x010fc60007f3e0ff */
[----:B------:R-:W-:Y:S02]  /*108d0*/  IMAD.X R11, RZ, RZ, R3, P0 ;  /* 0x000000ffff0b7224 */ /* 0x000fe400000e0603 */
[----:B------:R-:W-:-:S03]  /*108e0*/  IMAD.X R3, RZ, RZ, R9, P1 ;  /* 0x000000ffff037224 */ /* 0x000fc600008e0609 */
[----:B------:R3:W-:Y:S04]  /*108f0*/  ST.E.64 desc[UR36][R24.64], R10 ;  /* 0x0000000a18007985 */ /* 0x0007e8000c101b24 */
[----:B------:R3:W-:Y:S02]  /*10900*/  ST.E.64 desc[UR36][R24.64+0x8], R2 ;  /* 0x0000080218007985 */ /* 0x0007e4000c101b24 */
.L_x_354:
[----:B------:R-:W-:Y:S05]  /*10910*/  BSYNC.RECONVERGENT B3 ;  /* 0x0000000000037941 */ /* 0x000fea0003800200 */
.L_x_353:
[----:B-----5:R-:W-:-:S04]  /*10920*/  ISETP.GT.U32.AND P0, PT, R2, R4, PT ;  /* 0x000000040200720c */ /* 0x020fc80003f04070 */
[----:B------:R-:W-:-:S13]  /*10930*/  ISETP.GT.U32.AND.EX P0, PT, R3, R5, PT, P0 ;  /* 0x000000050300720c */ /* 0x000fda0003f04100 */
[----:B------:R0:W-:Y:S01]  /*10940*/  @P0 ST.E.64 desc[UR36][R24.64+0x8], R4 ;  /* 0x0000080418000985 */ /* 0x0001e2000c101b24 */
[----:B---3--:R-:W-:Y:S02]  /*10950*/  @P0 IMAD.MOV.U32 R2, RZ, RZ, R4 ;  /* 0x000000ffff020224 */ /* 0x008fe400078e0004 */
[----:B------:R-:W-:-:S07]  /*10960*/  @P0 IMAD.MOV.U32 R3, RZ, RZ, R5 ;  /* 0x000000ffff030224 */ /* 0x000fce00078e0005 */
.L_x_328:
[----:B------:R-:W-:Y:S05]  /*10970*/  BSYNC.RECONVERGENT B0 ;  /* 0x0000000000007941 */ /* 0x000fea0003800200 */
.L_x_326:
[----:B0-----:R-:W3:Y:S01]  /*10980*/  LD.E.64 R4, desc[UR36][R26.64+0x8] ;  /* 0x000008241a047980 */ /* 0x001ee2000c101b00 */
        /* <DEDUP_REMOVED lines=9> */
[----:B------:R-:W-:Y:S02]  /*10a20*/  IMAD.MOV.U32 R7, RZ, RZ, RZ ;  /* 0x000000ffff077224 */ /* 0x000fe400078e00ff */
[----:B------:R-:W-:-:S07]  /*10a30*/  IMAD.MOV.U32 R9, RZ, RZ, RZ ;  /* 0x000000ffff097224 */ /* 0x000fce00078e00ff */
.L_x_379:
[----:B------:R-:W3:Y:S02]  /*10a40*/  LD.E.64 R2, desc[UR36][R26.64+0x10] ;  /* 0x000010241a027980 */ /* 0x000ee4000c101b00 */
[----:B---3--:R-:W-:-:S04]  /*10a50*/  IADD3 R4, P0, PT, R2, R7, RZ ;  /* 0x0000000702047210 */ /* 0x008fc80007f1e0ff */
[----:B------:R-:W-:-:S05]  /*10a60*/  LEA.HI.X.SX32 R5, R7, R3, 0x1, P0 ;  /* 0x0000000307057211 */ /* 0x000fca00000f0eff */
[----:B------:R0:W-:Y:S04]  /*10a70*/  ST.E.U8 desc[UR36][R4.64], RZ ;  /* 0x000000ff04007985 */ /* 0x0001e8000c101124 */
[----:B------:R-:W3:Y:S01]  /*10a80*/  LD.E.64 R2, desc[UR36][R26.64+0x18] ;  /* 0x000018241a027980 */ /* 0x000ee2000c101b00 */
[----:B------:R-:W-:-:S05]  /*10a90*/  IADD3 R7, P0, PT, R7, 0x1, RZ ;  /* 0x0000000107077810 */ /* 0x000fca0007f1e0ff */
[----:B------:R-:W-:Y:S01]  /*10aa0*/  IMAD.X R9, RZ, RZ, R9, P0 ;  /* 0x000000ffff097224 */ /* 0x000fe200000e0609 */
[----:B---3--:R-:W-:-:S04]  /*10ab0*/  ISETP.GE.U32.AND P0, PT, R7, R2, PT ;  /* 0x000000020700720c */ /* 0x008fc80003f06070 */
[----:B------:R-:W-:-:S13]  /*10ac0*/  ISETP.GE.U32.AND.EX P0, PT, R9, R3, PT, P0 ;  /* 0x000000030900720c */ /* 0x000fda0003f06100 */
[----:B0-----:R-:W-:Y:S05]  /*10ad0*/  @!P0 BRA `(.L_x_379) ;  /* 0xfffffffc00d88947 */ /* 0x001fea000383ffff */
.L_x_378:
[----:B------:R-:W-:Y:S05]  /*10ae0*/  BSYNC.RECONVERGENT B1 ;  /* 0x0000000000017941 */ /* 0x000fea0003800200 */
.L_x_377:
[----:B------:R0:W-:Y:S04]  /*10af0*/  ST.E.64 desc[UR36][R26.64], RZ ;  /* 0x000000ff1a007985 */ /* 0x0001e8000c101b24 */
[----:B------:R0:W-:Y:S04]  /*10b00*/  ST.E.64 desc[UR36][R26.64+0x8], RZ ;  /* 0x000008ff1a007985 */ /* 0x0001e8000c101b24 */
[----:B------:R0:W5:Y:S02]  /*10b10*/  LD.E.64 R2, desc[UR36][R24.64+0x8] ;  /* 0x0000082418027980 */ /* 0x000164000c101b00 */
.L_x_376:
[----:B------:R-:W-:Y:S05]  /*10b20*/  BSYNC.RECONVERGENT B0 ;  /* 0x0000000000007941 */ /* 0x000fea0003800200 */
.L_x_375:
[----:B-----5:R-:W-:Y:S01]  /*10b30*/  ISETP.NE.U32.AND P0, PT, R2, RZ, PT ;  /* 0x000000ff0200720c */ /* 0x020fe20003f05070 */
[----:B------:R-:W-:Y:S03]  /*10b40*/  BSSY.RECONVERGENT B0, `(.L_x_380) ;  /* 0x0000020000007945 */ /* 0x000fe60003800200 */
[----:B------:R-:W-:-:S13]  /*10b50*/  ISETP.NE.AND.EX P0, PT, R3, RZ, PT, P0 ;  /* 0x000000ff0300720c */ /* 0x000fda0003f05300 */
[----:B------:R-:W-:Y:S05]  /*10b60*/  @!P0 BRA `(.L_x_381) ;  /* 0x0000000000748947 */ /* 0x000fea0003800000 */
        /* <DEDUP_REMOVED lines=11> */
[----:B---3--:R-:W-:Y:S05]  /*10c20*/  @!P0 BRA `(.L_x_381) ;  /* 0x0000000000448947 */ /* 0x008fea0003800000 */
[----:B------:R-:W-:Y:S02]  /*10c30*/  IMAD.MOV.U32 R11, RZ, RZ, RZ ;  /* 0x000000ffff0b7224 */ /* 0x000fe400078e00ff */
[----:B------:R-:W-:-:S07]  /*10c40*/  IMAD.MOV.U32 R13, RZ, RZ, RZ ;  /* 0x000000ffff0d7224 */ /* 0x000fce00078e00ff */
.L_x_382:
        /* <DEDUP_REMOVED lines=9> */
[----:B------:R-:W5:Y:S01]  /*10ce0*/  LD.E.64 R2, desc[UR36][R26.64+0x8] ;  /* 0x000008241a027980 */ /* 0x000f62000c101b00 */
[----:B------:R-:W-:-:S05]  /*10cf0*/  IADD3 R11, P0, PT, R11, 0x1, RZ ;  /* 0x000000010b0b7810 */ /* 0x000fca0007f1e0ff */
[----:B------:R-:W-:Y:S01]  /*10d00*/  IMAD.X R13, RZ, RZ, R13, P0 ;  /* 0x000000ffff0d7224 */ /* 0x000fe200000e060d */
[----:B-----5:R-:W-:-:S04]  /*10d10*/  ISETP.GE.U32.AND P0, PT, R11, R2, PT ;  /* 0x000000020b00720c */ /* 0x020fc80003f06070 */
[----:B------:R-:W-:-:S13]  /*10d20*/  ISETP.GE.U32.AND.EX P0, PT, R13, R3, PT, P0 ;  /* 0x000000030d00720c */ /* 0x000fda0003f06100 */
[----:B---3--:R-:W-:Y:S05]  /*10d30*/  @!P0 BRA `(.L_x_382) ;  /* 0xfffffffc00c48947 */ /* 0x008fea000383ffff */
.L_x_381:
[----:B------:R-:W-:Y:S05]  /*10d40*/  BSYNC.RECONVERGENT B0 ;  /* 0x0000000000007941 */ /* 0x000fea0003800200 */
.L_x_380:
        /* <DEDUP_REMOVED lines=12> */
.L_x_387:
[----:B------:R-:W3:Y:S02]  /*10e10*/  LD.E.64 R2, desc[UR36][R24.64+0x10] ;  /* 0x0000102418027980 */ /* 0x000ee4000c101b00 */
[----:B---3--:R-:W-:-:S04]  /*10e20*/  IADD3 R4, P0, PT, R2, R7, RZ ;  /* 0x0000000702047210 */ /* 0x008fc80007f1e0ff */
[----:B------:R-:W-:-:S05]  /*10e30*/  LEA.HI.X.SX32 R5, R7, R3, 0x1, P0 ;  /* 0x0000000307057211 */ /* 0x000fca00000f0eff */
[----:B------:R3:W-:Y:S04]  /*10e40*/  ST.E.U8 desc[UR36][R4.64], RZ ;  /* 0x000000ff04007985 */ /* 0x0007e8000c101124 */
[----:B------:R-:W5:Y:S01]  /*10e50*/  LD.E.64 R2, desc[UR36][R24.64+0x18] ;  /* 0x0000182418027980 */ /* 0x000f62000c101b00 */
[----:B------:R-:W-:-:S05]  /*10e60*/  IADD3 R7, P0, PT, R7, 0x1, RZ ;  /* 0x0000000107077810 */ /* 0x000fca0007f1e0ff */
[----:B------:R-:W-:Y:S01]  /*10e70*/  IMAD.X R9, RZ, RZ, R9, P0 ;  /* 0x000000ffff097224 */ /* 0x000fe200000e0609 */
[----:B-----5:R-:W-:-:S04]  /*10e80*/  ISETP.GE.U32.AND P0, PT, R7, R2, PT ;  /* 0x000000020700720c */ /* 0x020fc80003f06070 */
[----:B------:R-:W-:-:S13]  /*10e90*/  ISETP.GE.U32.AND.EX P0, PT, R9, R3, PT, P0 ;  /* 0x000000030900720c */ /* 0x000fda0003f06100 */
[----:B---3--:R-:W-:Y:S05]  /*10ea0*/  @!P0 BRA `(.L_x_387) ;  /* 0xfffffffc00d88947 */ /* 0x008fea000383ffff */
.L_x_386:
[----:B------:R-:W-:Y:S05]  /*10eb0*/  BSYNC.RECONVERGENT B1 ;  /* 0x0000000000017941 */ /* 0x000fea0003800200 */
.L_x_385:
[----:B------:R3:W-:Y:S04]  /*10ec0*/  ST.E.64 desc[UR36][R24.64], RZ ;  /* 0x000000ff18007985 */ /* 0x0007e8000c101b24 */
[----:B------:R3:W-:Y:S02]  /*10ed0*/  ST.E.64 desc[UR36][R24.64+0x8], RZ ;  /* 0x000008ff18007985 */ /* 0x0007e4000c101b24 */
.L_x_384:
[----:B------:R-:W-:Y:S05]  /*10ee0*/  BSYNC.RECONVERGENT B0 ;  /* 0x0000000000007941 */ /* 0x000fea0003800200 */
.L_x_383:
        /* <DEDUP_REMOVED lines=10> */
[----:B------:R-:W-:Y:S02]  /*10f90*/  IMAD.MOV.U32 R7, RZ, RZ, RZ ;  /* 0x000000ffff077224 */ /* 0x000fe400078e00ff */
[----:B------:R-:W-:-:S07]  /*10fa0*/  IMAD.MOV.U32 R9, RZ, RZ, RZ ;  /* 0x000000ffff097224 */ /* 0x000fce00078e00ff */
.L_x_392:
[----:B------:R-:W5:Y:S02]  /*10fb0*/  LD.E.64 R2, desc[UR36][R22.64+0x10] ;  /* 0x0000102416027980 */ /* 0x000f64000c101b00 */
[----:B-----5:R-:W-:-:S04]  /*10fc0*/  IADD3 R4, P0, PT, R2, R7, RZ ;  /* 0x0000000702047210 */ /* 0x020fc80007f1e0ff */
[----:B------:R-:W-:-:S05]  /*10fd0*/  LEA.HI.X.SX32 R5, R7, R3, 0x1, P0 ;  /* 0x0000000307057211 */ /* 0x000fca00000f0eff */
[----:B------:R0:W-:Y:S04]  /*10fe0*/  ST.E.U8 desc[UR36][R4.64], RZ ;  /* 0x000000ff04007985 */ /* 0x0001e8000c101124 */
[----:B------:R-:W5:Y:S01]  /*10ff0*/  LD.E.64 R2, desc[UR36][R22.64+0x18] ;  /* 0x0000182416027980 */ /* 0x000f62000c101b00 */
[----:B------:R-:W-:-:S05]  /*11000*/  IADD3 R7, P0, PT, R7, 0x1, RZ ;  /* 0x0000000107077810 */ /* 0x000fca0007f1e0ff */
[----:B------:R-:W-:Y:S01]  /*11010*/  IMAD.X R9, RZ, RZ, R9, P0 ;  /* 0x000000ffff097224 */ /* 0x000fe200000e0609 */
[----:B-----5:R-:W-:-:S04]  /*11020*/  ISETP.GE.U32.AND P0, PT, R7, R2, PT ;  /* 0x000000020700720c */ /* 0x020fc80003f06070 */
[----:B------:R-:W-:-:S13]  /*11030*/  ISETP.GE.U32.AND.EX P0, PT, R9, R3, PT, P0 ;  /* 0x000000030900720c */ /* 0x000fda0003f06100 */
[----:B0-----:R-:W-:Y:S05]  /*11040*/  @!P0 BRA `(.L_x_392) ;  /* 0xfffffffc00d88947 */ /* 0x001fea000383ffff */
.L_x_391:
[----:B------:R-:W-:Y:S05]  /*11050*/  BSYNC.RECONVERGENT B1 ;  /* 0x0000000000017941 */ /* 0x000fea0003800200 */
.L_x_390:
[----:B------:R0:W-:Y:S04]  /*11060*/  ST.E.64 desc[UR36][R22.64], RZ ;  /* 0x000000ff16007985 */ /* 0x0001e8000c101b24 */
[----:B------:R0:W-:Y:S02]  /*11070*/  ST.E.64 desc[UR36][R22.64+0x8], RZ ;  /* 0x000008ff16007985 */ /* 0x0001e4000c101b24 */
.L_x_389:
[----:B------:R-:W-:Y:S05]  /*11080*/  BSYNC.RECONVERGENT B0 ;  /* 0x0000000000007941 */ /* 0x000fea0003800200 */
.L_x_388:
[----:B------:R-:W-:Y:S01]  /*11090*/  ISETP.GE.U32.AND P0, PT, R38, R41, PT ;  /* 0x000000292600720c */ /* 0x000fe20003f06070 */
[----:B------:R-:W-:Y:S03]  /*110a0*/  BSSY.RECONVERGENT B8, `(.L_x_393) ;  /* 0x00024c9000087945 */ /* 0x000fe60003800200 */
[----:B------:R-:W-:-:S13]  /*110b0*/  ISETP.GE.AND.EX P0, PT, R42, R39, PT, P0 ;  /* 0x000000272a00720c */ /* 0x000fda0003f06300 */
[----:B------:R-:W-:Y:S05]  /*110c0*/  @P0 BRA `(.L_x_394) ;  /* 0x0000024c00180947 */ /* 0x000fea0003800000 */
.L_x_1379:
[----:B------:R-:W5:Y:S01]  /*110d0*/  LD.E.64 R2, desc[UR36][R28.64+0x8] ;  /* 0x000008241c027980 */ /* 0x000f62000c101b00 */
[----:B------:R-:W-:Y:S01]  /*110e0*/  BSSY.RECONVERGENT B0, `(.L_x_395) ;  /* 0x0000018000007945 */ /* 0x000fe20003800200 */
[----:B-----5:R-:W-:-:S04]  /*110f0*/  ISETP.NE.U32.AND P0, PT, R2, RZ, PT ;  /* 0x000000ff0200720c */ /* 0x020fc80003f05070 */
[----:B------:R-:W-:-:S13]  /*11100*/  ISETP.NE.AND.EX P0, PT, R3, RZ, PT, P0 ;  /* 0x000000ff0300720c */ /* 0x000fda0003f05300 */
[----:B01-3--:R-:W-:Y:S05]  /*11110*/  @!P0 BRA `(.L_x_396) ;  /* 0x0000000000508947 */ /* 0x00bfea0003800000 */
[----:B------:R-:W5:Y:S01]  /*11120*/  LD.E.64 R2, desc[UR36][R28.64+0x18] ;  /* 0x000018241c027980 */ /* 0x000f62000c101b00 */
[----:B------:R-:W-:Y:S01]  /*11130*/  BSSY.RECONVERGENT B1, `(.L_x_397) ;  /* 0x0000010000017945 */ /* 0x000fe20003800200 */
[----:B-----5:R-:W-:-:S04]  /*11140*/  ISETP.NE.U32.AND P0, PT, R2, RZ, PT ;  /* 0x000000ff0200720c */ /* 0x020fc80003f05070 */
[----:B------:R-:W-:-:S13]  /*11150*/  ISETP.NE.AND.EX P0, PT, R3, RZ, PT, P0 ;  /* 0x000000ff0300720c */ /* 0x000fda0003f05300 */
[----:B------:R-:W-:Y:S05]  /*11160*/  @!P0 BRA `(.L_x_398) ;  /* 0x0000000000308947 */ /* 0x000fea0003800000 */
[----:B------:R-:W-:Y:S02]  /*11170*/  IMAD.MOV.U32 R7, RZ, RZ, RZ ;  /* 0x000000ffff077224 */ /* 0x000fe400078e00ff */
[----:B------:R-:W-:-:S07]  /*11180*/  IMAD.MOV.U32 R9, RZ, RZ, RZ ;  /* 0x000000ffff097224 */ /* 0x000fce00078e00ff */
.L_x_399:
        /* <DEDUP_REMOVED lines=10> */
.L_x_398:
[----:B------:R-:W-:Y:S05]  /*11230*/  BSYNC.RECONVERGENT B1 ;  /* 0x0000000000017941 */ /* 0x000fea0003800200 */
.L_x_397:
[----:B------:R0:W-:Y:S04]  /*11240*/  ST.E.64 desc[UR36][R28.64], RZ ;  /* 0x000000ff1c007985 */ /* 0x0001e8000c101b24 */
[----:B------:R0:W-:Y:S02]  /*11250*/  ST.E.64 desc[UR36][R28.64+0x8], RZ ;  /* 0x000008ff1c007985 */ /* 0x0001e4000c101b24 */
.L_x_396:
[----:B------:R-:W-:Y:S05]  /*11260*/  BSYNC.RECONVERGENT B0 ;  /* 0x0000000000007941 */ /* 0x000fea0003800200 */
.L_x_395:
[----:B------:R-:W-:Y:S01]  /*11270*/  ISETP.GE.U32.AND P0, PT, R38, 0x1, PT ;  /* 0x000000012600780c */ /* 0x000fe20003f06070 */
[----:B------:R-:W-:Y:S03]  /*11280*/  BSSY.RECONVERGENT B6, `(.L_x_400) ;  /* 0x00000b4000067945 */ /* 0x000fe60003800200 */
[----:B------:R-:W-:-:S13]  /*11290*/  ISETP.GE.AND.EX P0, PT, R42, RZ, PT, P0 ;  /* 0x000000ff2a00720c */ /* 0x000fda0003f06300 */
[----:B------:R-:W-:Y:S05]  /*112a0*/  @!P0 BRA `(.L_x_401) ;  /* 0x0000000800c48947 */ /* 0x000fea0003800000 */
[----:B------:R-:W5:Y:S01]  /*112b0*/  LD.E R4, desc[UR36][R28.64+0x18] ;  /* 0x000018241c047980 */ /* 0x000f62000c101900 */
[----:B------:R-:W-:-:S04]  /*112c0*/  MOV R0, 0x0 ;  /* 0x0000000000007802 */ /* 0x000fc80000000f00 */
[----:B------:R0:W0:Y:S02]  /*112d0*/  LDC.64 R2, c[0x4][R0] ;  /* 0x0100000000027b82 */ /* 0x0000240000000a00 */
[----:B0----5:R-:W-:-:S07]  /*112e0*/  SHF.R.S32.HI R5, RZ, 0x1f, R4 ;  /* 0x0000001fff057819 */ /* 0x021fce0000011404 */
[----:B-1----:R-:W-:-:S07]  /*112f0*/  LEPC R20, `(.L_x_402) ;  /* 0x000000001014794e */ /* 0x002fce0000000000 */
[----:B--234-:R-:W-:Y:S05]  /*11300*/  CALL.ABS.NOINC R2 ;  /* 0x0000000002007343 */ /* 0x01cfea0003c00000 */
.L_x_402:
        /* <DEDUP_REMOVED lines=12> */
.L_x_405:
        /* <DEDUP_REMOVED lines=9> */
.L_x_404:
[----:B------:R-:W-:Y:S05]  /*11460*/  BSYNC.RECONVERGENT B0 ;  /* 0x0000000000007941 */ /* 0x000fea0003800200 */
.L_x_403:
[----:B------:R-:W-:Y:S01]  /*11470*/  BSSY.RECONVERGENT B0, `(.L_x_406) ;  /* 0x0000019000007945 */ /* 0x000fe20003800200 */
[----:B------:R-:W-:Y:S02]  /*11480*/  IMAD.MOV.U32 R12, RZ, RZ, R38 ;  /* 0x000000ffff0c7224 */ /* 0x000fe400078e0026 */
[----:B------:R-:W-:-:S07]  /*11490*/  IMAD.MOV.U32 R13, RZ, RZ, R42 ;  /* 0x000000ffff0d7224 */ /* 0x000fce00078e002a */
.L_x_407:
[----:B------:R-:W-:-:S04]  /*114a0*/  IMAD.WIDE.U32 R6, R13, -0x33333333, RZ ;  /* 0xcccccccd0d067825 */ /* 0x000fc800078e00ff */
[----:B------:R-:W-:Y:S02]  /*114b0*/  IMAD.MOV.U32 R14, RZ, RZ, R2 ;  /* 0x000000ffff0e7224 */ /* 0x000fe400078e0002 */
[----:B0-----:R-:W-:-:S04]  /*114c0*/  IMAD.WIDE.U32 R8, P0, R12, -0x33333334, R6 ;  /* 0xcccccccc0c087825 */ /* 0x001fc80007800006 */
[----:B------:R-:W-:-:S04]  /*114d0*/  IMAD.WIDE.U32 R6, R12, -0x33333333, RZ ;  /* 0xcccccccd0c067825 */ /* 0x000fc800078e00ff */
[----:B------:R-:W-:Y:S01]  /*114e0*/  IMAD.X R11, RZ, RZ, RZ, P0 ;  /* 0x000000ffff0b7224 */ /* 0x000fe200000e06ff */
[----:B------:R-:W-:Y:S01]  /*114f0*/  IADD3 RZ, P0, PT, R7, R8, RZ ;  /* 0x0000000807ff7210 */ /* 0x000fe20007f1e0ff */
[----:B------:R-:W-:Y:S02]  /*11500*/  IMAD.MOV.U32 R10, RZ, RZ, R9 ;  /* 0x000000ffff0a7224 */ /* 0x000fe400078e0009 */
[----:B------:R-:W-:Y:S02]  /*11510*/  IMAD.MOV.U32 R15, RZ, RZ, R0 ;  /* 0x000000ffff0f7224 */ /* 0x000fe400078e0000 */
[----:B------:R-:W-:Y:S01]  /*11520*/  IMAD.WIDE.U32.X R6, R13, -0x33333334, R10, P0 ;  /* 0xcccccccc0d067825 */ /* 0x000fe200000e040a */
[----:B------:R-:W-:-:S04]  /*11530*/  IADD3 R8, P0, PT, R2, R4, RZ ;  /* 0x0000000402087210 */ /* 0x000fc80007f1e0ff */
[----:B------:R-:W-:Y:S02]  /*11540*/  SHF.R.U64 R3, R6, 0x3, R7 ;  /* 0x0000000306037819 */ /* 0x000fe40000001207 */
        /* <DEDUP_REMOVED lines=8> */
[----:B------:R-:W-:-:S04]  /*115d0*/  IMAD.X R0, RZ, RZ, R0, P1 ;  /* 0x000000ffff007224 */ /* 0x000fc800008e0600 */
[----:B------:R-:W-:-:S05]  /*115e0*/  IMAD.MOV.U32 R13, RZ, RZ, R6 ;  /* 0x000000ffff0d7224 */ /* 0x000fca00078e0006 */
[----:B------:R-:W-:Y:S05]  /*115f0*/  @P0 BRA `(.L_x_407) ;  /* 0xfffffffc00a80947 */ /* 0x000fea000383ffff */
[----:B------:R-:W-:Y:S05]  /*11600*/  BSYNC.RECONVERGENT B0 ;  /* 0x0000000000007941 */ /* 0x000fea0003800200 */
.L_x_406:
[----:B------:R1:W-:Y:S01]  /*11610*/  ST.E.64 desc[UR36][R28.64], R14 ;  /* 0x0000000e1c007985 */ /* 0x0003e2000c101b24 */
[----:B------:R-:W-:Y:S01]  /*11620*/  BSSY.RECONVERGENT B0, `(.L_x_408) ;  /* 0x0000011000007945 */ /* 0x000fe20003800200 */
[----:B0-----:R-:W-:Y:S01]  /*11630*/  CS2R R8, SRZ ;  /* 0x0000000000087805 */ /* 0x001fe2000001ff00 */
[----:B------:R-:W-:Y:S01]  /*11640*/  IMAD.MOV.U32 R10, RZ, RZ, R14 ;  /* 0x000000ffff0a7224 */ /* 0x000fe200078e000e */
[----:B------:R-:W-:Y:S01]  /*11650*/  CS2R R12, SRZ ;  /* 0x00000000000c7805 */ /* 0x000fe2000001ff00 */
[----:B------:R-:W-:-:S07]  /*11660*/  IMAD.MOV.U32 R11, RZ, RZ, RZ ;  /* 0x000000ffff0b7224 */ /* 0x000fce00078e00ff */
.L_x_409:
        /* <DEDUP_REMOVED lines=13> */
.L_x_408:
        /* <DEDUP_REMOVED lines=8> */
[----:B------:R-:W-:Y:S01]  /*117c0*/  LOP3.LUT R7, R2, 0x3, RZ, 0xc0, !PT ;  /* 0x0000000302077812 */ /* 0x000fe200078ec0ff */
[----:B------:R-:W-:Y:S01]  /*117d0*/  IMAD.MOV.U32 R8, RZ, RZ, RZ ;  /* 0x000000ffff087224 */ /* 0x000fe200078e00ff */
[----:B------:R-:W-:Y:S01]  /*117e0*/  ISETP.GE.U32.AND P1, PT, R0, 0x3, PT ;  /* 0x000000030000780c */ /* 0x000fe20003f26070 */
[----:B------:R-:W-:Y:S01]  /*117f0*/  IMAD.X R6, R15, 0x1, ~R33, P0 ;  /* 0x000000010f067824 */ /* 0x000fe200000e0e21 */
[----:B------:R-:W-:-:S04]  /*11800*/  ISETP.NE.U32.AND P0, PT, R7, RZ, PT ;  /* 0x000000ff0700720c */ /* 0x000fc80003f05070 */
[----:B------:R-:W-:Y:S02]  /*11810*/  ISETP.GE.U32.AND.EX P1, PT, R6, RZ, PT, P1 ;  /* 0x000000ff0600720c */ /* 0x000fe40003f26110 */
[----:B------:R-:W-:-:S11]  /*11820*/  ISETP.NE.AND.EX P0, PT, RZ, RZ, PT, P0 ;  /* 0x000000ffff00720c */ /* 0x000fd60003f05300 */
[----:B------:R-:W-:Y:S05]  /*11830*/  @!P1 BRA `(.L_x_413) ;  /* 0x0000000000c09947 */ /* 0x000fea0003800000 */
[----:B------:R-:W-:Y:S01]  /*11840*/  LOP3.LUT R8, R2, 0xfffffffc, RZ, 0xc0, !PT ;  /* 0xfffffffc02087812 */ /* 0x000fe200078ec0ff */
[----:B------:R-:W-:Y:S01]  /*11850*/  IMAD.MOV.U32 R0, RZ, RZ, RZ ;  /* 0x000000ffff007224 */ /* 0x000fe200078e00ff */
[----:B------:R-:W-:Y:S01]  /*11860*/  LOP3.LUT R11, R3, 0x7fffffff, RZ, 0xc0, !PT ;  /* 0x7fffffff030b7812 */ /* 0x000fe200078ec0ff */
[----:B------:R-:W-:Y:S02]  /*11870*/  IMAD.MOV.U32 R6, RZ, RZ, 0x3 ;  /* 0x00000003ff067424 */ /* 0x000fe400078e00ff */
[----:B------:R-:W-:-:S07]  /*11880*/  IMAD.MOV.U32 R43, RZ, RZ, R8 ;  /* 0x000000ffff2b7224 */ /* 0x000fce00078e0008 */
.L_x_414:
[C---:B------:R-:W-:Y:S01]  /*11890*/  IADD3 R36, P1, PT, R10.reuse, R4, RZ ;  /* 0x000000040a247210 */ /* 0x040fe20007f3e0ff */
[----:B------:R-:W2:Y:S03]  /*118a0*/  LD.E.64 R12, desc[UR36][R28.64+0x10] ;  /* 0x000010241c0c7980 */ /* 0x000ea6000c101b00 */
[----:B------:R-:W-:-:S05]  /*118b0*/  LEA.HI.X.SX32 R37, R10, R5, 0x1, P1 ;  /* 0x000000050a257211 */ /* 0x000fca00008f0eff */
[----:B------:R-:W3:Y:S01]  /*118c0*/  LD.E.U8 R47, desc[UR36][R36.64] ;  /* 0x00000024242f7980 */ /* 0x000ee2000c101100 */
[----:B------:R-:W-:Y:S02]  /*118d0*/  IADD3 R0, P3, PT, RZ, R0, RZ ;  /* 0x00000000ff007210 */ /* 0x000fe40007f7e0ff */
[----:B------:R-:W-:Y:S02]  /*118e0*/  IADD3 R9, P2, PT, RZ, R9, RZ ;  /* 0x00000009ff097210 */ /* 0x000fe40007f5e0ff */
[----:B------:R-:W-:Y:S02]  /*118f0*/  IADD3.X R21, PT, PT, R6, -0x3, RZ, P3, !PT ;  /* 0xfffffffd06157810 */ /* 0x000fe40001ffe4ff */
[----:B------:R-:W-:Y:S02]  /*11900*/  IADD3.X R44, PT, PT, R10, -0x1, RZ, P2, !PT ;  /* 0xffffffff0a2c7810 */ /* 0x000fe400017fe4ff */
[----:B--2---:R-:W-:-:S04]  /*11910*/  IADD3 R20, P1, PT, R12, R21, RZ ;  /* 0x000000150c147210 */ /* 0x004fc80007f3e0ff */
[----:B------:R-:W-:Y:S02]  /*11920*/  LEA.HI.X.SX32 R21, R21, R13, 0x1, P1 ;  /* 0x0000000d15157211 */ /* 0x000fe400008f0eff */
[----:B------:R-:W-:-:S03]  /*11930*/  IADD3 R12, P1, PT, R44, R4, RZ ;  /* 0x000000042c0c7210 */ /* 0x000fc60007f3e0ff */
[----:B---3--:R0:W-:Y:S04]  /*11940*/  ST.E.U8 desc[UR36][R20.64], R47 ;  /* 0x0000002f14007985 */ /* 0x0081e8000c101124 */
[----:B------:R-:W2:Y:S01]  /*11950*/  LD.E.64 R32, desc[UR36][R28.64+0x10] ;  /* 0x000010241c207980 */ /* 0x000ea2000c101b00 */
[----:B------:R-:W-:-:S05]  /*11960*/  LEA.HI.X.SX32 R13, R44, R5, 0x1, P1 ;  /* 0x000000052c0d7211 */ /* 0x000fca00008f0eff */
[----:B------:R-:W3:Y:S01]  /*11970*/  LD.E.U8 R49, desc[UR36][R12.64] ;  /* 0x000000240c317980 */ /* 0x000ee2000c101100 */
[----:B------:R-:W-:Y:S02]  /*11980*/  IADD3.X R37, PT, PT, R6, -0x2, RZ, P3, !PT ;  /* 0xfffffffe06257810 */ /* 0x000fe40001ffe4ff */
[----:B------:R-:W-:Y:S02]  /*11990*/  IADD3.X R46, PT, PT, R10, -0x2, RZ, P2, !PT ;  /* 0xfffffffe0a2e7810 */ /* 0x000fe400017fe4ff */
[----:B--2---:R-:W-:-:S04]  /*119a0*/  IADD3 R36, P1, PT, R32, R37, RZ ;  /* 0x0000002520247210 */ /* 0x004fc80007f3e0ff */
[----:B------:R-:W-:Y:S02]  /*119b0*/  LEA.HI.X.SX32 R37, R37, R33, 0x1, P1 ;  /* 0x0000002125257211 */ /* 0x000fe400008f0eff */
[----:B------:R-:W-:-:S03]  /*119c0*/  IADD3 R32, P1, PT, R46, R4, RZ ;  /* 0x000000042e207210 */ /* 0x000fc60007f3e0ff */
[----:B---3--:R2:W-:Y:S01]  /*119d0*/  ST.E.U8 desc[UR36][R36.64], R49 ;  /* 0x0000003124007985 */ /* 0x0085e2000c101124 */
[----:B------:R-:W-:-:S03]  /*119e0*/  LEA.HI.X.SX32 R33, R46, R5, 0x1, P1 ;  /* 0x000000052e217211 */ /* 0x000fc600008f0eff */
[----:B------:R-:W3:Y:S04]  /*119f0*/  LD.E.64 R44, desc[UR36][R28.64+0x10] ;  /* 0x000010241c2c7980 */ /* 0x000ee8000c101b00 */
[----:B------:R-:W4:Y:S01]  /*11a00*/  LD.E.U8 R33, desc[UR36][R32.64] ;  /* 0x0000002420217980 */ /* 0x000f22000c101100 */
[----:B0-----:R-:W-:Y:S02]  /*11a10*/  IADD3.X R21, PT, PT, R6, -0x1, RZ, P3, !PT ;  /* 0xffffffff06157810 */ /* 0x001fe40001ffe4ff */
[----:B------:R-:W-:Y:S02]  /*11a20*/  IADD3.X R13, PT, PT, R10, -0x3, RZ, P2, !PT ;  /* 0xfffffffd0a0d7810 */ /* 0x000fe400017fe4ff */
[----:B---3--:R-:W-:-:S04]  /*11a30*/  IADD3 R20, P1, PT, R44, R21, RZ ;  /* 0x000000152c147210 */ /* 0x008fc80007f3e0ff */
[----:B------:R-:W-:Y:S02]  /*11a40*/  LEA.HI.X.SX32 R21, R21, R45, 0x1, P1 ;  /* 0x0000002d15157211 */ /* 0x000fe400008f0eff */
[----:B------:R-:W-:-:S03]  /*11a50*/  IADD3 R12, P1, PT, R13, R4, RZ ;  /* 0x000000040d0c7210 */ /* 0x000fc60007f3e0ff */
[----:B----4-:R0:W-:Y:S01]  /*11a60*/  ST.E.U8 desc[UR36][R20.64], R33 ;  /* 0x0000002114007985 */ /* 0x0101e2000c101124 */
[----:B------:R-:W-:-:S03]  /*11a70*/  LEA.HI.X.SX32 R13, R13, R5, 0x1, P1 ;  /* 0x000000050d0d7211 */ /* 0x000fc600008f0eff */
[----:B------:R-:W2:Y:S04]  /*11a80*/  LD.E.64 R44, desc[UR36][R28.64+0x10] ;  /* 0x000010241c2c7980 */ /* 0x000ea8000c101b00 */
[----:B------:R-:W3:Y:S01]  /*11a90*/  LD.E.U8 R13, desc[UR36][R12.64] ;  /* 0x000000240c0d7980 */ /* 0x000ee2000c101100 */
[----:B------:R-:W-:Y:S02]  /*11aa0*/  IADD3.X R10, PT, PT, R10, -0x4, RZ, P2, !PT ;  /* 0xfffffffc0a0a7810 */ /* 0x000fe400017fe4ff */
[----:B--2---:R-:W-:-:S04]  /*11ab0*/  IADD3 R36, P1, PT, R44, R6, RZ ;  /* 0x000000062c247210 */ /* 0x004fc80007f3e0ff */
[C---:B------:R-:W-:Y:S02]  /*11ac0*/  LEA.HI.X.SX32 R37, R6.reuse, R45, 0x1, P1 ;  /* 0x0000002d06257211 */ /* 0x040fe400008f0eff */
[----:B------:R-:W-:Y:S02]  /*11ad0*/  IADD3 R43, P1, PT, R43, -0x4, RZ ;  /* 0xfffffffc2b2b7810 */ /* 0x000fe40007f3e0ff */
[----:B------:R-:W-:Y:S01]  /*11ae0*/  IADD3.X R6, PT, PT, R6, 0x4, RZ, P3, !PT ;  /* 0x0000000406067810 */ /* 0x000fe20001ffe4ff */
[----:B---3--:R0:W-:Y:S01]  /*11af0*/  ST.E.U8 desc[UR36][R36.64], R13 ;  /* 0x0000000d24007985 */ /* 0x0081e2000c101124 */
[----:B------:R-:W-:Y:S02]  /*11b00*/  IADD3.X R11, PT, PT, R11, -0x1, RZ, P1, !PT ;  /* 0xffffffff0b0b7810 */ /* 0x000fe40000ffe4ff */
[----:B------:R-:W-:-:S04]  /*11b10*/  ISETP.NE.U32.AND P1, PT, R43, RZ, PT ;  /* 0x000000ff2b00720c */ /* 0x000fc80003f25070 */
[----:B------:R-:W-:-:S13]  /*11b20*/  ISETP.NE.AND.EX P1, PT, R11, RZ, PT, P1 ;  /* 0x000000ff0b00720c */ /* 0x000fda0003f25310 */
[----:B0-----:R-:W-:Y:S05]  /*11b30*/  @P1 BRA `(.L_x_414) ;  /* 0xfffffffc00541947 */ /* 0x001fea000383ffff */
.L_x_413:
[----:B------:R-:W-:Y:S05]  /*11b40*/  BSYNC.RECONVERGENT B1 ;  /* 0x0000000000017941 */ /* 0x000fea0003800200 */
.L_x_412:
[----:B------:R-:W-:Y:S05]  /*11b50*/  @!P0 BRA `(.L_x_411) ;  /* 0x0000000000808947 */ /* 0x000fea0003800000 */
[----:B------:R-:W-:Y:S01]  /*11b60*/  IMAD.IADD R0, R14, 0x1, -R8 ;  /* 0x000000010e007824 */ /* 0x000fe200078e0a08 */
[----:B------:R-:W2:Y:S04]  /*11b70*/  LD.E.64 R10, desc[UR36][R28.64+0x10] ;  /* 0x000010241c0a7980 */ /* 0x000ea8000c101b00 */
[----:B------:R-:W-:-:S04]  /*11b80*/  IADD3 R12, P0, PT, R0, R4, RZ ;  /* 0x00000004000c7210 */ /* 0x000fc80007f1e0ff */
[----:B------:R-:W-:-:S06]  /*11b90*/  LEA.HI.X.SX32 R13, R0, R5, 0x1, P0 ;  /* 0x00000005000d7211 */ /* 0x000fcc00000f0eff */
[----:B------:R-:W3:Y:S01]  /*11ba0*/  LD.E.U8 R13, desc[UR36][R12.64] ;  /* 0x000000240c0d7980 */ /* 0x000ee2000c101100 */
[----:B--2---:R-:W-:-:S04]  /*11bb0*/  IADD3 R10, P0, PT, R10, R8, RZ ;  /* 0x000000080a0a7210 */ /* 0x004fc80007f1e0ff */
[----:B------:R-:W-:Y:S02]  /*11bc0*/  LEA.HI.X.SX32 R11, R8, R11, 0x1, P0 ;  /* 0x0000000b080b7211 */ /* 0x000fe400000f0eff */
[----:B------:R-:W-:-:S04]  /*11bd0*/  ISETP.NE.U32.AND P0, PT, R7, 0x1, PT ;  /* 0x000000010700780c */ /* 0x000fc80003f05070 */
[----:B------:R-:W-:Y:S01]  /*11be0*/  ISETP.NE.AND.EX P0, PT, RZ, RZ, PT, P0 ;  /* 0x000000ffff00720c */ /* 0x000fe20003f05300 */
[----:B---3--:R0:W-:-:S12]  /*11bf0*/  ST.E.U8 desc[UR36][R10.64], R13 ;  /* 0x0000000d0a007985 */ /* 0x0081d8000c101124 */
[----:B------:R-:W-:Y:S05]  /*11c00*/  @!P0 BRA `(.L_x_411) ;  /* 0x0000000000548947 */ /* 0x000fea0003800000 */
[----:B------:R-:W-:Y:S01]  /*11c10*/  VIADD R9, R8, 0x1 ;  /* 0x0000000108097836 */ /* 0x000fe20000000000 */
[----:B0-----:R-:W2:Y:S03]  /*11c20*/  LD.E.64 R10, desc[UR36][R28.64+0x10] ;  /* 0x000010241c0a7980 */ /* 0x001ea6000c101b00 */
[----:B------:R-:W-:-:S05]  /*11c30*/  IMAD.IADD R0, R14, 0x1, -R9 ;  /* 0x000000010e007824 */ /* 0x000fca00078e0a09 */
        /* <DEDUP_REMOVED lines=9> */
[----:B--2---:R-:W-:Y:S01]  /*11cd0*/  VIADD R11, R8, 0x2 ;  /* 0x00000002080b7836 */ /* 0x004fe20000000000 */
[----:B------:R-:W2:Y:S03]  /*11ce0*/  LD.E.64 R6, desc[UR36][R28.64+0x10] ;  /* 0x000010241c067980 */ /* 0x000ea6000c101b00 */
[----:B-1----:R-:W-:-:S05]  /*11cf0*/  IMAD.IADD R14, R14, 0x1, -R11 ;  /* 0x000000010e0e7824 */ /* 0x002fca00078e0a0b */
[----:B------:R-:W-:-:S04]  /*11d00*/  IADD3 R8, P0, PT, R14, R4, RZ ;  /* 0x000000040e087210 */ /* 0x000fc80007f1e0ff */
[----:B------:R-:W-:-:S06]  /*11d10*/  LEA.HI.X.SX32 R9, R14, R5, 0x1, P0 ;  /* 0x000000050e097211 */ /* 0x000fcc00000f0eff */
[----:B------:R-:W3:Y:S01]  /*11d20*/  LD.E.U8 R9, desc[UR36][R8.64] ;  /* 0x0000002408097980 */ /* 0x000ee2000c101100 */
[----:B--2---:R-:W-:-:S04]  /*11d30*/  IADD3 R6, P0, PT, R6, R11, RZ ;  /* 0x0000000b06067210 */ /* 0x004fc80007f1e0ff */
[----:B------:R-:W-:-:S05]  /*11d40*/  LEA.HI.X.SX32 R7, R11, R7, 0x1, P0 ;  /* 0x000000070b077211 */ /* 0x000fca00000f0eff */
[----:B---3--:R3:W-:Y:S04]  /*11d50*/  ST.E.U8 desc[UR36][R6.64], R9 ;  /* 0x0000000906007985 */ /* 0x0087e8000c101124 */
.L_x_411:
[----:B------:R-:W-:Y:S05]  /*11d60*/  BSYNC.RECONVERGENT B0 ;  /* 0x0000000000007941 */ /* 0x000fea0003800200 */
.L_x_410:
[----:B------:R-:W-:Y:S01]  /*11d70*/  MOV R0, 0x8 ;  /* 0x0000000800007802 */ /* 0x000fe20000000f00 */
[----:B------:R4:W-:Y:S03]  /*11d80*/  ST.E.64 desc[UR36][R28.64+0x8], R2 ;  /* 0x000008021c007985 */ /* 0x0009e6000c101b24 */
[----:B---3--:R4:W3:Y:S03]  /*11d90*/  LDC.64 R6, c[0x4][R0] ;  /* 0x0100000000067b82 */ /* 0x0088e60000000a00 */
[----:B------:R-:W-:-:S07]  /*11da0*/  LEPC R20, `(.L_x_401) ;  /* 0x000000001014794e */ /* 0x000fce0000000000 */
[----:B01234-:R-:W-:Y:S05]  /*11db0*/  CALL.ABS.NOINC R6 ;  /* 0x0000000006007343 */ /* 0x01ffea0003c00000 */
.L_x_401:
[----:B------:R-:W-:Y:S05]  /*11dc0*/  BSYNC.RECONVERGENT B6 ;  /* 0x0000000000067941 */ /* 0x000fea0003800200 */
.L_x_400:
        /* <DEDUP_REMOVED lines=12> */
.L_x_419:
        /* <DEDUP_REMOVED lines=10> */
.L_x_418:
[----:B------:R-:W-:Y:S05]  /*11f30*/  BSYNC.RECONVERGENT B1 ;  /* 0x0000000000017941 */ /* 0x000fea0003800200 */
.L_x_417:
[----:B------:R0:W-:Y:S04]  /*11f40*/  ST.E.64 desc[UR36][R24.64], RZ ;  /* 0x000000ff18007985 */ /* 0x0001e8000c101b24 */
[----:B------:R0:W-:Y:S02]  /*11f50*/  ST.E.64 desc[UR36][R24.64+0x8], RZ ;  /* 0x000008ff18007985 */ /* 0x0001e4000c101b24 */
.L_x_416:
[----:B------:R-:W-:Y:S05]  /*11f60*/  BSYNC.RECONVERGENT B0 ;  /* 0x0000000000007941 */ /* 0x000fea0003800200 */
.L_x_415:
        /* <DEDUP_REMOVED lines=9> */
[----:B------:R-:W5:Y:S01]  /*12000*/  LD.E R4, desc[UR36][R24.64+0x18] ;  /* 0x0000182418047980 */ /* 0x000f62000c101900 */
[----:B------:R-:W-:-:S04]  /*12010*/  MOV R0, 0x0 ;  /* 0x0000000000007802 */ /* 0x000fc80000000f00 */
[----:B------:R0:W0:Y:S01]  /*12020*/  LDC.64 R2, c[0x4][R0] ;  /* 0x0100000000027b82 */ /* 0x0000220000000a00 */
[----:B-----5:R-:W-:-:S05]  /*12030*/  IMAD.SHL.U32 R4, R4, 0x2, RZ ;  /* 0x0000000204047824 */ /* 0x020fca00078e00ff */
[----:B0-----:R-:W-:-:S07]  /*12040*/  SHF.R.S32.HI R5, RZ, 0x1f, R4 ;  /* 0x0000001fff057819 */ /* 0x001fce0000011404 */
[----:B-1----:R-:W-:-:S07]  /*12050*/  LEPC R20, `(.L_x_422) ;  /* 0x000000001014794e */ /* 0x002fce0000000000 */
[----:B--234-:R-:W-:Y:S05]  /*12060*/  CALL.ABS.NOINC R2 ;  /* 0x0000000002007343 */ /* 0x01cfea0003c00000 */
.L_x_422:
        /* <DEDUP_REMOVED lines=10> */
.L_x_425:
        /* <DEDUP_REMOVED lines=11> */
.L_x_424:
[----:B------:R-:W-:Y:S05]  /*121c0*/  BSYNC.RECONVERGENT B0 ;  /* 0x0000000000007941 */ /* 0x000fea0003800200 */
.L_x_423:
        /* <DEDUP_REMOVED lines=20> */
.L_x_435:
        /* <DEDUP_REMOVED lines=21> */
.L_x_434:
        /* <DEDUP_REMOVED lines=44> */
.L_x_433:
[----:B------:R-:W-:-:S07]  /*12720*/  IMAD.MOV.U32 R12, RZ, RZ, R10 ;  /* 0x000000ffff0c7224 */ /* 0x000fce00078e000a */
.L_x_432:
[----:B------:R-:W-:Y:S05]  /*12730*/  BSYNC.RECONVERGENT B3 ;  /* 0x0000000000037941 */ /* 0x000fea0003800200 */
.L_x_431:
        /* <DEDUP_REMOVED lines=8> */
.L_x_430:
[----:B------:R-:W-:Y:S05]  /*127c0*/  BSYNC.RECONVERGENT B2 ;  /* 0x0000000000027941 */ /* 0x000fea0003800200 */
.L_x_429:
[----:B------:R-:W-:-:S05]  /*127d0*/  IADD3 R21, P0, PT, R21, 0x1, RZ ;  /* 0x0000000115157810 */ /* 0x000fca0007f1e0ff */
[----:B------:R-:W-:Y:S01]  /*127e0*/  IMAD.X R20, RZ, RZ, R20, P0 ;  /* 0x000000ffff147224 */ /* 0x000fe200000e0614 */
[----:B-----5:R-:W-:-:S04]  /*127f0*/  ISETP.GE.U32.AND P0, PT, R21, R10, PT ;  /* 0x0000000a1500720c */ /* 0x020fc80003f06070 */
[----:B------:R-:W-:-:S13]  /*12800*/  ISETP.GE.U32.AND.EX P0, PT, R20, R11, PT, P0 ;  /* 0x0000000b1400720c */ /* 0x000fda0003f06100 */
[----:B------:R-:W-:Y:S05]  /*12810*/  @!P0 BRA `(.L_x_435) ;  /* 0xfffffff800bc8947 */ /* 0x000fea000383ffff */
[----:B------:R-:W-:Y:S05]  /*12820*/  BSYNC.RECONVERGENT B1 ;  /* 0x0000000000017941 */ /* 0x000fea0003800200 */
.L_x_428:
[----:B------:R-:W-:-:S04]  /*12830*/  PRMT R0, R32, 0x8880, RZ ;  /* 0x0000888020007816 */ /* 0x000fc800000000ff */
[----:B------:R-:W-:-:S13]  /*12840*/  ISETP.LT.AND P0, PT, R0, 0x1, PT ;  /* 0x000000010000780c */ /* 0x000fda0003f01270 */
.L_x_427:
[----:B------:R-:W-:Y:S05]  /*12850*/  BSYNC.RECONVERGENT B0 ;  /* 0x0000000000007941 */ /* 0x000fea0003800200 */
.L_x_426:
        /* <DEDUP_REMOVED lines=29> */
.L_x_437:
        /* <DEDUP_REMOVED lines=10> */
.L_x_436:
        /* <DEDUP_REMOVED lines=20> */
.L_x_440:
        /* <DEDUP_REMOVED lines=14> */
.L_x_439:
[----:B------:R-:W-:Y:S05]  /*12cf0*/  BSYNC.RECONVERGENT B0 ;  /* 0x0000000000007941 */ /* 0x000fea0003800200 */
.L_x_438:
[----:B------:R-:W-:-:S07]  /*12d00*/  LEPC R20, `(.L_x_421) ;  /* 0x000000001014794e */ /* 0x000fce0000000000 */
[----:B01----:R-:W-:Y:S05]  /*12d10*/  CALL.ABS.NOINC R2 ;  /* 0x0000000002007343 */ /* 0x003fea0003c00000 */
.L_x_421:
[----:B------:R-:W-:Y:S05]  /*12d20*/  BSYNC.RECONVERGENT B6 ;  /* 0x0000000000067941 */ /* 0x000fea0003800200 */
.L_x_420:
        /* <DEDUP_REMOVED lines=12> */
.L_x_445:
        /* <DEDUP_REMOVED lines=10> */
.L_x_444:
[----:B------:R-:W-:Y:S05]  /*12e90*/  BSYNC.RECONVERGENT B1 ;  /* 0x0000000000017941 */ /* 0x000fea0003800200 */
.L_x_443:
[----:B------:R0:W-:Y:S04]  /*12ea0*/  ST.E.64 desc[UR36][R28.64], RZ ;  /* 0x000000ff1c007985 */ /* 0x0001e8000c101b24 */
[----:B------:R0:W-:Y:S02]  /*12eb0*/  ST.E.64 desc[UR36][R28.64+0x8], RZ ;  /* 0x000008ff1c007985 */ /* 0x0001e4000c101b24 */
.L_x_442:
[----:B------:R-:W-:Y:S05]  /*12ec0*/  BSYNC.RECONVERGENT B0 ;  /* 0x0000000000007941 */ /* 0x000fea0003800200 */
.L_x_441:
[----:B------:R-:W5:Y:S01]  /*12ed0*/  LD.E.64 R2, desc[UR36][R24.64+0x8] ;  /* 0x0000082418027980 */ /* 0x000f62000c101b00 */
[----:B------:R-:W-:Y:S01]  /*12ee0*/  BSSY.RECONVERGENT B0, `(.L_x_446) ;  /* 0x0000021000007945 */ /* 0x000fe20003800200 */
[----:B-----5:R-:W-:-:S04]  /*12ef0*/  ISETP.NE.U32.AND P0, PT, R2, RZ, PT ;  /* 0x000000ff0200720c */ /* 0x020fc80003f05070 */
[----:B------:R-:W-:-:S13]  /*12f00*/  ISETP.NE.AND.EX P0, PT, R3, RZ, PT, P0 ;  /* 0x000000ff0300720c */ /* 0x000fda0003f05300 */
[----:B------:R-:W-:Y:S05]  /*12f10*/  @!P0 BRA `(.L_x_447) ;  /* 0x0000000000748947 */ /* 0x000fea0003800000 */
[----:B------:R-:W5:Y:S04]  /*12f20*/  LD.E.64 R2, desc[UR36][R24.64] ;  /* 0x0000002418027980 */ /* 0x000f68000c101b00 */
[----:B------:R-:W2:Y:S04]  /*12f30*/  LD.E.64 R6, desc[UR36][R28.64+0x18] ;  /* 0x000018241c067980 */ /* 0x000ea8000c101b00 */
[----:B-----5:R0:W-:Y:S04]  /*12f40*/  ST.E.64 desc[UR36][R28.64], R2 ;  /* 0x000000021c007985 */ /* 0x0201e8000c101b24 */
[----:B------:R-:W2:Y:S02]  /*12f50*/  LD.E.64 R4, desc[UR36][R24.64+0x8] ;  /* 0x0000082418047980 */ /* 0x000ea4000c101b00 */
[----:B--2---:R-:W-:-:S04]  /*12f60*/  ISETP.LT.U32.AND P0, PT, R4, R6, PT ;  /* 0x000000060400720c */ /* 0x004fc80003f01070 */
[----:B------:R-:W-:-:S04]  /*12f70*/  ISETP.LT.U32.AND.EX P0, PT, R5, R7, PT, P0 ;  /* 0x000000070500720c */ /* 0x000fc80003f01100 */
[----:B------:R-:W-:Y:S02]  /*12f80*/  SEL R4, R4, R6, P0 ;  /* 0x0000000604047207 */ /* 0x000fe40000000000 */
[----:B------:R-:W-:Y:S02]  /*12f90*/  SEL R5, R5, R7, P0 ;  /* 0x0000000705057207 */ /* 0x000fe40000000000 */
[----:B------:R-:W-:-:S03]  /*12fa0*/  ISETP.NE.U32.AND P0, PT, R4, RZ, PT ;  /* 0x000000ff0400720c */ /* 0x000fc60003f05070 */
[----:B------:R0:W-:Y:S01]  /*12fb0*/  ST.E.64 desc[UR36][R28.64+0x8], R4 ;  /* 0x000008041c007985 */ /* 0x0001e2000c101b24 */
[----:B------:R-:W-:-:S13]  /*12fc0*/  ISETP.NE.AND.EX P0, PT, R5, RZ, PT, P0 ;  /* 0x000000ff0500720c */ /* 0x000fda0003f05300 */
[----:B0-----:R-:W-:Y:S05]  /*12fd0*/  @!P0 BRA `(.L_x_447) ;  /* 0x0000000000448947 */ /* 0x001fea0003800000 */
[----:B------:R-:W-:Y:S02]  /*12fe0*/  IMAD.MOV.U32 R11, RZ, RZ, RZ ;  /* 0x000000ffff0b7224 */ /* 0x000fe400078e00ff */
[----:B------:R-:W-:-:S07]  /*12ff0*/  IMAD.MOV.U32 R13, RZ, RZ, RZ ;  /* 0x000000ffff0d7224 */ /* 0x000fce00078e00ff */
.L_x_448:
        /* <DEDUP_REMOVED lines=14> */
[----:B0-----:R-:W-:Y:S05]  /*130e0*/  @!P0 BRA `(.L_x_448) ;  /* 0xfffffffc00c48947 */ /* 0x001fea000383ffff */
.L_x_447:
[----:B------:R-:W-:Y:S05]  /*130f0*/  BSYNC.RECONVERGENT B0 ;  /* 0x0000000000007941 */ /* 0x000fea0003800200 */
.L_x_446:
        /* <DEDUP_REMOVED lines=12> */
.L_x_453:
        /* <DEDUP_REMOVED lines=10> */
.L_x_452:
[----:B------:R-:W-:Y:S05]  /*13260*/  BSYNC.RECONVERGENT B1 ;  /* 0x0000000000017941 */ /* 0x000fea0003800200 */
.L_x_451:
[----:B------:R0:W-:Y:S04]  /*13270*/  ST.E.64 desc[UR36][R24.64], RZ ;  /* 0x000000ff18007985 */ /* 0x0001e8000c101b24 */
[----:B------:R0:W-:Y:S02]  /*13280*/  ST.E.64 desc[UR36][R24.64+0x8], RZ ;  /* 0x000008ff18007985 */ /* 0x0001e4000c101b24 */
.L_x_450:
[----:B------:R-:W-:Y:S05]  /*13290*/  BSYNC.RECONVERGENT B0 ;  /* 0x0000000000007941 */ /* 0x000fea0003800200 */
.L_x_449:
[----:B------:R-:W5:Y:S01]  /*132a0*/  LD.E.64 R2, desc[UR36][R30.64+0x8] ;  /* 0x000008241e027980 */ /* 0x000f62000c101b00 */
[----:B------:R-:W-:Y:S01]  /*132b0*/  IADD3 R38, P1, PT, R38, 0x1, RZ ;  /* 0x0000000126267810 */ /* 0x000fe20007f3e0ff */
[----:B------:R-:W-:Y:S01]  /*132c0*/  BSSY.RECONVERGENT B0, `(.L_x_454) ;  /* 0x0000019000007945 */ /* 0x000fe20003800200 */
[----:B-----5:R-:W-:-:S03]  /*132d0*/  ISETP.NE.U32.AND P0, PT, R2, RZ, PT ;  /* 0x000000ff0200720c */ /* 0x020fc60003f05070 */
[----:B------:R-:W-:Y:S01]  /*132e0*/  IMAD.X R2, RZ, RZ, R42, P1 ;  /* 0x000000ffff027224 */ /* 0x000fe200008e062a */
        /* <DEDUP_REMOVED lines=9> */
.L_x_458:
        /* <DEDUP_REMOVED lines=10> */
.L_x_457:
[----:B------:R-:W-:Y:S05]  /*13420*/  BSYNC.RECONVERGENT B1 ;  /* 0x0000000000017941 */ /* 0x000fea0003800200 */
.L_x_456:
[----:B------:R0:W-:Y:S04]  /*13430*/  ST.E.64 desc[UR36][R30.64], RZ ;  /* 0x000000ff1e007985 */ /* 0x0001e8000c101b24 */
[----:B------:R0:W-:Y:S02]  /*13440*/  ST.E.64 desc[UR36][R30.64+0x8], RZ ;  /* 0x000008ff1e007985 */ /* 0x0001e4000c101b24 */
.L_x_455:
[----:B------:R-:W-:Y:S05]  /*13450*/  BSYNC.RECONVERGENT B0 ;  /* 0x0000000000007941 */ /* 0x000fea0003800200 */
.L_x_454:
[----:B------:R-:W-:Y:S01]  /*13460*/  ISETP.GE.AND P0, PT, R42, RZ, PT ;  /* 0x000000ff2a00720c */ /* 0x000fe20003f06270 */
[----:B------:R-:W-:-:S12]  /*13470*/  BSSY.RECONVERGENT B6, `(.L_x_459) ;  /* 0x00000ad000067945 */ /* 0x000fd80003800200 */
[----:B------:R-:W-:Y:S05]  /*13480*/  @!P0 BRA `(.L_x_460) ;  /* 0x0000000800ac8947 */ /* 0x000fea0003800000 */
[----:B------:R-:W5:Y:S01]  /*13490*/  LD.E R4, desc[UR36][R30.64+0x18] ;  /* 0x000018241e047980 */ /* 0x000f62000c101900 */
[----:B------:R-:W-:-:S04]  /*134a0*/  MOV R0, 0x0 ;  /* 0x0000000000007802 */ /* 0x000fc80000000f00 */
[----:B------:R0:W0:Y:S02]  /*134b0*/  LDC.64 R6, c[0x4][R0] ;  /* 0x0100000000067b82 */ /* 0x0000240000000a00 */
[----:B0----5:R-:W-:-:S07]  /*134c0*/  SHF.R.S32.HI R5, RZ, 0x1f, R4 ;  /* 0x0000001fff057819 */ /* 0x021fce0000011404 */
[----:B-1----:R-:W-:-:S07]  /*134d0*/  LEPC R20, `(.L_x_461) ;  /* 0x000000001014794e */ /* 0x002fce0000000000 */
[----:B--234-:R-:W-:Y:S05]  /*134e0*/  CALL.ABS.NOINC R6 ;  /* 0x0000000006007343 */ /* 0x01cfea0003c00000 */
.L_x_461:
        /* <DEDUP_REMOVED lines=12> */
.L_x_464:
        /* <DEDUP_REMOVED lines=9> */
.L_x_463:
[----:B------:R-:W-:Y:S05]  /*13640*/  BSYNC.RECONVERGENT B0 ;  /* 0x0000000000007941 */ /* 0x000fea0003800200 */
.L_x_462:
[----:B------:R-:W-:Y:S01]  /*13650*/  BSSY.RECONVERGENT B0, `(.L_x_465) ;  /* 0x0000019000007945 */ /* 0x000fe20003800200 */
[----:B------:R-:W-:Y:S02]  /*13660*/  IMAD.MOV.U32 R7, RZ, RZ, R38 ;  /* 0x000000ffff077224 */ /* 0x000fe400078e0026 */
[----:B------:R-:W-:-:S07]  /*13670*/  IMAD.MOV.U32 R15, RZ, RZ, R2 ;  /* 0x000000ffff0f7224 */ /* 0x000fce00078e0002 */
.L_x_466:
        /* <DEDUP_REMOVED lines=10> */
[C---:B------:R-:W-:Y:S02]  /*13720*/  LEA.HI.X.SX32 R11, R6.reuse, R5, 0x1, P0 ;  /* 0x00000005060b7211 */ /* 0x040fe400000f0eff */
[----:B------:R-:W-:Y:S01]  /*13730*/  ISETP.GT.U32.AND P0, PT, R7, 0x9, PT ;  /* 0x000000090700780c */ /* 0x000fe20003f04070 */
[----:B------:R-:W-:Y:S01]  /*13740*/  IMAD R13, R3, -0xa, R7 ;  /* 0xfffffff6030d7824 */ /* 0x000fe200078e0207 */
[----:B------:R-:W-:Y:S01]  /*13750*/  SHF.R.U32.HI R7, RZ, 0x3, R9 ;  /* 0x00000003ff077819 */ /* 0x000fe20000011609 */
[----:B------:R-:W-:Y:S01]  /*13760*/  IMAD.MOV.U32 R9, RZ, RZ, R0 ;  /* 0x000000ffff097224 */ /* 0x000fe200078e0000 */
[----:B------:R-:W-:Y:S02]  /*13770*/  ISETP.GT.U32.AND.EX P0, PT, R15, RZ, PT, P0 ;  /* 0x000000ff0f00720c */ /* 0x000fe40003f04100 */
[----:B------:R0:W-:Y:S01]  /*13780*/  ST.E.U8 desc[UR36][R10.64], R13 ;  /* 0x0000000d0a007985 */ /* 0x0001e2000c101124 */
[----:B------:R-:W-:Y:S01]  /*13790*/  IADD3 R6, P1, PT, R6, 0x1, RZ ;  /* 0x0000000106067810 */ /* 0x000fe20007f3e0ff */
[----:B------:R-:W-:-:S02]  /*137a0*/  IMAD.MOV.U32 R15, RZ, RZ, R7 ;  /* 0x000000ffff0f7224 */ /* 0x000fc400078e0007 */
[----:B------:R-:W-:Y:S02]  /*137b0*/  IMAD.MOV.U32 R7, RZ, RZ, R3 ;  /* 0x000000ffff077224 */ /* 0x000fe400078e0003 */
[----:B------:R-:W-:-:S05]  /*137c0*/  IMAD.X R0, RZ, RZ, R0, P1 ;  /* 0x000000ffff007224 */ /* 0x000fca00008e0600 */
[----:B------:R-:W-:Y:S05]  /*137d0*/  @P0 BRA `(.L_x_466) ;  /* 0xfffffffc00a80947 */ /* 0x000fea000383ffff */
[----:B------:R-:W-:Y:S05]  /*137e0*/  BSYNC.RECONVERGENT B0 ;  /* 0x0000000000007941 */ /* 0x000fea0003800200 */
.L_x_465:
[----:B------:R1:W-:Y:S01]  /*137f0*/  ST.E.64 desc[UR36][R30.64], R8 ;  /* 0x000000081e007985 */ /* 0x0003e2000c101b24 */
[----:B------:R-:W-:Y:S01]  /*13800*/  BSSY.RECONVERGENT B0, `(.L_x_467) ;  /* 0x0000010000007945 */ /* 0x000fe20003800200 */
[----:B0-----:R-:W-:Y:S01]  /*13810*/  CS2R R12, SRZ ;  /* 0x00000000000c7805 */ /* 0x001fe2000001ff00 */
[----:B------:R-:W-:Y:S02]  /*13820*/  IMAD.MOV.U32 R14, RZ, RZ, RZ ;  /* 0x000000ffff0e7224 */ /* 0x000fe400078e00ff */
[----:B------:R-:W-:-:S07]  /*13830*/  IMAD.MOV.U32 R7, RZ, RZ, RZ ;  /* 0x000000ffff077224 */ /* 0x000fce00078e00ff */
.L_x_468:
[----:B------:R-:W-:-:S04]  /*13840*/  IADD3 R10, P0, PT, R7, R4, RZ ;  /* 0x00000004070a7210 */ /* 0x000fc80007f1e0ff */
[----:B------:R-:W-:-:S05]  /*13850*/  LEA.HI.X.SX32 R11, R7, R5, 0x1, P0 ;  /* 0x00000005070b7211 */ /* 0x000fca00000f0eff */
[----:B------:R-:W2:Y:S01]  /*13860*/  LD.E.U8 R10, desc[UR36][R10.64] ;  /* 0x000000240a0a7980 */ /* 0x000ea2000c101100 */
[----:B------:R-:W-:Y:S01]  /*13870*/  IMAD.MOV.U32 R15, RZ, RZ, R12 ;  /* 0x000000ffff0f7224 */ /* 0x000fe200078e000c */
[----:B------:R-:W-:Y:S02]  /*13880*/  IADD3 R12, P2, PT, R12, 0x1, RZ ;  /* 0x000000010c0c7810 */ /* 0x000fe40007f5e0ff */
[----:B--2---:R-:W-:-:S04]  /*13890*/  ISETP.NE.AND P0, PT, R10, RZ, PT ;  /* 0x000000ff0a00720c */ /* 0x004fc80003f05270 */
[----:B------:R-:W-:-:S04]  /*138a0*/  SEL R3, RZ, 0x1, P0 ;  /* 0x00000001ff037807 */ /* 0x000fc80000000000 */
[----:B------:R-:W-:Y:S01]  /*138b0*/  IADD3 R7, P1, PT, R7, R3, RZ ;  /* 0x0000000307077210 */ /* 0x000fe20007f3e0ff */
[--C-:B------:R-:W-:Y:S02]  /*138c0*/  IMAD.MOV.U32 R3, RZ, RZ, R14.reuse ;  /* 0x000000ffff037224 */ /* 0x100fe400078e000e */
[----:B------:R-:W-:Y:S02]  /*138d0*/  IMAD.X R14, RZ, RZ, R14, P2 ;  /* 0x000000ffff0e7224 */ /* 0x000fe400010e060e */
[----:B------:R-:W-:Y:S01]  /*138e0*/  IMAD.X R13, RZ, RZ, R13, P1 ;  /* 0x000000ffff0d7224 */ /* 0x000fe200008e060d */
[----:B------:R-:W-:Y:S07]  /*138f0*/  @!P0 BRA `(.L_x_468) ;  /* 0xfffffffc00d08947 */ /* 0x000fee000383ffff */
[----:B------:R-:W-:Y:S05]  /*13900*/  BSYNC.RECONVERGENT B0 ;  /* 0x0000000000007941 */ /* 0x000fea0003800200 */
.L_x_467:
        /* <DEDUP_REMOVED lines=19> */
.L_x_473:
        /* <DEDUP_REMOVED lines=40> */
.L_x_472:
[----:B------:R-:W-:Y:S05]  /*13cc0*/  BSYNC.RECONVERGENT B1 ;  /* 0x0000000000017941 */ /* 0x000fea0003800200 */
.L_x_471:
        /* <DEDUP_REMOVED lines=24> */
[----:B------:R-:W-:-:S04]  /*13e50*/  VIADD R3, R3, 0x2 ;  /* 0x0000000203037836 */ /* 0x000fc80000000000 */
[----:B------:R-:W-:Y:S02]  /*13e60*/  IMAD.IADD R0, R8, 0x1, -R3 ;  /* 0x0000000108007824 */ /* 0x000fe400078e0a03 */
[----:B-1----:R-:W3:Y:S03]  /*13e70*/  LD.E.64 R8, desc[UR36][R30.64+0x10] ;  /* 0x000010241e087980 */ /* 0x002ee6000c101b00 */
[----:B--2---:R-:W-:-:S04]  /*13e80*/  IADD3 R10, P0, PT, R0, R4, RZ ;  /* 0x00000004000a7210 */ /* 0x004fc80007f1e0ff */
[----:B------:R-:W-:-:S06]  /*13e90*/  LEA.HI.X.SX32 R11, R0, R5, 0x1, P0 ;  /* 0x00000005000b7211 */ /* 0x000fcc00000f0eff */
[----:B------:R-:W2:Y:S01]  /*13ea0*/  LD.E.U8 R11, desc[UR36][R10.64] ;  /* 0x000000240a0b7980 */ /* 0x000ea2000c101100 */
[----:B---3--:R-:W-:-:S04]  /*13eb0*/  IADD3 R8, P0, PT, R8, R3, RZ ;  /* 0x0000000308087210 */ /* 0x008fc80007f1e0ff */
[----:B------:R-:W-:-:S05]  /*13ec0*/  LEA.HI.X.SX32 R9, R3, R9, 0x1, P0 ;  /* 0x0000000903097211 */ /* 0x000fca00000f0eff */
[----:B--2---:R3:W-:Y:S04]  /*13ed0*/  ST.E.U8 desc[UR36][R8.64], R11 ;  /* 0x0000000b08007985 */ /* 0x0047e8000c101124 */
.L_x_470:
[----:B------:R-:W-:Y:S05]  /*13ee0*/  BSYNC.RECONVERGENT B0 ;  /* 0x0000000000007941 */ /* 0x000fea0003800200 */
.L_x_469:
[----:B------:R-:W-:Y:S01]  /*13ef0*/  MOV R0, 0x8 ;  /* 0x0000000800007802 */ /* 0x000fe20000000f00 */
[----:B------:R4:W-:Y:S03]  /*13f00*/  ST.E.64 desc[UR36][R30.64+0x8], R6 ;  /* 0x000008061e007985 */ /* 0x0009e6000c101b24 */
[----:B-1-3--:R4:W1:Y:S03]  /*13f10*/  LDC.64 R8, c[0x4][R0] ;  /* 0x0100000000087b82 */ /* 0x00a8660000000a00 */
[----:B------:R-:W-:-:S07]  /*13f20*/  LEPC R20, `(.L_x_460) ;  /* 0x000000001014794e */ /* 0x000fce0000000000 */
[----:B012-4-:R-:W-:Y:S05]  /*13f30*/  CALL.ABS.NOINC R8 ;  /* 0x0000000008007343 */ /* 0x017fea0003c00000 */
.L_x_460:
[----:B------:R-:W-:Y:S05]  /*13f40*/  BSYNC.RECONVERGENT B6 ;  /* 0x0000000000067941 */ /* 0x000fea0003800200 */
.L_x_459:
        /* <DEDUP_REMOVED lines=12> */
.L_x_478:
        /* <DEDUP_REMOVED lines=10> */
.L_x_477:
[----:B------:R-:W-:Y:S05]  /*140b0*/  BSYNC.RECONVERGENT B1 ;  /* 0x0000000000017941 */ /* 0x000fea0003800200 */
.L_x_476:
[----:B------:R0:W-:Y:S04]  /*140c0*/  ST.E.64 desc[UR36][R24.64], RZ ;  /* 0x000000ff18007985 */ /* 0x0001e8000c101b24 */
[----:B------:R0:W-:Y:S02]  /*140d0*/  ST.E.64 desc[UR36][R24.64+0x8], RZ ;  /* 0x000008ff18007985 */ /* 0x0001e4000c101b24 */
.L_x_475:
[----:B------:R-:W-:Y:S05]  /*140e0*/  BSYNC.RECONVERGENT B0 ;  /* 0x0000000000007941 */ /* 0x000fea0003800200 */
.L_x_474:
        /* <DEDUP_REMOVED lines=16> */
.L_x_481:
        /* <DEDUP_REMOVED lines=10> */
.L_x_484:
        /* <DEDUP_REMOVED lines=11> */
.L_x_483:
[----:B------:R-:W-:Y:S05]  /*14340*/  BSYNC.RECONVERGENT B0 ;  /* 0x0000000000007941 */ /* 0x000fea0003800200 */
.L_x_482:
        /* <DEDUP_REMOVED lines=16> */
[----:B------:R-:W-:Y:S01]  /*14450*/  IMAD.MOV.U32 R3, RZ, RZ, RZ ;  /* 0x000000ffff037224 */ /* 0x000fe200078e00ff */
[----:B------:R-:W-:Y:S01]  /*14460*/  PRMT R36, RZ, 0x7610, R36 ;  /* 0x00007610ff247816 */ /* 0x000fe20000000024 */
[----:B------:R-:W-:Y:S02]  /*14470*/  IMAD.MOV.U32 R32, RZ, RZ, RZ ;  /* 0x000000ffff207224 */ /* 0x000fe400078e00ff */
[----:B------:R-:W-:Y:S02]  /*14480*/  IMAD.MOV.U32 R12, RZ, RZ, R6 ;  /* 0x000000ffff0c7224 */ /* 0x000fe400078e0006 */
[----:B------:R-:W-:-:S07]  /*14490*/  IMAD.MOV.U32 R13, RZ, RZ, R7 ;  /* 0x000000ffff0d7224 */ /* 0x000fce00078e0007 */
.L_x_494:
        /* <DEDUP_REMOVED lines=21> */
.L_x_493:
        /* <DEDUP_REMOVED lines=44> */
.L_x_492:
[----:B------:R-:W-:-:S07]  /*148b0*/  IMAD.MOV.U32 R14, RZ, RZ, R12 ;  /* 0x000000ffff0e7224 */ /* 0x000fce00078e000c */
.L_x_491:
[----:B------:R-:W-:Y:S05]  /*148c0*/  BSYNC.RECONVERGENT B3 ;  /* 0x0000000000037941 */ /* 0x000fea0003800200 */
.L_x_490:
        /* <DEDUP_REMOVED lines=8> */
.L_x_489:
[----:B------:R-:W-:Y:S05]  /*14950*/  BSYNC.RECONVERGENT B2 ;  /* 0x0000000000027941 */ /* 0x000fea0003800200 */
.L_x_488:
[----:B------:R-:W-:-:S05]  /*14960*/  IADD3 R3, P0, PT, R3, 0x1, RZ ;  /* 0x0000000103037810 */ /* 0x000fca0007f1e0ff */
[----:B------:R-:W-:Y:S01]  /*14970*/  IMAD.X R32, RZ, RZ, R32, P0 ;  /* 0x000000ffff207224 */ /* 0x000fe200000e0620 */
[----:B-----5:R-:W-:-:S04]  /*14980*/  ISETP.GE.U32.AND P0, PT, R3, R12, PT ;  /* 0x0000000c0300720c */ /* 0x020fc80003f06070 */
[----:B------:R-:W-:-:S13]  /*14990*/  ISETP.GE.U32.AND.EX P0, PT, R32, R13, PT, P0 ;  /* 0x0000000d2000720c */ /* 0x000fda0003f06100 */
[----:B------:R-:W-:Y:S05]  /*149a0*/  @!P0 BRA `(.L_x_494) ;  /* 0xfffffff800bc8947 */ /* 0x000fea000383ffff */
[----:B------:R-:W-:Y:S05]  /*149b0*/  BSYNC.RECONVERGENT B1 ;  /* 0x0000000000017941 */ /* 0x000fea0003800200 */
.L_x_487:
[----:B------:R-:W-:-:S04]  /*149c0*/  PRMT R0, R36, 0x8880, RZ ;  /* 0x0000888024007816 */ /* 0x000fc800000000ff */
[----:B------:R-:W-:-:S13]  /*149d0*/  ISETP.LT.AND P0, PT, R0, 0x1, PT ;  /* 0x000000010000780c */ /* 0x000fda0003f01270 */
.L_x_486:
[----:B------:R-:W-:Y:S05]  /*149e0*/  BSYNC.RECONVERGENT B0 ;  /* 0x0000000000007941 */ /* 0x000fea0003800200 */
.L_x_485:
        /* <DEDUP_REMOVED lines=13> */
[----:B---3--:R-:W-:Y:S02]  /*14ac0*/  CS2R R20, SRZ ;  /* 0x0000000000147805 */ /* 0x008fe4000001ff00 */
        /* <DEDUP_REMOVED lines=14> */
.L_x_496:
        /* <DEDUP_REMOVED lines=10> */
.L_x_495:
        /* <DEDUP_REMOVED lines=20> */
.L_x_499:
        /* <DEDUP_REMOVED lines=14> */
.L_x_498:
[----:B------:R-:W-:Y:S05]  /*14e70*/  BSYNC.RECONVERGENT B0 ;  /* 0x0000000000007941 */ /* 0x000fea0003800200 */
.L_x_497:
[----:B------:R-:W-:-:S07]  /*14e80*/  LEPC R20, `(.L_x_480) ;  /* 0x000000001014794e */ /* 0x000fce0000000000 */
[----:B01----:R-:W-:Y:S05]  /*14e90*/  CALL.ABS.NOINC R6 ;  /* 0x0000000006007343 */ /* 0x003fea0003c00000 */
.L_x_480:
[----:B------:R-:W-:Y:S05]  /*14ea0*/  BSYNC.RECONVERGENT B6 ;  /* 0x0000000000067941 */ /* 0x000fea0003800200 */
.L_x_479:
        /* <DEDUP_REMOVED lines=12> */
.L_x_504:
        /* <DEDUP_REMOVED lines=10> */
.L_x_503:
[----:B------:R-:W-:Y:S05]  /*15010*/  BSYNC.RECONVERGENT B1 ;  /* 0x0000000000017941 */ /* 0x000fea0003800200 */
.L_x_502:
[----:B------:R0:W-:Y:S04]  /*15020*/  ST.E.64 desc[UR36][R30.64], RZ ;  /* 0x000000ff1e007985 */ /* 0x0001e8000c101b24 */
[----:B------:R0:W-:Y:S02]  /*15030*/  ST.E.64 desc[UR36][R30.64+0x8], RZ ;  /* 0x000008ff1e007985 */ /* 0x0001e4000c101b24 */
.L_x_501:
[----:B------:R-:W-:Y:S05]  /*15040*/  BSYNC.RECONVERGENT B0 ;  /* 0x0000000000007941 */ /* 0x000fea0003800200 */
.L_x_500:
        /* <DEDUP_REMOVED lines=19> */
.L_x_507:
        /* <DEDUP_REMOVED lines=15> */
.L_x_506:
[----:B------:R-:W-:Y:S05]  /*15270*/  BSYNC.RECONVERGENT B0 ;  /* 0x0000000000007941 */ /* 0x000fea0003800200 */
.L_x_505:
        /* <DEDUP_REMOVED lines=12> */
.L_x_512:
        /* <DEDUP_REMOVED lines=10> */
.L_x_511:
[----:B------:R-:W-:Y:S05]  /*153e0*/  BSYNC.RECONVERGENT B1 ;  /* 0x0000000000017941 */ /* 0x000fea0003800200 */
.L_x_510:
[----:B------:R0:W-:Y:S04]  /*153f0*/  ST.E.64 desc[UR36][R24.64], RZ ;  /* 0x000000ff18007985 */ /* 0x0001e8000c101b24 */
[----:B------:R0:W-:Y:S02]  /*15400*/  ST.E.64 desc[UR36][R24.64+0x8], RZ ;  /* 0x000008ff18007985 */ /* 0x0001e4000c101b24 */
.L_x_509:
[----:B------:R-:W-:Y:S05]  /*15410*/  BSYNC.RECONVERGENT B0 ;  /* 0x0000000000007941 */ /* 0x000fea0003800200 */
.L_x_508:
        /* <DEDUP_REMOVED lines=12> */
.L_x_517:
        /* <DEDUP_REMOVED lines=10> */
.L_x_516:
[----:B------:R-:W-:Y:S05]  /*15580*/  BSYNC.RECONVERGENT B1 ;  /* 0x0000000000017941 */ /* 0x000fea0003800200 */
.L_x_515:
[----:B------:R0:W-:Y:S04]  /*15590*/  ST.E.64 desc[UR36][R22.64], RZ ;  /* 0x000000ff16007985 */ /* 0x0001e8000c101b24 */
[----:B------:R0:W-:Y:S02]  /*155a0*/  ST.E.64 desc[UR36][R22.64+0x8], RZ ;  /* 0x000008ff16007985 */ /* 0x0001e4000c101b24 */
.L_x_514:
[----:B------:R-:W-:Y:S05]  /*155b0*/  BSYNC.RECONVERGENT B0 ;  /* 0x0000000000007941 */ /* 0x000fea0003800200 */
.L_x_513:
[----:B------:R-:W5:Y:S04]  /*155c0*/  LD.E.64 R10, desc[UR36][R30.64+0x8] ;  /* 0x000008241e0a7980 */ /* 0x000f68000c101b00 */
[----:B------:R-:W2:Y:S01]  /*155d0*/  LD.E.64 R14, desc[UR36][R28.64+0x8] ;  /* 0x000008241c0e7980 */ /* 0x000ea2000c101b00 */
[----:B------:R-:W-:Y:S01]  /*155e0*/  BSSY.RECONVERGENT B0, `(.L_x_518) ;  /* 0x0000245000007945 */ /* 0x000fe20003800200 */
[----:B-----5:R-:W-:Y:S02]  /*155f0*/  ISETP.NE.U32.AND P0, PT, R10, RZ, PT ;  /* 0x000000ff0a00720c */ /* 0x020fe40003f05070 */
[----:B--2---:R-:W-:Y:S02]  /*15600*/  ISETP.NE.U32.AND P1, PT, R14, RZ, PT ;  /* 0x000000ff0e00720c */ /* 0x004fe40003f25070 */
[----:B------:R-:W-:-:S04]  /*15610*/  ISETP.NE.AND.EX P0, PT, R11, RZ, PT, P0 ;  /* 0x000000ff0b00720c */ /* 0x000fc80003f05300 */
[----:B------:R-:W-:-:S13]  /*15620*/  ISETP.NE.OR.EX P1, PT, R15, RZ, !P0, P1 ;  /* 0x000000ff0f00720c */ /* 0x000fda0004725710 */
[----:B------:R-:W-:Y:S05]  /*15630*/  @P1 BRA `(.L_x_519) ;  /* 0x00000000008c1947 */ /* 0x000fea0003800000 */
[----:B------:R-:W2:Y:S04]  /*15640*/  LD.E.64 R6, desc[UR36][R30.64] ;  /* 0x000000241e067980 */ /* 0x000ea8000c101b00 */
[----:B------:R-:W5:Y:S04]  /*15650*/  LD.E.64 R8, desc[UR36][R22.64+0x18] ;  /* 0x0000182416087980 */ /* 0x000f68000c101b00 */
[----:B--2---:R2:W-:Y:S04]  /*15660*/  ST.E.64 desc[UR36][R22.64], R6 ;  /* 0x0000000616007985 */ /* 0x0045e8000c101b24 */
        /* <DEDUP_REMOVED lines=9> */
[----:B--2---:R-:W-:Y:S05]  /*15700*/  @!P0 BRA `(.L_x_520) ;  /* 0x0000002000c88947 */ /* 0x004fea0003800000 */
[----:B------:R-:W-:Y:S01]  /*15710*/  BSSY.RECONVERGENT B1, `(.L_x_521) ;  /* 0x0000012000017945 */ /* 0x000fe20003800200 */
[----:B------:R-:W-:Y:S02]  /*15720*/  IMAD.MOV.U32 R9, RZ, RZ, RZ ;  /* 0x000000ffff097224 */ /* 0x000fe400078e00ff */
[----:B------:R-:W-:-:S07]  /*15730*/  IMAD.MOV.U32 R0, RZ, RZ, RZ ;  /* 0x000000ffff007224 */ /* 0x000fce00078e00ff */
.L_x_522:
        /* <DEDUP_REMOVED lines=9> */
[----:B------:R-:W5:Y:S01]  /*157d0*/  LD.E.64 R10, desc[UR36][R22.64+0x8] ;  /* 0x00000824160a7980 */ /* 0x000f62000c101b00 */
[----:B------:R-:W-:-:S05]  /*157e0*/  IADD3 R9, P0, PT, R9, 0x1, RZ ;  /* 0x0000000109097810 */ /* 0x000fca0007f1e0ff */
[----:B------:R-:W-:Y:S01]  /*157f0*/  IMAD.X R0, RZ, RZ, R0, P0 ;  /* 0x000000ffff007224 */ /* 0x000fe200000e0600 */
[----:B-----5:R-:W-:-:S04]  /*15800*/  ISETP.GE.U32.AND P0, PT, R9, R10, PT ;  /* 0x0000000a0900720c */ /* 0x020fc80003f06070 */
[----:B------:R-:W-:-:S13]  /*15810*/  ISETP.GE.U32.AND.EX P0, PT, R0, R11, PT, P0 ;  /* 0x0000000b0000720c */ /* 0x000fda0003f06100 */
[----:B--2---:R-:W-:Y:S05]  /*15820*/  @!P0 BRA `(.L_x_522) ;  /* 0xfffffffc00c48947 */ /* 0x004fea000383ffff */
[----:B------:R-:W-:Y:S05]  /*15830*/  BSYNC.RECONVERGENT B1 ;  /* 0x0000000000017941 */ /* 0x000fea0003800200 */
.L_x_521:
[----:B------:R-:W-:Y:S02]  /*15840*/  IMAD.MOV.U32 R4, RZ, RZ, R10 ;  /* 0x000000ffff047224 */ /* 0x000fe400078e000a */
[----:B------:R-:W-:Y:S01]  /*15850*/  IMAD.MOV.U32 R5, RZ, RZ, R11 ;  /* 0x000000ffff057224 */ /* 0x000fe200078e000b */
[----:B------:R-:W-:Y:S06]  /*15860*/  BRA `(.L_x_520) ;  /* 0x0000002000707947 */ /* 0x000fec0003800000 */
.L_x_519:
[----:B------:R-:W-:Y:S02]  /*15870*/  ISETP.NE.U32.AND P1, PT, R14, RZ, PT ;  /* 0x000000ff0e00720c */ /* 0x000fe40003f25070 */
[----:B------:R-:W-:Y:S02]  /*15880*/  ISETP.NE.U32.AND P2, PT, R10, RZ, PT ;  /* 0x000000ff0a00720c */ /* 0x000fe40003f45070 */
        /* <DEDUP_REMOVED lines=19> */
.L_x_525:
        /* <DEDUP_REMOVED lines=16> */
.L_x_524:
[----:B------:R-:W-:Y:S02]  /*15ac0*/  IMAD.MOV.U32 R4, RZ, RZ, R10 ;  /* 0x000000ffff047224 */ /* 0x000fe400078e000a */
[----:B------:R-:W-:Y:S01]  /*15ad0*/  IMAD.MOV.U32 R5, RZ, RZ, R11 ;  /* 0x000000ffff057224 */ /* 0x000fe200078e000b */
[----:B------:R-:W-:Y:S06]  /*15ae0*/  BRA `(.L_x_520) ;  /* 0x0000001c00d07947 */ /* 0x000fec0003800000 */
.L_x_523:
[----:B------:R-:W-:Y:S02]  /*15af0*/  LOP3.LUT P2, RZ, R10, R14, RZ, 0xfc, !PT ;  /* 0x0000000e0aff7212 */ /* 0x000fe4000784fcff */
[----:B------:R-:W-:Y:S02]  /*15b00*/  CS2R R4, SRZ ;  /* 0x0000000000047805 */ /* 0x000fe4000001ff00 */
[----:B------:R-:W-:-:S13]  /*15b10*/  LOP3.LUT P2, RZ, R11, R15, RZ, 0xfc, P2 ;  /* 0x0000000f0bff7212 */ /* 0x000fda000104fcff */
[----:B------:R-:W-:Y:S05]  /*15b20*/  @!P2 BRA `(.L_x_520) ;  /* 0x0000001c00c0a947 */ /* 0x000fea0003800000 */
[----:B------:R-:W2:Y:S04]  /*15b30*/  LD.E.64 R8, desc[UR36][R30.64] ;  /* 0x000000241e087980 */ /* 0x000ea8000c101b00 */
[----:B------:R-:W2:Y:S01]  /*15b40*/  LD.E.64 R6, desc[UR36][R28.64] ;  /* 0x000000241c067980 */ /* 0x000ea2000c101b00 */
[----:B------:R-:W-:Y:S01]  /*15b50*/  BSSY.RELIABLE B1, `(.L_x_526) ;  /* 0x000002c000017945 */ /* 0x000fe20003800100 */
[----:B--2---:R-:W-:-:S04]  /*15b60*/  ISETP.GT.U32.AND P2, PT, R6, R8, PT ;  /* 0x000000080600720c */ /* 0x004fc80003f44070 */
[----:B------:R-:W-:-:S13]  /*15b70*/  ISETP.GT.AND.EX P2, PT, R7, R9, PT, P2 ;  /* 0x000000090700720c */ /* 0x000fda0003f44320 */
[----:B------:R-:W-:Y:S05]  /*15b80*/  @!P2 BRA `(.L_x_527) ;  /* 0x0000000000a0a947 */ /* 0x000fea0003800000 */
[----:B------:R-:W2:Y:S01]  /*15b90*/  LD.E.64 R12, desc[UR36][R22.64+0x18] ;  /* 0x00001824160c7980 */ /* 0x000ea2000c101b00 */
[----:B------:R-:W-:-:S04]  /*15ba0*/  IADD3 R3, P3, PT, -R8, R6, RZ ;  /* 0x0000000608037210 */ /* 0x000fc80007f7e1ff */
[----:B--2---:R-:W-:Y:S01]  /*15bb0*/  ISETP.GT.U32.AND P2, PT, R3, R12, PT ;  /* 0x0000000c0300720c */ /* 0x004fe20003f44070 */
[----:B------:R-:W-:-:S05]  /*15bc0*/  IMAD.X R3, R7, 0x1, ~R9, P3 ;  /* 0x0000000107037824 */ /* 0x000fca00018e0e09 */
[----:B------:R-:W-:-:S13]  /*15bd0*/  ISETP.GT.U32.AND.EX P2, PT, R3, R13, PT, P2 ;  /* 0x0000000d0300720c */ /* 0x000fda0003f44120 */
[----:B------:R-:W-:Y:S05]  /*15be0*/  @P2 BREAK.RELIABLE B1 ;  /* 0x0000000000012942 */ /* 0x000fea0003800100 */
[----:B------:R-:W-:Y:S05]  /*15bf0*/  @!P2 BRA `(.L_x_527) ;  /* 0x000000000084a947 */ /* 0x000fea0003800000 */
[----:B------:R-:W-:Y:S05]  /*15c00*/  @!P1 BRA `(.L_x_520) ;  /* 0x0000001c00889947 */ /* 0x000fea0003800000 */
[----:B------:R2:W-:Y:S04]  /*15c10*/  ST.E.64 desc[UR36][R22.64], R6 ;  /* 0x0000000616007985 */ /* 0x0005e8000c101b24 */
[----:B--2---:R-:W2:Y:S02]  /*15c20*/  LD.E.64 R6, desc[UR36][R28.64+0x8] ;  /* 0x000008241c067980 */ /* 0x004ea4000c101b00 */
[----:B--2---:R-:W-:-:S04]  /*15c30*/  ISETP.LT.U32.AND P0, PT, R6, R12, PT ;  /* 0x0000000c0600720c */ /* 0x004fc80003f01070 */
        /* <DEDUP_REMOVED lines=10> */
.L_x_529:
        /* <DEDUP_REMOVED lines=16> */
.L_x_528:
[----:B------:R-:W-:Y:S02]  /*15de0*/  IMAD.MOV.U32 R4, RZ, RZ, R10 ;  /* 0x000000ffff047224 */ /* 0x000fe400078e000a */
[----:B------:R-:W-:Y:S01]  /*15df0*/  IMAD.MOV.U32 R5, RZ, RZ, R11 ;  /* 0x000000ffff057224 */ /* 0x000fe200078e000b */
[----:B------:R-:W-:Y:S06]  /*15e00*/  BRA `(.L_x_520) ;  /* 0x0000001c00087947 */ /* 0x000fec0003800000 */
.L_x_527:
[----:B------:R-:W-:Y:S05]  /*15e10*/  BSYNC.RELIABLE B1 ;  /* 0x0000000000017941 */ /* 0x000fea0003800100 */
.L_x_526:
[----:B------:R-:W-:Y:S01]  /*15e20*/  ISETP.GT.U32.AND P1, PT, R8, R6, PT ;  /* 0x000000060800720c */ /* 0x000fe20003f24070 */
[----:B------:R-:W-:Y:S01]  /*15e30*/  BSSY.RELIABLE B1, `(.L_x_530) ;  /* 0x000003d000017945 */ /* 0x000fe20003800100 */
[----:B-1----:R-:W-:Y:S02]  /*15e40*/  IMAD.MOV.U32 R33, RZ, RZ, R10 ;  /* 0x000000ffff217224 */ /* 0x002fe400078e000a */
[----:B------:R-:W-:Y:S01]  /*15e50*/  ISETP.GT.AND.EX P1, PT, R9, R7, PT, P1 ;  /* 0x000000070900720c */ /* 0x000fe20003f24310 */
[----:B------:R-:W-:Y:S02]  /*15e60*/  IMAD.MOV.U32 R36, RZ, RZ, R11 ;  /* 0x000000ffff247224 */ /* 0x000fe400078e000b */
[----:B------:R-:W-:Y:S02]  /*15e70*/  IMAD.MOV.U32 R3, RZ, RZ, R8 ;  /* 0x000000ffff037224 */ /* 0x000fe400078e0008 */
[----:B------:R-:W-:Y:S02]  /*15e80*/  IMAD.MOV.U32 R32, RZ, RZ, R9 ;  /* 0x000000ffff207224 */ /* 0x000fe400078e0009 */
[----:B------:R-:W-:-:S02]  /*15e90*/  IMAD.MOV.U32 R10, RZ, RZ, R30 ;  /* 0x000000ffff0a7224 */ /* 0x000fc400078e001e */
[----:B------:R-:W-:Y:S02]  /*15ea0*/  IMAD.MOV.U32 R11, RZ, RZ, R31 ;  /* 0x000000ffff0b7224 */ /* 0x000fe400078e001f */
[----:B------:R-:W-:Y:S02]  /*15eb0*/  IMAD.MOV.U32 R12, RZ, RZ, R28 ;  /* 0x000000ffff0c7224 */ /* 0x000fe400078e001c */
[----:B------:R-:W-:Y:S01]  /*15ec0*/  IMAD.MOV.U32 R13, RZ, RZ, R29 ;  /* 0x000000ffff0d7224 */ /* 0x000fe200078e001d */
[----:B------:R-:W-:Y:S06]  /*15ed0*/  @!P1 BRA `(.L_x_531) ;  /* 0x0000000000c89947 */ /* 0x000fec0003800000 */
[----:B------:R-:W2:Y:S01]  /*15ee0*/  LD.E.64 R20, desc[UR36][R22.64+0x18] ;  /* 0x0000182416147980 */ /* 0x000ea2000c101b00 */
[----:B------:R-:W-:Y:S01]  /*15ef0*/  IADD3 R3, P2, PT, R8, -R6, RZ ;  /* 0x8000000608037210 */ /* 0x000fe20007f5e0ff */
[----:B------:R-:W-:Y:S02]  /*15f00*/  IMAD.MOV.U32 R32, RZ, RZ, R7 ;  /* 0x000000ffff207224 */ /* 0x000fe400078e0007 */
[----:B------:R-:W-:Y:S02]  /*15f10*/  IMAD.MOV.U32 R33, RZ, RZ, R14 ;  /* 0x000000ffff217224 */ /* 0x000fe400078e000e */
[----:B------:R-:W-:Y:S02]  /*15f20*/  IMAD.MOV.U32 R36, RZ, RZ, R15 ;  /* 0x000000ffff247224 */ /* 0x000fe400078e000f */
[----:B------:R-:W-:Y:S02]  /*15f30*/  IMAD.MOV.U32 R10, RZ, RZ, R28 ;  /* 0x000000ffff0a7224 */ /* 0x000fe400078e001c */
[----:B------:R-:W-:-:S02]  /*15f40*/  IMAD.MOV.U32 R11, RZ, RZ, R29 ;  /* 0x000000ffff0b7224 */ /* 0x000fc400078e001d */
[----:B------:R-:W-:Y:S02]  /*15f50*/  IMAD.MOV.U32 R12, RZ, RZ, R30 ;  /* 0x000000ffff0c7224 */ /* 0x000fe400078e001e */
[----:B------:R-:W-:Y:S01]  /*15f60*/  IMAD.MOV.U32 R13, RZ, RZ, R31 ;  /* 0x000000ffff0d7224 */ /* 0x000fe200078e001f */
[----:B--2---:R-:W-:Y:S01]  /*15f70*/  ISETP.GT.U32.AND P1, PT, R3, R20, PT ;  /* 0x000000140300720c */ /* 0x004fe20003f24070 */
[----:B------:R-:W-:Y:S02]  /*15f80*/  IMAD.X R3, R9, 0x1, ~R7, P2 ;  /* 0x0000000109037824 */ /* 0x000fe400010e0e07 */
        /* <DEDUP_REMOVED lines=20> */
.L_x_533:
        /* <DEDUP_REMOVED lines=16> */
.L_x_532:
[----:B------:R-:W-:Y:S02]  /*161d0*/  IMAD.MOV.U32 R4, RZ, RZ, R10 ;  /* 0x000000ffff047224 */ /* 0x000fe400078e000a */
[----:B------:R-:W-:Y:S01]  /*161e0*/  IMAD.MOV.U32 R5, RZ, RZ, R11 ;  /* 0x000000ffff057224 */ /* 0x000fe200078e000b */
[----:B------:R-:W-:Y:S06]  /*161f0*/  BRA `(.L_x_520) ;  /* 0x00000018000c7947 */ /* 0x000fec0003800000 */
.L_x_531:
[----:B------:R-:W-:Y:S05]  /*16200*/  BSYNC.RELIABLE B1 ;  /* 0x0000000000017941 */ /* 0x000fea0003800100 */
.L_x_530:
[----:B------:R-:W2:Y:S01]  /*16210*/  LD.E.64 R4, desc[UR36][R22.64+0x18] ;  /* 0x0000182416047980 */ /* 0x000ea2000c101b00 */
[----:B------:R-:W-:Y:S01]  /*16220*/  IADD3 R0, P0, PT, R6, -R3, RZ ;  /* 0x8000000306007210 */ /* 0x000fe20007f1e0ff */
[----:B------:R-:W-:Y:S04]  /*16230*/  BSSY.RECONVERGENT B1, `(.L_x_534) ;  /* 0x0000084000017945 */ /* 0x000fe80003800200 */
[----:B------:R-:W-:Y:S01]  /*16240*/  IMAD.X R3, R7, 0x1, ~R32, P0 ;  /* 0x0000000107037824 */ /* 0x000fe200000e0e20 */
[----:B------:R-:W-:-:S05]  /*16250*/  IADD3 R15, P0, PT, R33, R0, RZ ;  /* 0x00000000210f7210 */ /* 0x000fca0007f1e0ff */
[----:B------:R-:W-:Y:S01]  /*16260*/  IMAD.X R7, R36, 0x1, R3, P0 ;  /* 0x0000000124077824 */ /* 0x000fe200000e0603 */
[----:B--2---:R-:W-:Y:S02]  /*16270*/  ISETP.GT.U32.AND P0, PT, R15, R4, PT ;  /* 0x000000040f00720c */ /* 0x004fe40003f04070 */
[----:B------:R-:W-:Y:S02]  /*16280*/  IADD3 R14, P1, PT, R4, -R0, RZ ;  /* 0x80000000040e7210 */ /* 0x000fe40007f3e0ff */
[----:B------:R-:W-:-:S03]  /*16290*/  ISETP.GT.U32.AND.EX P0, PT, R7, R5, PT, P0 ;  /* 0x000000050700720c */ /* 0x000fc60003f04100 */
[----:B------:R-:W-:Y:S01]  /*162a0*/  IMAD.X R4, R5, 0x1, ~R3, P1 ;  /* 0x0000000105047824 */ /* 0x000fe200008e0e03 */
[C---:B------:R-:W-:Y:S02]  /*162b0*/  SEL R33, R14.reuse, R33, P0 ;  /* 0x000000210e217207 */ /* 0x040fe40000000000 */
[----:B------:R-:W-:Y:S02]  /*162c0*/  SEL R14, R14, R15, P0 ;  /* 0x0000000f0e0e7207 */ /* 0x000fe40000000000 */
[C---:B------:R-:W-:Y:S02]  /*162d0*/  SEL R8, R4.reuse, R36, P0 ;  /* 0x0000002404087207 */ /* 0x040fe40000000000 */
[----:B------:R-:W-:Y:S02]  /*162e0*/  ISETP.GE.U32.AND P1, PT, R33, 0x1, PT ;  /* 0x000000012100780c */ /* 0x000fe40003f26070 */
[----:B------:R-:W-:Y:S02]  /*162f0*/  SEL R15, R4, R7, P0 ;  /* 0x00000007040f7207 */ /* 0x000fe40000000000 */
[----:B------:R-:W-:-:S13]  /*16300*/  ISETP.GE.AND.EX P1, PT, R8, RZ, PT, P1 ;  /* 0x000000ff0800720c */ /* 0x000fda0003f26310 */
        /* <DEDUP_REMOVED lines=10> */
[----:B------:R-:W-:Y:S01]  /*163b0*/  LOP3.LUT R7, R33, 0xfffffffc, RZ, 0xc0, !PT ;  /* 0xfffffffc21077812 */ /* 0x000fe200078ec0ff */
[----:B------:R-:W-:Y:S01]  /*163c0*/  IMAD.MOV.U32 R42, RZ, RZ, RZ ;  /* 0x000000ffff2a7224 */ /* 0x000fe200078e00ff */
[----:B------:R-:W-:Y:S01]  /*163d0*/  LOP3.LUT R8, R8, 0x7fffffff, RZ, 0xc0, !PT ;  /* 0x7fffffff08087812 */ /* 0x000fe200078ec0ff */
[----:B------:R-:W-:Y:S02]  /*163e0*/  IMAD.MOV.U32 R9, RZ, RZ, RZ ;  /* 0x000000ffff097224 */ /* 0x000fe400078e00ff */
[----:B------:R-:W-:Y:S02]  /*163f0*/  IMAD.MOV.U32 R5, RZ, RZ, R14 ;  /* 0x000000ffff057224 */ /* 0x000fe400078e000e */
[----:B------:R-:W-:-:S07]  /*16400*/  IMAD.MOV.U32 R6, RZ, RZ, R15 ;  /* 0x000000ffff067224 */ /* 0x000fce00078e000f */
.L_x_538:
[----:B------:R-:W-:-:S04]  /*16410*/  ISETP.GT.U32.AND P1, PT, R5, R0, PT ;  /* 0x000000000500720c */ /* 0x000fc80003f24070 */
[----:B------:R-:W-:-:S13]  /*16420*/  ISETP.GT.AND.EX P1, PT, R6, R3, PT, P1 ;  /* 0x000000030600720c */ /* 0x000fda0003f24310 */
[----:B-1----:R-:W2:Y:S01]  /*16430*/  @P1 LD.E.64 R32, desc[UR36][R10.64+0x10] ;  /* 0x000010240a201980 */ /* 0x002ea2000c101b00 */
[----:B------:R-:W-:-:S03]  /*16440*/  IADD3 R43, P3, PT, R5, -0x1, RZ ;  /* 0xffffffff052b7810 */ /* 0x000fc60007f7e0ff */
[----:B------:R-:W5:Y:S02]  /*16450*/  @P1 LD.E.64 R20, desc[UR36][R22.64+0x10] ;  /* 0x0000102416141980 */ /* 0x000f64000c101b00 */
[----:B------:R-:W-:-:S05]  /*16460*/  @P1 IMAD.IADD R37, R43, 0x1, -R0 ;  /* 0x000000012b251824 */ /* 0x000fca00078e0a00 */
[----:B--2---:R-:W-:-:S04]  /*16470*/  @P1 IADD3 R36, P2, PT, R32, R37, RZ ;  /* 0x0000002520241210 */ /* 0x004fc80007f5e0ff */
[----:B------:R-:W-:-:S06]  /*16480*/  @P1 LEA.HI.X.SX32 R37, R37, R33, 0x1, P2 ;  /* 0x0000002125251211 */ /* 0x000fcc00010f0eff */
[----:B------:R-:W2:Y:S01]  /*16490*/  @P1 LD.E.U8 R37, desc[UR36][R36.64] ;  /* 0x0000002424251980 */ /* 0x000ea2000c101100 */
[----:B------:R-:W-:Y:S02]  /*164a0*/  ISETP.GT.U32.AND P2, PT, R43, R0, PT ;  /* 0x000000002b00720c */ /* 0x000fe40003f44070 */
[----:B------:R-:W-:-:S04]  /*164b0*/  IADD3.X R32, PT, PT, R6, -0x1, RZ, P3, !PT ;  /* 0xffffffff06207810 */ /* 0x000fc80001ffe4ff */
[----:B------:R-:W-:Y:S02]  /*164c0*/  ISETP.GT.AND.EX P2, PT, R32, R3, PT, P2 ;  /* 0x000000032000720c */ /* 0x000fe40003f44320 */
[----:B-----5:R-:W-:-:S04]  /*164d0*/  @P1 IADD3 R44, P3, PT, R20, R43, RZ ;  /* 0x0000002b142c1210 */ /* 0x020fc80007f7e0ff */
[----:B------:R-:W-:-:S05]  /*164e0*/  @P1 LEA.HI.X.SX32 R45, R43, R21, 0x1, P3 ;  /* 0x000000152b2d1211 */ /* 0x000fca00018f0eff */
[----:B--2---:R1:W-:Y:S04]  /*164f0*/  @P1 ST.E.U8 desc[UR36][R44.64], R37 ;  /* 0x000000252c001985 */ /* 0x0043e8000c101124 */
[----:B------:R-:W2:Y:S01]  /*16500*/  @P2 LD.E.64 R32, desc[UR36][R10.64+0x10] ;  /* 0x000010240a202980 */ /* 0x000ea2000c101b00 */
[----:B------:R-:W-:-:S03]  /*16510*/  IADD3 R47, P3, PT, R5, -0x2, RZ ;  /* 0xfffffffe052f7810 */ /* 0x000fc60007f7e0ff */
[----:B------:R-:W1:Y:S02]  /*16520*/  @P2 LD.E.64 R20, desc[UR36][R22.64+0x10] ;  /* 0x0000102416142980 */ /* 0x000e64000c101b00 */
[----:B------:R-:W-:Y:S01]  /*16530*/  @P2 IMAD.IADD R43, R47, 0x1, -R0 ;  /* 0x000000012f2b2824 */ /* 0x000fe200078e0a00 */
[----:B------:R-:W-:-:S04]  /*16540*/  IADD3.X R36, PT, PT, R6, -0x1, RZ, P3, !PT ;  /* 0xffffffff06247810 */ /* 0x000fc80001ffe4ff */
[----:B--2---:R-:W-:-:S04]  /*16550*/  @P2 IADD3 R32, P1, PT, R32, R43, RZ ;  /* 0x0000002b20202210 */ /* 0x004fc80007f3e0ff */
[----:B------:R-:W-:-:S05]  /*16560*/  @P2 LEA.HI.X.SX32 R33, R43, R33, 0x1, P1 ;  /* 0x000000212b212211 */ /* 0x000fca00008f0eff */
[----:B------:R-:W2:Y:S01]  /*16570*/  @P2 LD.E.U8 R43, desc[UR36][R32.64] ;  /* 0x00000024202b2980 */ /* 0x000ea2000c101100 */
[----:B------:R-:W-:-:S04]  /*16580*/  ISETP.GT.U32.AND P1, PT, R47, R0, PT ;  /* 0x000000002f00720c */ /* 0x000fc80003f24070 */
[----:B------:R-:W-:Y:S02]  /*16590*/  ISETP.GT.AND.EX P1, PT, R36, R3, PT, P1 ;  /* 0x000000032400720c */ /* 0x000fe40003f24310 */
[----:B-1----:R-:W-:-:S04]  /*165a0*/  @P2 IADD3 R44, P3, PT, R20, R47, RZ ;  /* 0x0000002f142c2210 */ /* 0x002fc80007f7e0ff */
[----:B------:R-:W-:-:S05]  /*165b0*/  @P2 LEA.HI.X.SX32 R45, R47, R21, 0x1, P3 ;  /* 0x000000152f2d2211 */ /* 0x000fca00018f0eff */
[----:B--2---:R1:W-:Y:S04]  /*165c0*/  @P2 ST.E.U8 desc[UR36][R44.64], R43 ;  /* 0x0000002b2c002985 */ /* 0x0043e8000c101124 */
[----:B------:R-:W2:Y:S01]  /*165d0*/  @P1 LD.E.64 R36, desc[UR36][R10.64+0x10] ;  /* 0x000010240a241980 */ /* 0x000ea2000c101b00 */
[----:B------:R-:W-:-:S03]  /*165e0*/  IADD3 R49, P3, PT, R5, -0x3, RZ ;  /* 0xfffffffd05317810 */ /* 0x000fc60007f7e0ff */
[----:B------:R-:W1:Y:S02]  /*165f0*/  @P1 LD.E.64 R20, desc[UR36][R22.64+0x10] ;  /* 0x0000102416141980 */ /* 0x000e64000c101b00 */
[----:B------:R-:W-:-:S05]  /*16600*/  @P1 IMAD.IADD R47, R49, 0x1, -R0 ;  /* 0x00000001312f1824 */ /* 0x000fca00078e0a00 */
[----:B--2---:R-:W-:-:S04]  /*16610*/  @P1 IADD3 R32, P2, PT, R36, R47, RZ ;  /* 0x0000002f24201210 */ /* 0x004fc80007f5e0ff */
[----:B------:R-:W-:-:S05]  /*16620*/  @P1 LEA.HI.X.SX32 R33, R47, R37, 0x1, P2 ;  /* 0x000000252f211211 */ /* 0x000fca00010f0eff */
[----:B------:R-:W2:Y:S01]  /*16630*/  @P1 LD.E.U8 R47, desc[UR36][R32.64] ;  /* 0x00000024202f1980 */ /* 0x000ea2000c101100 */
[----:B------:R-:W-:Y:S02]  /*16640*/  ISETP.GT.U32.AND P2, PT, R49, R0, PT ;  /* 0x000000003100720c */ /* 0x000fe40003f44070 */
[----:B------:R-:W-:-:S04]  /*16650*/  IADD3.X R36, PT, PT, R6, -0x1, RZ, P3, !PT ;  /* 0xffffffff06247810 */ /* 0x000fc80001ffe4ff */
[----:B------:R-:W-:Y:S02]  /*16660*/  ISETP.GT.AND.EX P2, PT, R36, R3, PT, P2 ;  /* 0x000000032400720c */ /* 0x000fe40003f44320 */
[----:B-1----:R-:W-:-:S04]  /*16670*/  @P1 IADD3 R44, P3, PT, R20, R49, RZ ;  /* 0x00000031142c1210 */ /* 0x002fc80007f7e0ff */
[----:B------:R-:W-:-:S05]  /*16680*/  @P1 LEA.HI.X.SX32 R45, R49, R21, 0x1, P3 ;  /* 0x00000015312d1211 */ /* 0x000fca00018f0eff */
[----:B--2---:R1:W-:Y:S04]  /*16690*/  @P1 ST.E.U8 desc[UR36][R44.64], R47 ;  /* 0x0000002f2c001985 */ /* 0x0043e8000c101124 */
[----:B------:R-:W2:Y:S01]  /*166a0*/  @P2 LD.E.64 R36, desc[UR36][R10.64+0x10] ;  /* 0x000010240a242980 */ /* 0x000ea2000c101b00 */
[----:B------:R-:W-:-:S03]  /*166b0*/  IADD3 R5, P3, PT, R5, -0x4, RZ ;  /* 0xfffffffc05057810 */ /* 0x000fc60007f7e0ff */
[----:B------:R-:W5:Y:S02]  /*166c0*/  @P2 LD.E.64 R20, desc[UR36][R22.64+0x10] ;  /* 0x0000102416142980 */ /* 0x000f64000c101b00 */
[----:B------:R-:W-:-:S05]  /*166d0*/  @P2 IMAD.IADD R43, R5, 0x1, -R0 ;  /* 0x00000001052b2824 */ /* 0x000fca00078e0a00 */
[----:B--2---:R-:W-:-:S04]  /*166e0*/  @P2 IADD3 R32, P1, PT, R36, R43, RZ ;  /* 0x0000002b24202210 */ /* 0x004fc80007f3e0ff */
[----:B------:R-:W-:-:S06]  /*166f0*/  @P2 LEA.HI.X.SX32 R33, R43, R37, 0x1, P1 ;  /* 0x000000252b212211 */ /* 0x000fcc00008f0eff */
[----:B------:R-:W2:Y:S01]  /*16700*/  @P2 LD.E.U8 R33, desc[UR36][R32.64] ;  /* 0x0000002420212980 */ /* 0x000ea2000c101100 */
[----:B-----5:R-:W-:-:S04]  /*16710*/  @P2 IADD3 R20, P1, PT, R20, R5, RZ ;  /* 0x0000000514142210 */ /* 0x020fc80007f3e0ff */
[----:B------:R-:W-:Y:S02]  /*16720*/  @P2 LEA.HI.X.SX32 R21, R5, R21, 0x1, P1 ;  /* 0x0000001505152211 */ /* 0x000fe400008f0eff */
[----:B------:R-:W-:-:S05]  /*16730*/  IADD3 R42, P1, PT, R42, 0x4, RZ ;  /* 0x000000042a2a7810 */ /* 0x000fca0007f3e0ff */
[----:B------:R-:W-:Y:S01]  /*16740*/  IMAD.X R9, RZ, RZ, R9, P1 ;  /* 0x000000ffff097224 */ /* 0x000fe200008e0609 */
[----:B------:R-:W-:-:S04]  /*16750*/  ISETP.NE.U32.AND P1, PT, R42, R7, PT ;  /* 0x000000072a00720c */ /* 0x000fc80003f25070 */
[----:B------:R-:W-:Y:S02]  /*16760*/  ISETP.NE.AND.EX P1, PT, R9, R8, PT, P1 ;  /* 0x000000080900720c */ /* 0x000fe40003f25310 */
[----:B------:R-:W-:Y:S01]  /*16770*/  IADD3.X R6, PT, PT, R6, -0x1, RZ, P3, !PT ;  /* 0xffffffff06067810 */ /* 0x000fe20001ffe4ff */
[----:B--2---:R1:W-:Y:S10]  /*16780*/  @P2 ST.E.U8 desc[UR36][R20.64], R33 ;  /* 0x0000002114002985 */ /* 0x0043f4000c101124 */
[----:B------:R-:W-:Y:S05]  /*16790*/  @P1 BRA `(.L_x_538) ;  /* 0xfffffffc001c1947 */ /* 0x000fea000383ffff */
.L_x_537:
[----:B------:R-:W-:Y:S05]  /*167a0*/  BSYNC.RECONVERGENT B2 ;  /* 0x0000000000027941 */ /* 0x000fea0003800200 */
.L_x_536:
[----:B------:R-:W-:Y:S05]  /*167b0*/  @!P0 BRA `(.L_x_535) ;  /* 0x0000000000ac8947 */ /* 0x000fea0003800000 */
        /* <DEDUP_REMOVED lines=9> */
[----:B-----5:R-:W-:-:S04]  /*16850*/  @P0 IADD3 R8, P2, PT, R8, R33, RZ ;  /* 0x0000002108080210 */ /* 0x020fc80007f5e0ff */
[----:B------:R-:W-:-:S05]  /*16860*/  @P0 LEA.HI.X.SX32 R9, R33, R9, 0x1, P2 ;  /* 0x0000000921090211 */ /* 0x000fca00010f0eff */
[----:B--2---:R2:W-:Y:S01]  /*16870*/  @P0 ST.E.U8 desc[UR36][R8.64], R21 ;  /* 0x0000001508000985 */ /* 0x0045e2000c101124 */
[----:B------:R-:W-:-:S04]  /*16880*/  ISETP.NE.U32.AND P0, PT, R4, 0x1, PT ;  /* 0x000000010400780c */ /* 0x000fc80003f05070 */
[----:B------:R-:W-:-:S13]  /*16890*/  ISETP.NE.AND.EX P0, PT, RZ, RZ, PT, P0 ;  /* 0x000000ffff00720c */ /* 0x000fda0003f05300 */
[----:B--2---:R-:W-:Y:S05]  /*168a0*/  @!P0 BRA `(.L_x_535) ;  /* 0x0000000000708947 */ /* 0x004fea0003800000 */
[----:B------:R-:W-:Y:S02]  /*168b0*/  ISETP.GT.U32.AND P0, PT, R33, R0, PT ;  /* 0x000000002100720c */ /* 0x000fe40003f04070 */
[----:B------:R-:W-:-:S04]  /*168c0*/  IADD3.X R8, PT, PT, R6, -0x1, RZ, P1, !PT ;  /* 0xffffffff06087810 */ /* 0x000fc80000ffe4ff */
[----:B------:R-:W-:-:S13]  /*168d0*/  ISETP.GT.AND.EX P0, PT, R8, R3, PT, P0 ;  /* 0x000000030800720c */ /* 0x000fda0003f04300 */
[----:B------:R-:W2:Y:S01]  /*168e0*/  @P0 LD.E.64 R20, desc[UR36][R10.64+0x10] ;  /* 0x000010240a140980 */ /* 0x000ea2000c101b00 */
[----:B------:R-:W-:-:S03]  /*168f0*/  IADD3 R33, P1, PT, R5, -0x2, RZ ;  /* 0xfffffffe05217810 */ /* 0x000fc60007f3e0ff */
[----:B------:R-:W5:Y:S02]  /*16900*/  @P0 LD.E.64 R8, desc[UR36][R22.64+0x10] ;  /* 0x0000102416080980 */ /* 0x000f64000c101b00 */
[C---:B------:R-:W-:Y:S01]  /*16910*/  @P0 IMAD.IADD R7, R33.reuse, 0x1, -R0 ;  /* 0x0000000121070824 */ /* 0x040fe200078e0a00 */
[----:B------:R-:W-:Y:S02]  /*16920*/  IADD3.X R6, PT, PT, R6, -0x1, RZ, P1, !PT ;  /* 0xffffffff06067810 */ /* 0x000fe40000ffe4ff */
[----:B------:R-:W-:Y:S02]  /*16930*/  ISETP.GT.U32.AND P1, PT, R33, R0, PT ;  /* 0x000000002100720c */ /* 0x000fe40003f24070 */
[----:B--2---:R-:W-:-:S04]  /*16940*/  @P0 IADD3 R20, P2, PT, R20, R7, RZ ;  /* 0x0000000714140210 */ /* 0x004fc80007f5e0ff */
[----:B------:R-:W-:-:S06]  /*16950*/  @P0 LEA.HI.X.SX32 R21, R7, R21, 0x1, P2 ;  /* 0x0000001507150211 */ /* 0x000fcc00010f0eff */
[----:B------:R-:W2:Y:S01]  /*16960*/  @P0 LD.E.U8 R21, desc[UR36][R20.64] ;  /* 0x0000002414150980 */ /* 0x000ea2000c101100 */
[----:B------:R-:W-:Y:S02]  /*16970*/  ISETP.EQ.U32.AND P2, PT, R4, 0x2, PT ;  /* 0x000000020400780c */ /* 0x000fe40003f42070 */
[----:B------:R-:W-:-:S04]  /*16980*/  ISETP.GT.AND.EX P1, PT, R6, R3, PT, P1 ;  /* 0x000000030600720c */ /* 0x000fc80003f24310 */
[----:B------:R-:W-:Y:S02]  /*16990*/  ISETP.EQ.OR.EX P1, PT, RZ, RZ, !P1, P2 ;  /* 0x000000ffff00720c */ /* 0x000fe40004f22720 */
[----:B-----5:R-:W-:-:S04]  /*169a0*/  @P0 IADD3 R8, P2, PT, R8, R33, RZ ;  /* 0x0000002108080210 */ /* 0x020fc80007f5e0ff */
[----:B------:R-:W-:-:S05]  /*169b0*/  @P0 LEA.HI.X.SX32 R9, R33, R9, 0x1, P2 ;  /* 0x0000000921090211 */ /* 0x000fca00010f0eff */
[----:B--2---:R2:W-:Y:S04]  /*169c0*/  @P0 ST.E.U8 desc[UR36][R8.64], R21 ;  /* 0x0000001508000985 */ /* 0x0045e8000c101124 */
[----:B------:R-:W5:Y:S01]  /*169d0*/  @!P1 LD.E.64 R6, desc[UR36][R10.64+0x10] ;  /* 0x000010240a069980 */ /* 0x000f62000c101b00 */
[----:B------:R-:W-:-:S03]  /*169e0*/  @!P1 VIADD R33, R5, 0xfffffffd ;  /* 0xfffffffd05219836 */ /* 0x000fc60000000000 */
[----:B------:R-:W3:Y:S01]  /*169f0*/  @!P1 LD.E.64 R4, desc[UR36][R22.64+0x10] ;  /* 0x0000102416049980 */ /* 0x000ee2000c101b00 */
[----:B------:R-:W-:-:S05]  /*16a00*/  @!P1 IMAD.IADD R3, R33, 0x1, -R0 ;  /* 0x0000000121039824 */ /* 0x000fca00078e0a00 */
[----:B-----5:R-:W-:-:S04]  /*16a10*/  @!P1 IADD3 R6, P0, PT, R6, R3, RZ ;  /* 0x0000000306069210 */ /* 0x020fc80007f1e0ff */
[----:B------:R-:W-:-:S06]  /*16a20*/  @!P1 LEA.HI.X.SX32 R7, R3, R7, 0x1, P0 ;  /* 0x0000000703079211 */ /* 0x000fcc00000f0eff */
[----:B------:R-:W5:Y:S01]  /*16a30*/  @!P1 LD.E.U8 R7, desc[UR36][R6.64] ;  /* 0x0000002406079980 */ /* 0x000f62000c101100 */
[----:B---3--:R-:W-:-:S04]  /*16a40*/  @!P1 IADD3 R4, P0, PT, R4, R33, RZ ;  /* 0x0000002104049210 */ /* 0x008fc80007f1e0ff */
[----:B------:R-:W-:-:S05]  /*16a50*/  @!P1 LEA.HI.X.SX32 R5, R33, R5, 0x1, P0 ;  /* 0x0000000521059211 */ /* 0x000fca00000f0eff */
[----:B-----5:R2:W-:Y:S04]  /*16a60*/  @!P1 ST.E.U8 desc[UR36][R4.64], R7 ;  /* 0x0000000704009985 */ /* 0x0205e8000c101124 */
.L_x_535:
[----:B------:R-:W-:Y:S05]  /*16a70*/  BSYNC.RECONVERGENT B1 ;  /* 0x0000000000017941 */ /* 0x000fea0003800200 */
.L_x_534:
[----:B--2---:R-:W2:Y:S04]  /*16a80*/  LD.E.64 R4, desc[UR36][R12.64] ;  /* 0x000000240c047980 */ /* 0x004ea8000c101b00 */
[----:B------:R-:W-:Y:S04]  /*16a90*/  ST.E.64 desc[UR36][R22.64+0x8], R14 ;  /* 0x0000080e16007985 */ /* 0x000fe8000c101b24 */
[----:B--2---:R2:W-:Y:S04]  /*16aa0*/  ST.E.64 desc[UR36][R22.64], R4 ;  /* 0x0000000416007985 */ /* 0x0045e8000c101b24 */
[----:B------:R-:W5:Y:S01]  /*16ab0*/  LD.E.64 R6, desc[UR36][R12.64+0x8] ;  /* 0x000008240c067980 */ /* 0x000f62000c101b00 */
[----:B------:R-:W-:Y:S01]  /*16ac0*/  BSSY.RECONVERGENT B1, `(.L_x_539) ;  /* 0x000003c000017945 */ /* 0x000fe20003800200 */
[----:B--2---:R-:W-:-:S02]  /*16ad0*/  CS2R R4, SRZ ;  /* 0x0000000000047805 */ /* 0x004fc4000001ff00 */
        /* <DEDUP_REMOVED lines=8> */
[----:B--2---:R-:W-:Y:S05]  /*16b60*/  @!P1 BRA `(.L_x_540) ;  /* 0x0000000000c49947 */ /* 0x004fea0003800000 */
[----:B------:R-:W-:Y:S01]  /*16b70*/  BSSY.RECONVERGENT B2, `(.L_x_541) ;  /* 0x000002d000027945 */ /* 0x000fe20003800200 */
[----:B------:R-:W-:Y:S01]  /*16b80*/  IMAD.MOV.U32 R37, RZ, RZ, 0x1 ;  /* 0x00000001ff257424 */ /* 0x000fe200078e00ff */
[----:B------:R-:W-:Y:S02]  /*16b90*/  CS2R R4, SRZ ;  /* 0x0000000000047805 */ /* 0x000fe4000001ff00 */
[----:B------:R-:W-:Y:S01]  /*16ba0*/  PRMT R10, RZ, 0x7610, R10 ;  /* 0x00007610ff0a7816 */ /* 0x000fe2000000000a */
[----:B------:R-:W-:Y:S02]  /*16bb0*/  IMAD.MOV.U32 R3, RZ, RZ, RZ ;  /* 0x000000ffff037224 */ /* 0x000fe400078e00ff */
[----:B------:R-:W-:-:S07]  /*16bc0*/  IMAD.MOV.U32 R0, RZ, RZ, RZ ;  /* 0x000000ffff007224 */ /* 0x000fce00078e00ff */
.L_x_542:
[----:B------:R-:W2:Y:S04]  /*16bd0*/  LD.E.64 R14, desc[UR36][R12.64+0x10] ;  /* 0x000010240c0e7980 */ /* 0x000ea8000c101b00 */
[----:B------:R-:W5:Y:S01]  /*16be0*/  LD.E.64 R8, desc[UR36][R22.64+0x10] ;  /* 0x0000102416087980 */ /* 0x000f62000c101b00 */
[----:B------:R-:W-:-:S05]  /*16bf0*/  LOP3.LUT R11, RZ, R3, RZ, 0x33, !PT ;  /* 0x00000003ff0b7212 */ /* 0x000fca00078e33ff */
[----:B-1----:R-:W-:-:S05]  /*16c00*/  IMAD.IADD R47, R11, 0x1, R6 ;  /* 0x000000010b2f7824 */ /* 0x002fca00078e0206 */
[----:B------:R-:W-:Y:S02]  /*16c10*/  SHF.R.S32.HI R11, RZ, 0x1f, R47 ;  /* 0x0000001fff0b7819 */ /* 0x000fe4000001142f */
[-C--:B--2---:R-:W-:Y:S02]  /*16c20*/  IADD3 R20, P0, PT, R14, R47.reuse, RZ ;  /* 0x0000002f0e147210 */ /* 0x084fe40007f1e0ff */
[----:B-----5:R-:W-:-:S03]  /*16c30*/  IADD3 R8, P1, PT, R8, R47, RZ ;  /* 0x0000002f08087210 */ /* 0x020fc60007f3e0ff */
[--C-:B------:R-:W-:Y:S02]  /*16c40*/  IMAD.X R21, R15, 0x1, R11.reuse, P0 ;  /* 0x000000010f157824 */ /* 0x100fe400000e060b */
[----:B------:R-:W-:-:S04]  /*16c50*/  IMAD.X R9, R9, 0x1, R11, P1 ;  /* 0x0000000109097824 */ /* 0x000fc800008e060b */
[----:B------:R-:W2:Y:S04]  /*16c60*/  LD.E.U8 R21, desc[UR36][R20.64] ;  /* 0x0000002414157980 */ /* 0x000ea8000c101100 */
[----:B------:R-:W2:Y:S02]  /*16c70*/  LD.E.U8 R14, desc[UR36][R8.64] ;  /* 0x00000024080e7980 */ /* 0x000ea4000c101100 */
[----:B--2---:R-:W-:-:S05]  /*16c80*/  IADD3 R43, PT, PT, R14, R21, R10 ;  /* 0x000000150e2b7210 */ /* 0x004fca0007ffe00a */
[----:B------:R1:W-:Y:S04]  /*16c90*/  ST.E.U8 desc[UR36][R8.64], R43 ;  /* 0x0000002b08007985 */ /* 0x0003e8000c101124 */
[----:B------:R-:W2:Y:S02]  /*16ca0*/  LD.E.64 R14, desc[UR36][R22.64+0x10] ;  /* 0x00001024160e7980 */ /* 0x000ea4000c101b00 */
[----:B--2---:R-:W-:-:S05]  /*16cb0*/  IADD3 R32, P0, PT, R14, R47, RZ ;  /* 0x0000002f0e207210 */ /* 0x004fca0007f1e0ff */
[----:B------:R-:W-:-:S05]  /*16cc0*/  IMAD.X R33, R15, 0x1, R11, P0 ;  /* 0x000000010f217824 */ /* 0x000fca00000e060b */
[----:B------:R-:W2:Y:S01]  /*16cd0*/  LD.E.S8 R45, desc[UR36][R32.64] ;  /* 0x00000024202d7980 */ /* 0x000ea2000c101300 */
[----:B------:R-:W-:Y:S02]  /*16ce0*/  ISETP.NE.AND P2, PT, R37, 0x1, PT ;  /* 0x000000012500780c */ /* 0x000fe40003f45270 */
[----:B--2---:R-:W-:-:S13]  /*16cf0*/  ISETP.GE.AND P0, PT, R45, 0xa, PT ;  /* 0x0000000a2d00780c */ /* 0x004fda0003f06270 */
[----:B------:R-:W-:-:S05]  /*16d00*/  @P0 VIADD R45, R45, 0xfffffff6 ;  /* 0xfffffff62d2d0836 */ /* 0x000fca0000000000 */
[----:B------:R2:W-:Y:S04]  /*16d10*/  @P0 ST.E.U8 desc[UR36][R32.64], R45 ;  /* 0x0000002d20000985 */ /* 0x0005e8000c101124 */
[----:B------:R-:W5:Y:S04]  /*16d20*/  @!P2 LD.E.64 R14, desc[UR36][R22.64+0x10] ;  /* 0x00001024160ea980 */ /* 0x000f68000c101b00 */
[----:B-1----:R-:W3:Y:S01]  /*16d30*/  LD.E.64 R8, desc[UR36][R22.64+0x8] ;  /* 0x0000082416087980 */ /* 0x002ee2000c101b00 */
[----:B-----5:R-:W-:-:S05]  /*16d40*/  @!P2 IADD3 R10, P1, PT, R14, R47, RZ ;  /* 0x0000002f0e0aa210 */ /* 0x020fca0007f3e0ff */
[----:B------:R-:W-:-:S05]  /*16d50*/  @!P2 IMAD.X R11, R15, 0x1, R11, P1 ;  /* 0x000000010f0ba824 */ /* 0x000fca00008e060b */
[----:B------:R-:W5:Y:S01]  /*16d60*/  @!P2 LD.E.U8 R10, desc[UR36][R10.64] ;  /* 0x000000240a0aa980 */ /* 0x000f62000c101100 */
[----:B------:R-:W-:-:S05]  /*16d70*/  IADD3 R3, P1, PT, R3, 0x1, RZ ;  /* 0x0000000103037810 */ /* 0x000fca0007f3e0ff */
[----:B------:R-:W-:Y:S01]  /*16d80*/  IMAD.X R0, RZ, RZ, R0, P1 ;  /* 0x000000ffff007224 */ /* 0x000fe200008e0600 */
[----:B---3--:R-:W-:-:S04]  /*16d90*/  ISETP.GE.U32.AND P1, PT, R3, R8, PT ;  /* 0x000000080300720c */ /* 0x008fc80003f26070 */
[----:B------:R-:W-:Y:S01]  /*16da0*/  ISETP.GE.U32.AND.EX P1, PT, R0, R9, PT, P1 ;  /* 0x000000090000720c */ /* 0x000fe20003f26110 */
[----:B------:R-:W-:Y:S02]  /*16db0*/  IMAD.MOV.U32 R37, RZ, RZ, RZ ;  /* 0x000000ffff257224 */ /* 0x000fe400078e00ff */
[----:B------:R-:W-:Y:S01]  /*16dc0*/  IMAD.MOV.U32 R14, RZ, RZ, 0x1 ;  /* 0x00000001ff0e7424 */ /* 0x000fe200078e00ff */
[----:B-----5:R-:W-:-:S04]  /*16dd0*/  @!P2 ISETP.NE.AND P3, PT, R10, RZ, PT ;  /* 0x000000ff0a00a20c */ /* 0x020fc80003f65270 */
[----:B------:R-:W-:Y:S02]  /*16de0*/  @!P2 SEL R37, RZ, 0x1, P3 ;  /* 0x00000001ff25a807 */ /* 0x000fe40001800000 */
[----:B------:R-:W-:Y:S02]  /*16df0*/  PRMT R10, RZ, 0x7610, R10 ;  /* 0x00007610ff0a7816 */ /* 0x000fe4000000000a */
[----:B------:R-:W-:Y:S02]  /*16e00*/  @!P2 IADD3 R4, P3, PT, R37, R4, RZ ;  /* 0x000000042504a210 */ /* 0x000fe40007f7e0ff */
[----:B------:R-:W-:-:S03]  /*16e10*/  @P0 PRMT R10, R14, 0x7610, R10 ;  /* 0x000076100e0a0816 */ /* 0x000fc6000000000a */
[----:B------:R-:W-:Y:S01]  /*16e20*/  @!P2 IMAD.X R5, RZ, RZ, R5, P3 ;  /* 0x000000ffff05a224 */ /* 0x000fe200018e0605 */
[----:B--2---:R-:W-:Y:S07]  /*16e30*/  @!P1 BRA `(.L_x_542) ;  /* 0xfffffffc00649947 */ /* 0x004fee000383ffff */
[----:B------:R-:W-:Y:S05]  /*16e40*/  BSYNC.RECONVERGENT B2 ;  /* 0x0000000000027941 */ /* 0x000fea0003800200 */
.L_x_541:
[----:B------:R-:W-:Y:S02]  /*16e50*/  IADD3 R4, P1, PT, R8, -R4, RZ ;  /* 0x8000000408047210 */ /* 0x000fe40007f3e0ff */
[----:B------:R-:W-:-:S03]  /*16e60*/  PLOP3.LUT P0, PT, P0, PT, PT, 0x8, 0x80 ;  /* 0x000000000080781c */ /* 0x000fc6000070e170 */
[----:B------:R-:W-:-:S10]  /*16e70*/  IMAD.X R5, R9, 0x1, ~R5, P1 ;  /* 0x0000000109057824 */ /* 0x000fd400008e0e05 */
.L_x_540:
[----:B------:R-:W-:Y:S05]  /*16e80*/  BSYNC.RECONVERGENT B1 ;  /* 0x0000000000017941 */ /* 0x000fea0003800200 */
.L_x_539:
        /* <DEDUP_REMOVED lines=9> */
[----:B------:R-:W-:Y:S01]  /*16f20*/  IMAD.X R3, R3, 0x1, R5, P0 ;  /* 0x0000000103037824 */ /* 0x000fe200000e0605 */
        /* <DEDUP_REMOVED lines=9> */
[----:B--2---:R-:W-:Y:S02]  /*16fc0*/  CS2R R4, SRZ ;  /* 0x0000000000047805 */ /* 0x004fe4000001ff00 */
[----:B------:R-:W-:-:S07]  /*16fd0*/  LOP3.LUT R7, R3, 0x7fffffff, RZ, 0xc0, !PT ;  /* 0x7fffffff03077812 */ /* 0x000fce00078ec0ff */
.L_x_560:
[----:B------:R-:W-:-:S04]  /*16fe0*/  ISETP.GE.U32.AND P1, PT, R0, 0x1, PT ;  /* 0x000000010000780c */ /* 0x000fc80003f26070 */
[----:B------:R-:W-:-:S13]  /*16ff0*/  ISETP.GE.AND.EX P1, PT, R3, RZ, PT, P1 ;  /* 0x000000ff0300720c */ /* 0x000fda0003f26310 */
[----:B-12---:R-:W2:Y:S01]  /*17000*/  @P1 LD.E.64 R8, desc[UR36][R22.64+0x10] ;  /* 0x0000102416081980 */ /* 0x006ea2000c101b00 */
[----:B------:R-:W-:-:S05]  /*17010*/  VIADD R15, R0, 0xffffffff ;  /* 0xffffffff000f7836 */ /* 0x000fca0000000000 */
[----:B--2---:R-:W-:-:S04]  /*17020*/  @P1 IADD3 R12, P0, PT, R8, R15, RZ ;  /* 0x0000000f080c1210 */ /* 0x004fc80007f1e0ff */
[----:B------:R-:W-:-:S06]  /*17030*/  @P1 LEA.HI.X.SX32 R13, R15, R9, 0x1, P0 ;  /* 0x000000090f0d1211 */ /* 0x000fcc00000f0eff */
[----:B------:R-:W2:Y:S01]  /*17040*/  @P1 LD.E.U8 R13, desc[UR36][R12.64] ;  /* 0x000000240c0d1980 */ /* 0x000ea2000c101100 */
        /* <DEDUP_REMOVED lines=10> */
[----:B--2---:R2:W-:Y:S01]  /*170f0*/  @P1 ST.E.U8 desc[UR36][R8.64], R13 ;  /* 0x0000000d08001985 */ /* 0x0045e2000c101124 */
[----:B------:R-:W-:Y:S11]  /*17100*/  @P1 BRA `(.L_x_550) ;  /* 0x0000000000101947 */ /* 0x000ff60003800000 */
[----:B------:R-:W-:-:S13]  /*17110*/  ISETP.GE.AND P1, PT, R3, RZ, PT ;  /* 0x000000ff0300720c */ /* 0x000fda0003f26270 */
[----:B------:R-:W-:Y:S05]  /*17120*/  @!P1 BRA `(.L_x_550) ;  /* 0x0000000000089947 */ /* 0x000fea0003800000 */
[----:B--2---:R-:W2:Y:S04]  /*17130*/  LD.E.64 R8, desc[UR36][R22.64+0x10] ;  /* 0x0000102416087980 */ /* 0x004ea8000c101b00 */
[----:B--2---:R2:W-:Y:S02]  /*17140*/  ST.E.U8 desc[UR36][R8.64], RZ ;  /* 0x000000ff08007985 */ /* 0x0045e4000c101124 */
.L_x_550:
[----:B------:R-:W-:Y:S05]  /*17150*/  BSYNC.RECONVERGENT B4 ;  /* 0x0000000000047941 */ /* 0x000fea0003800200 */
.L_x_549:
[----:B------:R-:W-:Y:S01]  /*17160*/  BSSY.RECONVERGENT B4, `(.L_x_551) ;  /* 0x0000011000047945 */ /* 0x000fe20003800200 */
[----:B------:R-:W-:Y:S02]  /*17170*/  IMAD.MOV.U32 R14, RZ, RZ, R3 ;  /* 0x000000ffff0e7224 */ /* 0x000fe400078e0003 */
[----:B-1----:R-:W-:Y:S01]  /*17180*/  VIADD R21, R0, 0xfffffffe ;  /* 0xfffffffe00157836 */ /* 0x002fe20000000000 */
[----:B------:R-:W-:Y:S06]  /*17190*/  @P2 BRA `(.L_x_552) ;  /* 0x0000000000182947 */ /* 0x000fec0003800000 */
[----:B------:R-:W-:-:S04]  /*171a0*/  ISETP.NE.U32.AND P1, PT, R0, 0x1, PT ;  /* 0x000000010000780c */ /* 0x000fc80003f25070 */
[----:B------:R-:W-:-:S13]  /*171b0*/  ISETP.NE.AND.EX P1, PT, R3, RZ, PT, P1 ;  /* 0x000000ff0300720c */ /* 0x000fda0003f25310 */
[----:B------:R-:W-:Y:S05]  /*171c0*/  @P1 BRA `(.L_x_553) ;  /* 0x0000000000281947 */ /* 0x000fea0003800000 */
[----:B--2---:R-:W2:Y:S04]  /*171d0*/  LD.E.64 R8, desc[UR36][R22.64+0x10] ;  /* 0x0000102416087980 */ /* 0x004ea8000c101b00 */
[----:B--2---:R1:W-:Y:S01]  /*171e0*/  ST.E.U8 desc[UR36][R8.64], RZ ;  /* 0x000000ff08007985 */ /* 0x0043e2000c101124 */
[----:B------:R-:W-:Y:S05]  /*171f0*/  BRA `(.L_x_553) ;  /* 0x00000000001c7947 */ /* 0x000fea0003800000 */
.L_x_552:
[----:B--2---:R-:W2:Y:S02]  /*17200*/  LD.E.64 R8, desc[UR36][R22.64+0x10] ;  /* 0x0000102416087980 */ /* 0x004ea4000c101b00 */
[----:B--2---:R-:W-:-:S04]  /*17210*/  IADD3 R12, P1, PT, R8, R21, RZ ;  /* 0x00000015080c7210 */ /* 0x004fc80007f3e0ff */
[----:B------:R-:W-:-:S06]  /*17220*/  LEA.HI.X.SX32 R13, R21, R9, 0x1, P1 ;  /* 0x00000009150d7211 */ /* 0x000fcc00008f0eff */
[----:B------:R-:W2:Y:S01]  /*17230*/  LD.E.U8 R13, desc[UR36][R12.64] ;  /* 0x000000240c0d7980 */ /* 0x000ea2000c101100 */
[----:B------:R-:W-:-:S04]  /*17240*/  IADD3 R8, P1, PT, R8, R15, RZ ;  /* 0x0000000f08087210 */ /* 0x000fc80007f3e0ff */
[----:B------:R-:W-:-:S05]  /*17250*/  LEA.HI.X.SX32 R9, R15, R9, 0x1, P1 ;  /* 0x000000090f097211 */ /* 0x000fca00008f0eff */
[----:B--2---:R1:W-:Y:S04]  /*17260*/  ST.E.U8 desc[UR36][R8.64], R13 ;  /* 0x0000000d08007985 */ /* 0x0043e8000c101124 */
.L_x_553:
[----:B------:R-:W-:Y:S05]  /*17270*/  BSYNC.RECONVERGENT B4 ;  /* 0x0000000000047941 */ /* 0x000fea0003800200 */
.L_x_551:
        /* <DEDUP_REMOVED lines=8> */
[----:B-12---:R-:W2:Y:S04]  /*17300*/  LD.E.64 R8, desc[UR36][R22.64+0x10] ;  /* 0x0000102416087980 */ /* 0x006ea8000c101b00 */
[----:B--2---:R1:W-:Y:S01]  /*17310*/  ST.E.U8 desc[UR36][R8.64], RZ ;  /* 0x000000ff08007985 */ /* 0x0043e2000c101124 */
[----:B------:R-:W-:Y:S05]  /*17320*/  BRA `(.L_x_556) ;  /* 0x00000000001c7947 */ /* 0x000fea0003800000 */
.L_x_555:
[----:B-12---:R-:W2:Y:S02]  /*17330*/  LD.E.64 R8, desc[UR36][R22.64+0x10] ;  /* 0x0000102416087980 */ /* 0x006ea4000c101b00 */
[----:B--2---:R-:W-:-:S04]  /*17340*/  IADD3 R12, P1, PT, R8, R15, RZ ;  /* 0x0000000f080c7210 */ /* 0x004fc80007f3e0ff */
[----:B------:R-:W-:-:S06]  /*17350*/  LEA.HI.X.SX32 R13, R15, R9, 0x1, P1 ;  /* 0x000000090f0d7211 */ /* 0x000fcc00008f0eff */
[----:B------:R-:W2:Y:S01]  /*17360*/  LD.E.U8 R13, desc[UR36][R12.64] ;  /* 0x000000240c0d7980 */ /* 0x000ea2000c101100 */
[----:B------:R-:W-:-:S04]  /*17370*/  IADD3 R8, P1, PT, R8, R21, RZ ;  /* 0x0000001508087210 */ /* 0x000fc80007f3e0ff */
[----:B------:R-:W-:-:S05]  /*17380*/  LEA.HI.X.SX32 R9, R21, R9, 0x1, P1 ;  /* 0x0000000915097211 */ /* 0x000fca00008f0eff */
[----:B--2---:R1:W-:Y:S04]  /*17390*/  ST.E.U8 desc[UR36][R8.64], R13 ;  /* 0x0000000d08007985 */ /* 0x0043e8000c101124 */
.L_x_556:
[----:B------:R-:W-:Y:S05]  /*173a0*/  BSYNC.RECONVERGENT B4 ;  /* 0x0000000000047941 */ /* 0x000fea0003800200 */
.L_x_554:
        /* <DEDUP_REMOVED lines=9> */
[----:B-12---:R-:W2:Y:S04]  /*17440*/  LD.E.64 R8, desc[UR36][R22.64+0x10] ;  /* 0x0000102416087980 */ /* 0x006ea8000c101b00 */
[----:B--2---:R1:W-:Y:S01]  /*17450*/  ST.E.U8 desc[UR36][R8.64], RZ ;  /* 0x000000ff08007985 */ /* 0x0043e2000c101124 */
[----:B------:R-:W-:Y:S05]  /*17460*/  BRA `(.L_x_559) ;  /* 0x00000000001c7947 */ /* 0x000fea0003800000 */
.L_x_558:
[----:B-12---:R-:W2:Y:S02]  /*17470*/  LD.E.64 R8, desc[UR36][R22.64+0x10] ;  /* 0x0000102416087980 */ /* 0x006ea4000c101b00 */
[----:B--2---:R-:W-:-:S04]  /*17480*/  IADD3 R12, P1, PT, R8, R0, RZ ;  /* 0x00000000080c7210 */ /* 0x004fc80007f3e0ff */
[----:B------:R-:W-:-:S06]  /*17490*/  LEA.HI.X.SX32 R13, R0, R9, 0x1, P1 ;  /* 0x00000009000d7211 */ /* 0x000fcc00008f0eff */
[----:B------:R-:W2:Y:S01]  /*174a0*/  LD.E.U8 R13, desc[UR36][R12.64] ;  /* 0x000000240c0d7980 */ /* 0x000ea2000c101100 */
[----:B------:R-:W-:-:S04]  /*174b0*/  IADD3 R8, P1, PT, R8, R15, RZ ;  /* 0x0000000f08087210 */ /* 0x000fc80007f3e0ff */
[----:B------:R-:W-:-:S05]  /*174c0*/  LEA.HI.X.SX32 R9, R15, R9, 0x1, P1 ;  /* 0x000000090f097211 */ /* 0x000fca00008f0eff */
[----:B--2---:R1:W-:Y:S04]  /*174d0*/  ST.E.U8 desc[UR36][R8.64], R13 ;  /* 0x0000000d08007985 */ /* 0x0043e8000c101124 */
.L_x_559:
[----:B------:R-:W-:Y:S05]  /*174e0*/  BSYNC.RECONVERGENT B4 ;  /* 0x0000000000047941 */ /* 0x000fea0003800200 */
.L_x_557:
[----:B------:R-:W-:Y:S05]  /*174f0*/  @P0 BRA `(.L_x_560) ;  /* 0xfffffff800b80947 */ /* 0x000fea000383ffff */
.L_x_548:
[----:B------:R-:W-:Y:S05]  /*17500*/  BSYNC.RECONVERGENT B1 ;  /* 0x0000000000017941 */ /* 0x000fea0003800200 */
.L_x_547:
[----:B------:R-:W-:-:S04]  /*17510*/  ISETP.NE.U32.AND P0, PT, R11, RZ, PT ;  /* 0x000000ff0b00720c */ /* 0x000fc80003f05070 */
[----:B------:R-:W-:-:S13]  /*17520*/  ISETP.NE.AND.EX P0, PT, RZ, RZ, PT, P0 ;  /* 0x000000ffff00720c */ /* 0x000fda0003f05300 */
[----:B------:R-:W-:Y:S05]  /*17530*/  @!P0 BRA `(.L_x_546) ;  /* 0x0000000000f08947 */ /* 0x000fea0003800000 */
[C---:B------:R-:W-:Y:S01]  /*17540*/  ISETP.GT.U32.AND P0, PT, R0.reuse, RZ, PT ;  /* 0x000000ff0000720c */ /* 0x040fe20003f04070 */
[----:B------:R-:W-:Y:S01]  /*17550*/  BSSY.RECONVERGENT B1, `(.L_x_561) ;  /* 0x0000010000017945 */ /* 0x000fe20003800200 */
[----:B-12---:R-:W-:Y:S02]  /*17560*/  VIADD R9, R0, 0xffffffff ;  /* 0xffffffff00097836 */ /* 0x006fe40000000000 */
[----:B------:R-:W-:-:S13]  /*17570*/  ISETP.GT.AND.EX P0, PT, R3, RZ, PT, P0 ;  /* 0x000000ff0300720c */ /* 0x000fda0003f04300 */
[----:B------:R-:W-:Y:S05]  /*17580*/  @P0 BRA `(.L_x_562) ;  /* 0x0000000000140947 */ /* 0x000fea0003800000 */
[----:B------:R-:W-:-:S13]  /*17590*/  ISETP.GE.AND P0, PT, R3, RZ, PT ;  /* 0x000000ff0300720c */ /* 0x000fda0003f06270 */
[----:B------:R-:W-:Y:S05]  /*175a0*/  @!P0 BRA `(.L_x_563) ;  /* 0x0000000000288947 */ /* 0x000fea0003800000 */
[----:B------:R-:W2:Y:S04]  /*175b0*/  LD.E.64 R4, desc[UR36][R22.64+0x10] ;  /* 0x0000102416047980 */ /* 0x000ea8000c101b00 */
[----:B--2---:R1:W-:Y:S01]  /*175c0*/  ST.E.U8 desc[UR36][R4.64], RZ ;  /* 0x000000ff04007985 */ /* 0x0043e2000c101124 */
[----:B------:R-:W-:Y:S05]  /*175d0*/  BRA `(.L_x_563) ;  /* 0x00000000001c7947 */ /* 0x000fea0003800000 */
.L_x_562:
[----:B------:R-:W2:Y:S02]  /*175e0*/  LD.E.64 R4, desc[UR36][R22.64+0x10] ;  /* 0x0000102416047980 */ /* 0x000ea4000c101b00 */
[----:B--2---:R-:W-:-:S04]  /*175f0*/  IADD3 R6, P0, PT, R4, R9, RZ ;  /* 0x0000000904067210 */ /* 0x004fc80007f1e0ff */
[----:B------:R-:W-:-:S06]  /*17600*/  LEA.HI.X.SX32 R7, R9, R5, 0x1, P0 ;  /* 0x0000000509077211 */ /* 0x000fcc00000f0eff */
[----:B------:R-:W2:Y:S01]  /*17610*/  LD.E.U8 R7, desc[UR36][R6.64] ;  /* 0x0000002406077980 */ /* 0x000ea2000c101100 */
[----:B------:R-:W-:-:S04]  /*17620*/  IADD3 R4, P0, PT, R4, R0, RZ ;  /* 0x0000000004047210 */ /* 0x000fc80007f1e0ff */
[----:B------:R-:W-:-:S05]  /*17630*/  LEA.HI.X.SX32 R5, R0, R5, 0x1, P0 ;  /* 0x0000000500057211 */ /* 0x000fca00000f0eff */
[----:B--2---:R2:W-:Y:S04]  /*17640*/  ST.E.U8 desc[UR36][R4.64], R7 ;  /* 0x0000000704007985 */ /* 0x0045e8000c101124 */
.L_x_563:
[----:B------:R-:W-:Y:S05]  /*17650*/  BSYNC.RECONVERGENT B1 ;  /* 0x0000000000017941 */ /* 0x000fea0003800200 */
.L_x_561:
[----:B------:R-:W-:-:S04]  /*17660*/  ISETP.NE.U32.AND P0, PT, R11, 0x1, PT ;  /* 0x000000010b00780c */ /* 0x000fc80003f05070 */
[----:B------:R-:W-:-:S13]  /*17670*/  ISETP.NE.AND.EX P0, PT, RZ, RZ, PT, P0 ;  /* 0x000000ffff00720c */ /* 0x000fda0003f05300 */
[----:B------:R-:W-:Y:S05]  /*17680*/  @!P0 BRA `(.L_x_546) ;  /* 0x00000000009c8947 */ /* 0x000fea0003800000 */
        /* <DEDUP_REMOVED lines=11> */
.L_x_565:
[----:B-12---:R-:W2:Y:S02]  /*17740*/  LD.E.64 R4, desc[UR36][R22.64+0x10] ;  /* 0x0000102416047980 */ /* 0x006ea4000c101b00 */
[----:B--2---:R-:W-:-:S04]  /*17750*/  IADD3 R6, P0, PT, R4, R13, RZ ;  /* 0x0000000d04067210 */ /* 0x004fc80007f1e0ff */
[----:B------:R-:W-:-:S06]  /*17760*/  LEA.HI.X.SX32 R7, R13, R5, 0x1, P0 ;  /* 0x000000050d077211 */ /* 0x000fcc00000f0eff */
[----:B------:R-:W2:Y:S01]  /*17770*/  LD.E.U8 R7, desc[UR36][R6.64] ;  /* 0x0000002406077980 */ /* 0x000ea2000c101100 */
[----:B------:R-:W-:-:S04]  /*17780*/  IADD3 R4, P0, PT, R4, R9, RZ ;  /* 0x0000000904047210 */ /* 0x000fc80007f1e0ff */
[----:B------:R-:W-:-:S05]  /*17790*/  LEA.HI.X.SX32 R5, R9, R5, 0x1, P0 ;  /* 0x0000000509057211 */ /* 0x000fca00000f0eff */
[----:B--2---:R1:W-:Y:S04]  /*177a0*/  ST.E.U8 desc[UR36][R4.64], R7 ;  /* 0x0000000704007985 */ /* 0x0043e8000c101124 */
.L_x_566:
[----:B------:R-:W-:Y:S05]  /*177b0*/  BSYNC.RECONVERGENT B1 ;  /* 0x0000000000017941 */ /* 0x000fea0003800200 */
.L_x_564:
[----:B------:R-:W-:-:S04]  /*177c0*/  ISETP.NE.U32.AND P0, PT, R11, 0x2, PT ;  /* 0x000000020b00780c */ /* 0x000fc80003f05070 */
[----:B------:R-:W-:-:S13]  /*177d0*/  ISETP.NE.AND.EX P0, PT, RZ, RZ, PT, P0 ;  /* 0x000000ffff00720c */ /* 0x000fda0003f05300 */
[----:B------:R-:W-:Y:S05]  /*177e0*/  @!P0 BRA `(.L_x_546) ;  /* 0x0000000000448947 */ /* 0x000fea0003800000 */
[----:B------:R-:W-:-:S04]  /*177f0*/  ISETP.GT.U32.AND P0, PT, R0, 0x2, PT ;  /* 0x000000020000780c */ /* 0x000fc80003f04070 */
        /* <DEDUP_REMOVED lines=8> */
.L_x_567:
[----:B-12---:R-:W2:Y:S01]  /*17880*/  LD.E.64 R4, desc[UR36][R22.64+0x10] ;  /* 0x0000102416047980 */ /* 0x006ea2000c101b00 */
[----:B------:R-:W-:-:S05]  /*17890*/  VIADD R3, R0, 0xfffffffd ;  /* 0xfffffffd00037836 */ /* 0x000fca0000000000 */
[----:B--2---:R-:W-:-:S04]  /*178a0*/  IADD3 R6, P0, PT, R4, R3, RZ ;  /* 0x0000000304067210 */ /* 0x004fc80007f1e0ff */
[----:B------:R-:W-:-:S06]  /*178b0*/  LEA.HI.X.SX32 R7, R3, R5, 0x1, P0 ;  /* 0x0000000503077211 */ /* 0x000fcc00000f0eff */
[----:B------:R-:W2:Y:S01]  /*178c0*/  LD.E.U8 R7, desc[UR36][R6.64] ;  /* 0x0000002406077980 */ /* 0x000ea2000c101100 */
[----:B------:R-:W-:-:S04]  /*178d0*/  IADD3 R4, P0, PT, R4, R13, RZ ;  /* 0x0000000d04047210 */ /* 0x000fc80007f1e0ff */
[----:B------:R-:W-:-:S05]  /*178e0*/  LEA.HI.X.SX32 R5, R13, R5, 0x1, P0 ;  /* 0x000000050d057211 */ /* 0x000fca00000f0eff */
[----:B--2---:R1:W-:Y:S04]  /*178f0*/  ST.E.U8 desc[UR36][R4.64], R7 ;  /* 0x0000000704007985 */ /* 0x0043e8000c101124 */
.L_x_546:
[----:B------:R-:W-:Y:S05]  /*17900*/  BSYNC.RECONVERGENT B2 ;  /* 0x0000000000027941 */ /* 0x000fea0003800200 */
.L_x_545:
[----:B-12---:R-:W2:Y:S01]  /*17910*/  LD.E.64 R8, desc[UR36][R22.64+0x10] ;  /* 0x0000102416087980 */ /* 0x006ea2000c101b00 */
[----:B------:R-:W-:-:S05]  /*17920*/  IMAD.MOV.U32 R0, RZ, RZ, 0x1 ;  /* 0x00000001ff007424 */ /* 0x000fca00078e00ff */
[----:B--2---:R1:W-:Y:S04]  /*17930*/  ST.E.U8 desc[UR36][R8.64], R0 ;  /* 0x0000000008007985 */ /* 0x0043e8000c101124 */
[----:B------:R-:W2:Y:S04]  /*17940*/  LD.E.64 R4, desc[UR36][R22.64] ;  /* 0x0000002416047980 */ /* 0x000ea8000c101b00 */
[----:B------:R-:W3:Y:S04]  /*17950*/  LD.E.64 R10, desc[UR36][R22.64+0x8] ;  /* 0x00000824160a7980 */ /* 0x000ee8000c101b00 */
[----:B------:R1:W5:Y:S01]  /*17960*/  LD.E.64 R6, desc[UR36][R22.64+0x18] ;  /* 0x0000182416067980 */ /* 0x000362000c101b00 */
[----:B--2---:R-:W-:-:S02]  /*17970*/  IADD3 R12, P0, PT, R4, 0x1, RZ ;  /* 0x00000001040c7810 */ /* 0x004fc40007f1e0ff */
[----:B---3--:R-:W-:-:S03]  /*17980*/  IADD3 R4, P1, PT, R10, 0x1, RZ ;  /* 0x000000010a047810 */ /* 0x008fc60007f3e0ff */
[----:B------:R-:W-:Y:S02]  /*17990*/  IMAD.X R13, RZ, RZ, R5, P0 ;  /* 0x000000ffff0d7224 */ /* 0x000fe400000e0605 */
[----:B------:R-:W-:-:S03]  /*179a0*/  IMAD.X R5, RZ, RZ, R11, P1 ;  /* 0x000000ffff057224 */ /* 0x000fc600008e060b */
[----:B------:R1:W-:Y:S04]  /*179b0*/  ST.E.64 desc[UR36][R22.64], R12 ;  /* 0x0000000c16007985 */ /* 0x0003e8000c101b24 */
[----:B------:R1:W-:Y:S02]  /*179c0*/  ST.E.64 desc[UR36][R22.64+0x8], R4 ;  /* 0x0000080416007985 */ /* 0x0003e4000c101b24 */
.L_x_544:
[----:B------:R-:W-:Y:S05]  /*179d0*/  BSYNC.RECONVERGENT B3 ;  /* 0x0000000000037941 */ /* 0x000fea0003800200 */
.L_x_543:
[----:B-----5:R-:W-:-:S04]  /*179e0*/  ISETP.GT.U32.AND P0, PT, R4, R6, PT ;  /* 0x000000060400720c */ /* 0x020fc80003f04070 */
[----:B------:R-:W-:-:S13]  /*179f0*/  ISETP.GT.U32.AND.EX P0, PT, R5, R7, PT, P0 ;  /* 0x000000070500720c */ /* 0x000fda0003f04100 */
[----:B------:R0:W-:Y:S01]  /*17a00*/  @P0 ST.E.64 desc[UR36][R22.64+0x8], R6 ;  /* 0x0000080616000985 */ /* 0x0001e2000c101b24 */
[----:B-12---:R-:W-:Y:S02]  /*17a10*/  @P0 IMAD.MOV.U32 R4, RZ, RZ, R6 ;  /* 0x000000ffff040224 */ /* 0x006fe400078e0006 */
[----:B------:R-:W-:-:S07]  /*17a20*/  @P0 IMAD.MOV.U32 R5, RZ, RZ, R7 ;  /* 0x000000ffff050224 */ /* 0x000fce00078e0007 */
.L_x_520:
[----:B------:R-:W-:Y:S05]  /*17a30*/  BSYNC.RECONVERGENT B0 ;  /* 0x0000000000007941 */ /* 0x000fea0003800200 */
.L_x_518:
[----:B0-----:R-:W2:Y:S01]  /*17a40*/  LD.E.64 R6, desc[UR36][R24.64+0x8] ;  /* 0x0000082418067980 */ /* 0x001ea2000c101b00 */
        /* <DEDUP_REMOVED lines=11> */
.L_x_572:
        /* <DEDUP_REMOVED lines=10> */
.L_x_571:
[----:B------:R-:W-:Y:S05]  /*17ba0*/  BSYNC.RECONVERGENT B1 ;  /* 0x0000000000017941 */ /* 0x000fea0003800200 */
.L_x_570:
[----:B------:R0:W-:Y:S04]  /*17bb0*/  ST.E.64 desc[UR36][R24.64], RZ ;  /* 0x000000ff18007985 */ /* 0x0001e8000c101b24 */
[----:B------:R0:W-:Y:S04]  /*17bc0*/  ST.E.64 desc[UR36][R24.64+0x8], RZ ;  /* 0x000008ff18007985 */ /* 0x0001e8000c101b24 */
[----:B------:R0:W5:Y:S02]  /*17bd0*/  LD.E.64 R4, desc[UR36][R22.64+0x8] ;  /* 0x0000082416047980 */ /* 0x000164000c101b00 */
.L_x_569:
[----:B------:R-:W-:Y:S05]  /*17be0*/  BSYNC.RECONVERGENT B0 ;  /* 0x0000000000007941 */ /* 0x000fea0003800200 */
.L_x_568:
[----:B-----5:R-:W-:Y:S01]  /*17bf0*/  ISETP.NE.U32.AND P0, PT, R4, RZ, PT ;  /* 0x000000ff0400720c */ /* 0x020fe20003f05070 */
[----:B------:R-:W-:Y:S03]  /*17c00*/  BSSY.RECONVERGENT B7, `(.L_x_573) ;  /* 0x000027a000077945 */ /* 0x000fe60003800200 */
[----:B------:R-:W-:-:S13]  /*17c10*/  ISETP.NE.AND.EX P0, PT, R5, RZ, PT, P0 ;  /* 0x000000ff0500720c */ /* 0x000fda0003f05300 */
[----:B------:R-:W-:Y:S05]  /*17c20*/  @!P0 BRA `(.L_x_574) ;  /* 0x0000002400dc8947 */ /* 0x000fea0003800000 */
[----:B------:R2:W5:Y:S01]  /*17c30*/  LD.E.64 R36, desc[UR36][R24.64+0x18] ;  /* 0x0000182418247980 */ /* 0x000562000c101b00 */
[----:B------:R-:W-:Y:S01]  /*17c40*/  MOV R43, 0x0 ;  /* 0x00000000002b7802 */ /* 0x000fe20000000f00 */
[----:B------:R-:W-:Y:S02]  /*17c50*/  IMAD.MOV.U32 R4, RZ, RZ, 0x20 ;  /* 0x00000020ff047424 */ /* 0x000fe400078e00ff */
[----:B------:R-:W-:Y:S01]  /*17c60*/  IMAD.MOV.U32 R5, RZ, RZ, RZ ;  /* 0x000000ffff057224 */ /* 0x000fe200078e00ff */
[----:B------:R2:W0:Y:S06]  /*17c70*/  LDC.64 R6, c[0x4][R43] ;  /* 0x010000002b067b82 */ /* 0x00042c0000000a00 */
[----:B-1----:R-:W-:-:S07]  /*17c80*/  LEPC R20, `(.L_x_575) ;  /* 0x000000001014794e */ /* 0x002fce0000000000 */
[----:B0-2345:R-:W-:Y:S05]  /*17c90*/  CALL.ABS.NOINC R6 ;  /* 0x0000000006007343 */ /* 0x03dfea0003c00000 */
.L_x_575:
        /* <DEDUP_REMOVED lines=11> */
.L_x_576:
[----:B------:R2:W-:Y:S01]  /*17d50*/  ST.E.64 desc[UR36][R32.64+0x10], R4 ;  /* 0x0000100420007985 */ /* 0x0005e2000c101b24 */
[----:B------:R-:W-:-:S04]  /*17d60*/  ISETP.NE.U32.AND P0, PT, R4, RZ, PT ;  /* 0x000000ff0400720c */ /* 0x000fc80003f05070 */
[----:B------:R-:W-:-:S13]  /*17d70*/  ISETP.NE.AND.EX P0, PT, R5, RZ, PT, P0 ;  /* 0x000000ff0500720c */ /* 0x000fda0003f05300 */
[----:B--2---:R-:W-:Y:S05]  /*17d80*/  @!P0 BRA `(.L_x_574) ;  /* 0x0000002400848947 */ /* 0x004fea0003800000 */
        /* <DEDUP_REMOVED lines=17> */
.L_x_581:
        /* <DEDUP_REMOVED lines=21> */
.L_x_580:
[----:B------:R-:W-:Y:S05]  /*17ff0*/  BSYNC.RECONVERGENT B1 ;  /* 0x0000000000017941 */ /* 0x000fea0003800200 */
.L_x_579:
[----:B------:R-:W-:Y:S05]  /*18000*/  @!P0 BRA `(.L_x_578) ;  /* 0x0000000000508947 */ /* 0x000fea0003800000 */
[----:B------:R-:W2:Y:S02]  /*18010*/  LD.E.64 R4, desc[UR36][R32.64+0x10] ;  /* 0x0000102420047980 */ /* 0x000ea4000c101b00 */
[----:B--2---:R-:W-:-:S05]  /*18020*/  IADD3 R4, P0, PT, R4, R0, RZ ;  /* 0x0000000004047210 */ /* 0x004fca0007f1e0ff */
[----:B------:R-:W-:Y:S01]  /*18030*/  IMAD.X R5, R5, 0x1, R14, P0 ;  /* 0x0000000105057824 */ /* 0x000fe200000e060e */
[----:B------:R-:W-:-:S04]  /*18040*/  ISETP.NE.U32.AND P0, PT, R12, 0x1, PT ;  /* 0x000000010c00780c */ /* 0x000fc80003f05070 */
[----:B------:R0:W-:Y:S01]  /*18050*/  ST.E.U8 desc[UR36][R4.64], RZ ;  /* 0x000000ff04007985 */ /* 0x0001e2000c101124 */
[----:B------:R-:W-:-:S13]  /*18060*/  ISETP.NE.AND.EX P0, PT, RZ, RZ, PT, P0 ;  /* 0x000000ffff00720c */ /* 0x000fda0003f05300 */
[----:B0-----:R-:W-:Y:S05]  /*18070*/  @!P0 BRA `(.L_x_578) ;  /* 0x0000000000348947 */ /* 0x001fea0003800000 */
[----:B------:R-:W2:Y:S01]  /*18080*/  LD.E.64 R4, desc[UR36][R32.64+0x10] ;  /* 0x0000102420047980 */ /* 0x000ea2000c101b00 */
[----:B------:R-:W-:-:S05]  /*18090*/  VIADD R3, R0, 0x1 ;  /* 0x0000000100037836 */ /* 0x000fca0000000000 */
[----:B--2---:R-:W-:-:S05]  /*180a0*/  IADD3 R4, P0, PT, R4, R3, RZ ;  /* 0x0000000304047210 */ /* 0x004fca0007f1e0ff */
[----:B------:R-:W-:Y:S01]  /*180b0*/  IMAD.X R5, RZ, RZ, R5, P0 ;  /* 0x000000ffff057224 */ /* 0x000fe200000e0605 */
[----:B------:R-:W-:-:S04]  /*180c0*/  ISETP.NE.U32.AND P0, PT, R12, 0x2, PT ;  /* 0x000000020c00780c */ /* 0x000fc80003f05070 */
[----:B------:R0:W-:Y:S01]  /*180d0*/  ST.E.U8 desc[UR36][R4.64], RZ ;  /* 0x000000ff04007985 */ /* 0x0001e2000c101124 */
[----:B------:R-:W-:-:S13]  /*180e0*/  ISETP.NE.AND.EX P0, PT, RZ, RZ, PT, P0 ;  /* 0x000000ffff00720c */ /* 0x000fda0003f05300 */
[----:B0-----:R-:W-:Y:S05]  /*180f0*/  @!P0 BRA `(.L_x_578) ;  /* 0x0000000000148947 */ /* 0x001fea0003800000 */
[----:B------:R-:W2:Y:S01]  /*18100*/  LD.E.64 R4, desc[UR36][R32.64+0x10] ;  /* 0x0000102420047980 */ /* 0x000ea2000c101b00 */
[----:B------:R-:W-:-:S05]  /*18110*/  VIADD R3, R0, 0x2 ;  /* 0x0000000200037836 */ /* 0x000fca0000000000 */
[----:B--2---:R-:W-:-:S05]  /*18120*/  IADD3 R4, P0, PT, R4, R3, RZ ;  /* 0x0000000304047210 */ /* 0x004fca0007f1e0ff */
[----:B------:R-:W-:-:S05]  /*18130*/  IMAD.X R5, RZ, RZ, R5, P0 ;  /* 0x000000ffff057224 */ /* 0x000fca00000e0605 */
[----:B------:R0:W-:Y:S03]  /*18140*/  ST.E.U8 desc[UR36][R4.64], RZ ;  /* 0x000000ff04007985 */ /* 0x0001e6000c101124 */
.L_x_578:
[----:B------:R-:W-:Y:S05]  /*18150*/  BSYNC.RECONVERGENT B0 ;  /* 0x0000000000007941 */ /* 0x000fea0003800200 */
.L_x_577:
[----:B------:R-:W-:Y:S01]  /*18160*/  MOV R0, 0x0 ;  /* 0x0000000000007802 */ /* 0x000fe20000000f00 */
[----:B------:R1:W-:Y:S01]  /*18170*/  ST.E.64 desc[UR36][R32.64], RZ ;  /* 0x000000ff20007985 */ /* 0x0003e2000c101b24 */
[----:B0-----:R-:W-:Y:S02]  /*18180*/  IMAD.MOV.U32 R4, RZ, RZ, R36 ;  /* 0x000000ffff047224 */ /* 0x001fe400078e0024 */
[----:B------:R1:W0:Y:S01]  /*18190*/  LDC.64 R6, c[0x4][R0] ;  /* 0x0100000000067b82 */ /* 0x0002220000000a00 */
[----:B------:R1:W-:Y:S01]  /*181a0*/  ST.E.64 desc[UR36][R32.64+0x8], RZ ;  /* 0x000008ff20007985 */ /* 0x0003e2000c101b24 */
[----:B------:R-:W-:-:S03]  /*181b0*/  IMAD.MOV.U32 R5, RZ, RZ, R42 ;  /* 0x000000ffff057224 */ /* 0x000fc600078e002a */
[----:B------:R1:W-:Y:S04]  /*181c0*/  ST.E.64 desc[UR36][R32.64+0x18], R36 ;  /* 0x0000182420007985 */ /* 0x0003e8000c101b24 */
[----:B------:R-:W-:-:S07]  /*181d0*/  LEPC R20, `(.L_x_582) ;  /* 0x000000001014794e */ /* 0x000fce0000000000 */
[----:B01----:R-:W-:Y:S05]  /*181e0*/  CALL.ABS.NOINC R6 ;  /* 0x0000000006007343 */ /* 0x003fea0003c00000 */
.L_x_582:
        /* <DEDUP_REMOVED lines=8> */
.L_x_584:
[----:B------:R-:W0:Y:S01]  /*18270*/  LDC.64 R36, c[0x4][R36] ;  /* 0x0100000024247b82 */ /* 0x000e220000000a00 */
[----:B------:R-:W-:Y:S02]  /*18280*/  IMAD.MOV.U32 R4, RZ, RZ, R32 ;  /* 0x000000ffff047224 */ /* 0x000fe400078e0020 */
[----:B------:R-:W-:-:S07]  /*18290*/  IMAD.MOV.U32 R5, RZ, RZ, R33 ;  /* 0x000000ffff057224 */ /* 0x000fce00078e0021 */
[----:B------:R-:W-:-:S07]  /*182a0*/  LEPC R20, `(.L_x_585) ;  /* 0x000000001014794e */ /* 0x000fce0000000000 */
[----:B0-----:R-:W-:Y:S05]  /*182b0*/  CALL.ABS.NOINC R36 ;  /* 0x0000000024007343 */ /* 0x001fea0003c00000 */
.L_x_585:
[----:B------:R-:W-:Y:S05]  /*182c0*/  BRA `(.L_x_574) ;  /* 0x0000002000347947 */ /* 0x000fea0003800000 */
.L_x_583:
        /* <DEDUP_REMOVED lines=8> */
.L_x_588:
        /* <DEDUP_REMOVED lines=9> */
.L_x_587:
[----:B------:R-:W-:Y:S05]  /*183e0*/  BSYNC.RECONVERGENT B0 ;  /* 0x0000000000007941 */ /* 0x000fea0003800200 */
.L_x_586:
[----:B------:R0:W-:Y:S01]  /*183f0*/  ST.E.U8 desc[UR36][R4.64], R0 ;  /* 0x0000000004007985 */ /* 0x0001e2000c101124 */
[----:B------:R-:W-:Y:S01]  /*18400*/  BSSY.RECONVERGENT B0, `(.L_x_589) ;  /* 0x0000012000007945 */ /* 0x000fe20003800200 */
[----:B------:R-:W-:Y:S02]  /*18410*/  IMAD.MOV.U32 R7, RZ, RZ, RZ ;  /* 0x000000ffff077224 */ /* 0x000fe400078e00ff */
[----:B------:R0:W-:Y:S01]  /*18420*/  ST.E.64 desc[UR36][R32.64], RZ ;  /* 0x000000ff20007985 */ /* 0x0001e2000c101b24 */
[----:B------:R-:W-:Y:S02]  /*18430*/  IMAD.MOV.U32 R3, RZ, RZ, RZ ;  /* 0x000000ffff037224 */ /* 0x000fe400078e00ff */
[----:B------:R-:W-:Y:S02]  /*18440*/  IMAD.MOV.U32 R6, RZ, RZ, 0x1 ;  /* 0x00000001ff067424 */ /* 0x000fe400078e00ff */
[----:B------:R-:W-:-:S07]  /*18450*/  IMAD.MOV.U32 R10, RZ, RZ, RZ ;  /* 0x000000ffff0a7224 */ /* 0x000fce00078e00ff */
.L_x_590:
        /* <DEDUP_REMOVED lines=13> */
.L_x_589:
        /* <DEDUP_REMOVED lines=20> */
.L_x_595:
        /* <DEDUP_REMOVED lines=35> */
[----:B-1----:R-:W-:-:S05]  /*188a0*/  VIADD R43, R11, 0x3 ;  /* 0x000000030b2b7836 */ /* 0x002fca0000000000 */
[----:B--2---:R-:W-:-:S04]  /*188b0*/  IADD3 R14, P1, PT, R14, R43, RZ ;  /* 0x0000002b0e0e7210 */ /* 0x004fc80007f3e0ff */
[----:B------:R-:W-:Y:S02]  /*188c0*/  LEA.HI.X.SX32 R15, R43, R15, 0x1, P1 ;  /* 0x0000000f2b0f7211 */ /* 0x000fe400008f0eff */
[----:B------:R-:W-:-:S03]  /*188d0*/  IADD3 R11, P1, PT, R11, 0x4, RZ ;  /* 0x000000040b0b7810 */ /* 0x000fc60007f3e0ff */
[----:B---3--:R0:W-:Y:S02]  /*188e0*/  ST.E.U8 desc[UR36][R14.64], R13 ;  /* 0x0000000d0e007985 */ /* 0x0081e4000c101124 */
[----:B------:R-:W-:Y:S01]  /*188f0*/  IMAD.X R9, RZ, RZ, R9, P1 ;  /* 0x000000ffff097224 */ /* 0x000fe200008e0609 */
[----:B------:R-:W-:-:S04]  /*18900*/  ISETP.NE.U32.AND P1, PT, R11, R0, PT ;  /* 0x000000000b00720c */ /* 0x000fc80003f25070 */
[----:B------:R-:W-:-:S13]  /*18910*/  ISETP.NE.AND.EX P1, PT, R9, R6, PT, P1 ;  /* 0x000000060900720c */ /* 0x000fda0003f25310 */
[----:B0-----:R-:W-:Y:S05]  /*18920*/  @P1 BRA `(.L_x_595) ;  /* 0xfffffffc00501947 */ /* 0x001fea000383ffff */
.L_x_594:
[----:B------:R-:W-:Y:S05]  /*18930*/  BSYNC.RECONVERGENT B1 ;  /* 0x0000000000017941 */ /* 0x000fea0003800200 */
.L_x_593:
[----:B------:R-:W-:Y:S05]  /*18940*/  @!P0 BRA `(.L_x_592) ;  /* 0x0000000000888947 */ /* 0x000fea0003800000 */
[----:B------:R-:W-:Y:S01]  /*18950*/  UMOV UR4, URZ ;  /* 0x000000ff00047c82 */ /* 0x000fe20008000000 */
[----:B------:R-:W2:Y:S01]  /*18960*/  LD.E.64 R10, desc[UR36][R32.64+0x10] ;  /* 0x00001024200a7980 */ /* 0x000ea2000c101b00 */
[----:B------:R-:W-:-:S05]  /*18970*/  IADD3 RZ, P1, PT, RZ, -UR4, RZ ;  /* 0x80000004ffff7c10 */ /* 0x000fca000ff3e0ff */
[----:B------:R-:W-:-:S05]  /*18980*/  IMAD.X R9, RZ, RZ, ~R0, P1 ;  /* 0x000000ffff097224 */ /* 0x000fca00008e0e00 */
        /* <DEDUP_REMOVED lines=9> */
[----:B------:R-:W-:Y:S01]  /*18a20*/  IADD3.X R9, PT, PT, ~R0, -0x1, RZ, P1, !PT ;  /* 0xffffffff00097810 */ /* 0x000fe20000ffe5ff */
[----:B0-----:R-:W2:Y:S03]  /*18a30*/  LD.E.64 R10, desc[UR36][R32.64+0x10] ;  /* 0x00001024200a7980 */ /* 0x001ea6000c101b00 */
[----:B------:R-:W-:-:S04]  /*18a40*/  IADD3 R12, P0, PT, R9, R4, RZ ;  /* 0x00000004090c7210 */ /* 0x000fc80007f1e0ff */
[----:B------:R-:W-:-:S06]  /*18a50*/  LEA.HI.X.SX32 R13, R9, R5, 0x1, P0 ;  /* 0x00000005090d7211 */ /* 0x000fcc00000f0eff */
[----:B------:R-:W3:Y:S01]  /*18a60*/  LD.E.U8 R13, desc[UR36][R12.64] ;  /* 0x000000240c0d7980 */ /* 0x000ee2000c101100 */
[----:B------:R-:W-:-:S05]  /*18a70*/  VIADD R9, R0, 0x1 ;  /* 0x0000000100097836 */ /* 0x000fca0000000000 */
[----:B--2---:R-:W-:-:S04]  /*18a80*/  IADD3 R10, P0, PT, R10, R9, RZ ;  /* 0x000000090a0a7210 */ /* 0x004fc80007f1e0ff */
[----:B------:R-:W-:Y:S02]  /*18a90*/  LEA.HI.X.SX32 R11, R9, R11, 0x1, P0 ;  /* 0x0000000b090b7211 */ /* 0x000fe400000f0eff */
[----:B------:R-:W-:-:S04]  /*18aa0*/  ISETP.NE.U32.AND P0, PT, R8, 0x2, PT ;  /* 0x000000020800780c */ /* 0x000fc80003f05070 */
[----:B------:R-:W-:Y:S01]  /*18ab0*/  ISETP.NE.AND.EX P0, PT, RZ, RZ, PT, P0 ;  /* 0x000000ffff00720c */ /* 0x000fe20003f05300 */
[----:B---3--:R1:W-:-:S12]  /*18ac0*/  ST.E.U8 desc[UR36][R10.64], R13 ;  /* 0x0000000d0a007985 */ /* 0x0083d8000c101124 */
[----:B------:R-:W-:Y:S05]  /*18ad0*/  @!P0 BRA `(.L_x_592) ;  /* 0x0000000000248947 */ /* 0x000fea0003800000 */
[----:B-1----:R-:W-:Y:S01]  /*18ae0*/  IADD3.X R11, PT, PT, ~R0, -0x2, RZ, P1, !PT ;  /* 0xfffffffe000b7810 */ /* 0x002fe20000ffe5ff */
[----:B------:R-:W2:Y:S03]  /*18af0*/  LD.E.64 R8, desc[UR36][R32.64+0x10] ;  /* 0x0000102420087980 */ /* 0x000ea6000c101b00 */
[----:B------:R-:W-:-:S04]  /*18b00*/  IADD3 R10, P0, PT, R11, R4, RZ ;  /* 0x000000040b0a7210 */ /* 0x000fc80007f1e0ff */
[----:B------:R-:W-:-:S06]  /*18b10*/  LEA.HI.X.SX32 R11, R11, R5, 0x1, P0 ;  /* 0x000000050b0b7211 */ /* 0x000fcc00000f0eff */
[----:B------:R-:W3:Y:S01]  /*18b20*/  LD.E.U8 R11, desc[UR36][R10.64] ;  /* 0x000000240a0b7980 */ /* 0x000ee2000c101100 */
[----:B------:R-:W-:-:S05]  /*18b30*/  VIADD R13, R0, 0x2 ;  /* 0x00000002000d7836 */ /* 0x000fca0000000000 */
[----:B--2---:R-:W-:-:S04]  /*18b40*/  IADD3 R8, P0, PT, R8, R13, RZ ;  /* 0x0000000d08087210 */ /* 0x004fc80007f1e0ff */
[----:B------:R-:W-:-:S05]  /*18b50*/  LEA.HI.X.SX32 R9, R13, R9, 0x1, P0 ;  /* 0x000000090d097211 */ /* 0x000fca00000f0eff */
[----:B---3--:R2:W-:Y:S04]  /*18b60*/  ST.E.U8 desc[UR36][R8.64], R11 ;  /* 0x0000000b08007985 */ /* 0x0085e8000c101124 */
.L_x_592:
[----:B------:R-:W-:Y:S05]  /*18b70*/  BSYNC.RECONVERGENT B0 ;  /* 0x0000000000007941 */ /* 0x000fea0003800200 */
.L_x_591:
[----:B------:R-:W-:Y:S02]  /*18b80*/  IADD3 R6, P0, PT, -R7, 0x1, RZ ;  /* 0x0000000107067810 */ /* 0x000fe40007f1e1ff */
[----:B------:R-:W-:-:S03]  /*18b90*/  MOV R0, 0x8 ;  /* 0x0000000800007802 */ /* 0x000fc60000000f00 */
[----:B------:R-:W-:Y:S01]  /*18ba0*/  IMAD.X R7, RZ, RZ, ~R3, P0 ;  /* 0x000000ffff077224 */ /* 0x000fe200000e0e03 */
[----:B--2---:R2:W3:Y:S04]  /*18bb0*/  LDC.64 R8, c[0x4][R0] ;  /* 0x0100000000087b82 */ /* 0x0044e80000000a00 */
[----:B------:R2:W-:Y:S03]  /*18bc0*/  ST.E.64 desc[UR36][R32.64+0x8], R6 ;  /* 0x0000080620007985 */ /* 0x0005e6000c101b24 */
[----:B------:R-:W-:-:S07]  /*18bd0*/  LEPC R20, `(.L_x_596) ;  /* 0x000000001014794e */ /* 0x000fce0000000000 */
[----:B0123--:R-:W-:Y:S05]  /*18be0*/  CALL.ABS.NOINC R8 ;  /* 0x0000000008007343 */ /* 0x00ffea0003c00000 */
.L_x_596:
        /* <DEDUP_REMOVED lines=12> */
.L_x_601:
        /* <DEDUP_REMOVED lines=10> */
.L_x_600:
[----:B------:R-:W-:Y:S05]  /*18d50*/  BSYNC.RECONVERGENT B1 ;  /* 0x0000000000017941 */ /* 0x000fea0003800200 */
.L_x_599:
[----:B------:R0:W-:Y:S04]  /*18d60*/  ST.E.64 desc[UR36][R24.64], RZ ;  /* 0x000000ff18007985 */ /* 0x0001e8000c101b24 */
[----:B------:R0:W-:Y:S02]  /*18d70*/  ST.E.64 desc[UR36][R24.64+0x8], RZ ;  /* 0x000008ff18007985 */ /* 0x0001e4000c101b24 */
.L_x_598:
[----:B------:R-:W-:Y:S05]  /*18d80*/  BSYNC.RECONVERGENT B0 ;  /* 0x0000000000007941 */ /* 0x000fea0003800200 */
.L_x_597:
        /* <DEDUP_REMOVED lines=16> */
.L_x_604:
        /* <DEDUP_REMOVED lines=14> */
.L_x_608:
        /* <DEDUP_REMOVED lines=15> */
.L_x_607:
[----:B------:R-:W-:-:S05]  /*19060*/  IADD3 R3, P0, PT, R10, 0x1, RZ ;  /* 0x000000010a037810 */ /* 0x000fca0007f1e0ff */
[----:B------:R-:W-:-:S08]  /*19070*/  IMAD.X R11, RZ, RZ, R11, P0 ;  /* 0x000000ffff0b7224 */ /* 0x000fd000000e060b */
.L_x_606:
[----:B------:R-:W-:Y:S05]  /*19080*/  BSYNC.RECONVERGENT B0 ;  /* 0x0000000000007941 */ /* 0x000fea0003800200 */
.L_x_605:
        /* <DEDUP_REMOVED lines=8> */
.L_x_611:
        /* <DEDUP_REMOVED lines=12> */
.L_x_610:
[----:B------:R-:W-:Y:S05]  /*191d0*/  BSYNC.RECONVERGENT B0 ;  /* 0x0000000000007941 */ /* 0x000fea0003800200 */
.L_x_609:
        /* <DEDUP_REMOVED lines=15> */
.L_x_618:
[C---:B------:R-:W-:Y:S02]  /*192d0*/  IMAD.IADD R15, R12.reuse, 0x1, -R3 ;  /* 0x000000010c0f7824 */ /* 0x040fe400078e0a03 */
[----:B------:R-:W-:-:S03]  /*192e0*/  IMAD.IADD R3, R12, 0x1, -R37 ;  /* 0x000000010c037824 */ /* 0x000fc600078e0a25 */
[----:B-----5:R-:W-:Y:S02]  /*192f0*/  IADD3 R14, P0, PT, R10, R15, RZ ;  /* 0x0000000f0a0e7210 */ /* 0x020fe40007f1e0ff */
[----:B------:R-:W-:Y:S02]  /*19300*/  IADD3 R20, P1, PT, R3, R4, RZ ;  /* 0x0000000403147210 */ /* 0x000fe40007f3e0ff */
[----:B------:R-:W-:Y:S02]  /*19310*/  LEA.HI.X.SX32 R15, R15, R11, 0x1, P0 ;  /* 0x0000000b0f0f7211 */ /* 0x000fe400000f0eff */
[----:B------:R-:W-:-:S03]  /*19320*/  LEA.HI.X.SX32 R21, R3, R5, 0x1, P1 ;  /* 0x0000000503157211 */ /* 0x000fc600008f0eff */
        /* <DEDUP_REMOVED lines=15> */
.L_x_617:
[----:B------:R-:W-:Y:S05]  /*19420*/  BSYNC.RECONVERGENT B3 ;  /* 0x0000000000037941 */ /* 0x000fea0003800200 */
.L_x_616:
[C---:B------:R-:W-:Y:S02]  /*19430*/  ISETP.GT.U32.AND P1, PT, R3.reuse, RZ, PT ;  /* 0x000000ff0300720c */ /* 0x040fe40003f24070 */
[----:B------:R-:W-:Y:S02]  /*19440*/  IADD3 R37, P2, PT, R3, -0x1, RZ ;  /* 0xffffffff03257810 */ /* 0x000fe40007f5e0ff */
[C---:B------:R-:W-:Y:S02]  /*19450*/  ISETP.GT.AND.EX P1, PT, R0.reuse, RZ, PT, P1 ;  /* 0x000000ff0000720c */ /* 0x040fe40003f24310 */
[----:B------:R-:W-:-:S11]  /*19460*/  IADD3.X R36, PT, PT, R0, -0x1, RZ, P2, !PT ;  /* 0xffffffff00247810 */ /* 0x000fd600017fe4ff */
[----:B------:R-:W-:Y:S05]  /*19470*/  @P0 BRA P1, `(.L_x_618) ;  /* 0xfffffffc00940947 */ /* 0x000fea000083ffff */
[----:B------:R-:W-:Y:S05]  /*19480*/  BSYNC.RECONVERGENT B2 ;  /* 0x0000000000027941 */ /* 0x000fea0003800200 */
.L_x_615:
[----:B------:R-:W-:Y:S05]  /*19490*/  @!P0 BREAK.RELIABLE B1 ;  /* 0x0000000000018942 */ /* 0x000fea0003800100 */
[----:B------:R-:W-:Y:S01]  /*194a0*/  IMAD.MOV.U32 R0, RZ, RZ, RZ ;  /* 0x000000ffff007224 */ /* 0x000fe200078e00ff */
[----:B------:R-:W-:Y:S06]  /*194b0*/  @!P0 BRA `(.L_x_619) ;  /* 0x0000000000148947 */ /* 0x000fec0003800000 */
.L_x_614:
[----:B------:R-:W-:Y:S05]  /*194c0*/  BSYNC.RELIABLE B1 ;  /* 0x0000000000017941 */ /* 0x000fea0003800100 */
.L_x_613:
[----:B------:R-:W-:Y:S01]  /*194d0*/  IADD3 R8, P0, PT, R8, -0x1, RZ ;  /* 0xffffffff08087810 */ /* 0x000fe20007f1e0ff */
[----:B------:R-:W-:-:S03]  /*194e0*/  IMAD.MOV.U32 R0, RZ, RZ, 0x1 ;  /* 0x00000001ff007424 */ /* 0x000fc600078e00ff */
[----:B------:R-:W-:-:S05]  /*194f0*/  IADD3.X R9, PT, PT, R9, -0x1, RZ, P0, !PT ;  /* 0xffffffff09097810 */ /* 0x000fca00007fe4ff */
[----:B------:R1:W-:Y:S04]  /*19500*/  ST.E.64 desc[UR36][R24.64], R8 ;  /* 0x0000000818007985 */ /* 0x0003e8000c101b24 */
.L_x_619:
[----:B------:R-:W-:Y:S05]  /*19510*/  BSYNC.RECONVERGENT B0 ;  /* 0x0000000000007941 */ /* 0x000fea0003800200 */
.L_x_612:
[----:B------:R-:W-:Y:S01]  /*19520*/  ISETP.NE.U32.AND P0, PT, R6, RZ, PT ;  /* 0x000000ff0600720c */ /* 0x000fe20003f05070 */
[----:B------:R-:W-:Y:S01]  /*19530*/  BSSY.RECONVERGENT B1, `(.L_x_620) ;  /* 0x00000c3000017945 */ /* 0x000fe20003800200 */
[----:B------:R-:W-:Y:S02]  /*19540*/  IMAD.MOV.U32 R36, RZ, RZ, RZ ;  /* 0x000000ffff247224 */ /* 0x000fe400078e00ff */
[----:B------:R-:W-:Y:S01]  /*19550*/  ISETP.NE.AND.EX P0, PT, R7, RZ, PT, P0 ;  /* 0x000000ff0700720c */ /* 0x000fe20003f05300 */
[----:B------:R-:W-:-:S12]  /*19560*/  IMAD.MOV.U32 R3, RZ, RZ, RZ ;  /* 0x000000ffff037224 */ /* 0x000fd800078e00ff */
[----:B------:R-:W-:Y:S05]  /*19570*/  @!P0 BRA `(.L_x_621) ;  /* 0x0000000800f88947 */ /* 0x000fea0003800000 */
[----:B------:R-:W-:Y:S02]  /*19580*/  IMAD.MOV.U32 R36, RZ, RZ, RZ ;  /* 0x000000ffff247224 */ /* 0x000fe400078e00ff */
[----:B------:R-:W-:-:S07]  /*19590*/  IMAD.MOV.U32 R3, RZ, RZ, RZ ;  /* 0x000000ffff037224 */ /* 0x000fce00078e00ff */
.L_x_640:
        /* <DEDUP_REMOVED lines=12> */
.L_x_632:
        /* <DEDUP_REMOVED lines=17> */
.L_x_627:
        /* <DEDUP_REMOVED lines=42> */
.L_x_626:
[----:B------:R-:W-:Y:S05]  /*19a10*/  BSYNC.RECONVERGENT B3 ;  /* 0x0000000000037941 */ /* 0x000fea0003800200 */
.L_x_625:
[C---:B------:R-:W-:Y:S02]  /*19a20*/  ISETP.GT.U32.AND P1, PT, R52.reuse, RZ, PT ;  /* 0x000000ff3400720c */ /* 0x040fe40003f24070 */
[----:B------:R-:W-:Y:S02]  /*19a30*/  IADD3 R45, P2, PT, R52, -0x1, RZ ;  /* 0xffffffff342d7810 */ /* 0x000fe40007f5e0ff */
[C---:B------:R-:W-:Y:S02]  /*19a40*/  ISETP.GT.AND.EX P1, PT, R14.reuse, RZ, PT, P1 ;  /* 0x000000ff0e00720c */ /* 0x040fe40003f24310 */
[----:B------:R-:W-:-:S11]  /*19a50*/  IADD3.X R46, PT, PT, R14, -0x1, RZ, P2, !PT ;  /* 0xffffffff0e2e7810 */ /* 0x000fd600017fe4ff */
[----:B------:R-:W-:Y:S05]  /*19a60*/  @P0 BRA P1, `(.L_x_627) ;  /* 0xfffffffc00400947 */ /* 0x000fea000083ffff */
.L_x_624:
[----:B------:R-:W-:Y:S05]  /*19a70*/  BSYNC.RECONVERGENT B2 ;  /* 0x0000000000027941 */ /* 0x000fea0003800200 */
.L_x_623:
        /* <DEDUP_REMOVED lines=18> */
.L_x_631:
        /* <DEDUP_REMOVED lines=38> */
.L_x_630:
[--C-:B------:R-:W-:Y:S02]  /*19e00*/  IMAD.MOV.U32 R44, RZ, RZ, R8.reuse ;  /* 0x000000ffff2c7224 */ /* 0x100fe400078e0008 */
[--C-:B------:R-:W-:Y:S02]  /*19e10*/  IMAD.MOV.U32 R43, RZ, RZ, R9.reuse ;  /* 0x000000ffff2b7224 */ /* 0x100fe400078e0009 */
[--C-:B------:R-:W-:Y:S02]  /*19e20*/  IMAD.MOV.U32 R52, RZ, RZ, R8.reuse ;  /* 0x000000ffff347224 */ /* 0x100fe400078e0008 */
[--C-:B------:R-:W-:Y:S02]  /*19e30*/  IMAD.MOV.U32 R48, RZ, RZ, R9.reuse ;  /* 0x000000ffff307224 */ /* 0x100fe400078e0009 */
[----:B------:R-:W-:Y:S02]  /*19e40*/  IMAD.MOV.U32 R10, RZ, RZ, R8 ;  /* 0x000000ffff0a7224 */ /* 0x000fe400078e0008 */
[----:B------:R-:W-:-:S07]  /*19e50*/  IMAD.MOV.U32 R11, RZ, RZ, R9 ;  /* 0x000000ffff0b7224 */ /* 0x000fce00078e0009 */
.L_x_629:
[----:B------:R-:W-:Y:S05]  /*19e60*/  BSYNC.RECONVERGENT B2 ;  /* 0x0000000000027941 */ /* 0x000fea0003800200 */
.L_x_628:
[----:B------:R-:W-:Y:S05]  /*19e70*/  @!P0 BRA `(.L_x_632) ;  /* 0xfffffff400f88947 */ /* 0x000fea000383ffff */
[----:B------:R-:W-:Y:S05]  /*19e80*/  BSYNC.RECONVERGENT B0 ;  /* 0x0000000000007941 */ /* 0x000fea0003800200 */
.L_x_622:
        /* <DEDUP_REMOVED lines=9> */
.L_x_637:
        /* <DEDUP_REMOVED lines=14> */
.L_x_636:
[----:B------:R-:W-:Y:S05]  /*1a000*/  BSYNC.RECONVERGENT B2 ;  /* 0x0000000000027941 */ /* 0x000fea0003800200 */
.L_x_635:
[----:B------:R-:W-:-:S04]  /*1a010*/  IADD3 R8, P1, PT, R8, 0x1, RZ ;  /* 0x0000000108087810 */ /* 0x000fc80007f3e0ff */
[----:B------:R-:W-:Y:S01]  /*1a020*/  ISETP.NE.U32.AND P0, PT, R13, R8, PT ;  /* 0x000000080d00720c */ /* 0x000fe20003f05070 */
[----:B------:R-:W-:-:S05]  /*1a030*/  IMAD.X R9, RZ, RZ, R9, P1 ;  /* 0x000000ffff097224 */ /* 0x000fca00008e0609 */
[----:B------:R-:W-:-:S13]  /*1a040*/  ISETP.NE.AND.EX P0, PT, R10, R9, PT, P0 ;  /* 0x000000090a00720c */ /* 0x000fda0003f05300 */
.L_x_634:
[----:B------:R-:W-:Y:S05]  /*1a050*/  BSYNC.RECONVERGENT B0 ;  /* 0x0000000000007941 */ /* 0x000fea0003800200 */
.L_x_633:
        /* <DEDUP_REMOVED lines=10> */
.L_x_639:
[----:B------:R-:W-:Y:S05]  /*1a100*/  BSYNC.RECONVERGENT B0 ;  /* 0x0000000000007941 */ /* 0x000fea0003800200 */
.L_x_638:
[----:B------:R-:W-:-:S05]  /*1a110*/  IADD3 R36, P1, PT, R36, 0x1, RZ ;  /* 0x0000000124247810 */ /* 0x000fca0007f3e0ff */
[----:B------:R-:W-:Y:S01]  /*1a120*/  IMAD.X R3, RZ, RZ, R3, P1 ;  /* 0x000000ffff037224 */ /* 0x000fe200008e0603 */
[----:B-----5:R-:W-:-:S04]  /*1a130*/  ISETP.LT.U32.AND P1, PT, R36, R6, PT ;  /* 0x000000062400720c */ /* 0x020fc80003f21070 */
[----:B------:R-:W-:-:S13]  /*1a140*/  ISETP.LT.U32.AND.EX P1, PT, R3, R7, PT, P1 ;  /* 0x000000070300720c */ /* 0x000fda0003f21110 */
[----:B------:R-:W-:Y:S05]  /*1a150*/  @P0 BRA P1, `(.L_x_640) ;  /* 0xfffffff400100947 */ /* 0x000fea000083ffff */
.L_x_621:
[----:B------:R-:W-:Y:S05]  /*1a160*/  BSYNC.RECONVERGENT B1 ;  /* 0x0000000000017941 */ /* 0x000fea0003800200 */
.L_x_620:
[----:B-12---:R1:W5:Y:S01]  /*1a170*/  LD.E.64 R8, desc[UR36][R24.64+0x10] ;  /* 0x0000102418087980 */ /* 0x006362000c101b00 */
[----:B------:R-:W-:Y:S01]  /*1a180*/  IMAD.MOV.U32 R37, RZ, RZ, R3 ;  /* 0x000000ffff257224 */ /* 0x000fe200078e0003 */
[----:B------:R-:W-:Y:S01]  /*1a190*/  BSSY.RECONVERGENT B0, `(.L_x_641) ;  /* 0x000000e000007945 */ /* 0x000fe20003800200 */
[----:B------:R-:W-:Y:S02]  /*1a1a0*/  IMAD.MOV.U32 R13, RZ, RZ, RZ ;  /* 0x000000ffff0d7224 */ /* 0x000fe400078e00ff */
[----:B------:R-:W-:Y:S01]  /*1a1b0*/  IMAD.MOV.U32 R10, RZ, RZ, RZ ;  /* 0x000000ffff0a7224 */ /* 0x000fe200078e00ff */
[----:B------:R1:W-:Y:S01]  /*1a1c0*/  ST.E.64 desc[UR36][R24.64+0x8], R36 ;  /* 0x0000082418007985 */ /* 0x0003e2000c101b24 */
[----:B------:R-:W-:-:S07]  /*1a1d0*/  IMAD.MOV.U32 R11, RZ, RZ, R36 ;  /* 0x000000ffff0b7224 */ /* 0x000fce00078e0024 */
.L_x_642:
        /* <DEDUP_REMOVED lines=10> */
.L_x_641:
[----:B------:R-:W-:Y:S02]  /*1a280*/  IADD3 R6, P0, PT, R36, -R13, RZ ;  /* 0x8000000d24067210 */ /* 0x000fe40007f1e0ff */
[----:B------:R-:W-:-:S03]  /*1a290*/  MOV R0, 0x8 ;  /* 0x0000000800007802 */ /* 0x000fc60000000f00 */
[----:B------:R-:W-:Y:S01]  /*1a2a0*/  IMAD.X R7, R3, 0x1, ~R10, P0 ;  /* 0x0000000103077824 */ /* 0x000fe200000e0e0a */
[----:B------:R2:W3:Y:S04]  /*1a2b0*/  LDC.64 R8, c[0x4][R0] ;  /* 0x0100000000087b82 */ /* 0x0004e80000000a00 */
[----:B------:R2:W-:Y:S03]  /*1a2c0*/  ST.E.64 desc[UR36][R24.64+0x8], R6 ;  /* 0x0000080618007985 */ /* 0x0005e6000c101b24 */
[----:B------:R-:W-:-:S07]  /*1a2d0*/  LEPC R20, `(.L_x_603) ;  /* 0x000000001014794e */ /* 0x000fce0000000000 */
[----:B0123--:R-:W-:Y:S05]  /*1a2e0*/  CALL.ABS.NOINC R8 ;  /* 0x0000000008007343 */ /* 0x00ffea0003c00000 */
.L_x_603:
[----:B------:R-:W-:Y:S05]  /*1a2f0*/  BSYNC.RECONVERGENT B6 ;  /* 0x0000000000067941 */ /* 0x000fea0003800200 */
.L_x_602:
[----:B------:R1:W5:Y:S01]  /*1a300*/  LD.E.64 R4, desc[UR36][R32.64+0x10] ;  /* 0x0000102420047980 */ /* 0x000362000c101b00 */
[----:B------:R-:W-:-:S04]  /*1a310*/  MOV R36, 0x8 ;  /* 0x0000000800247802 */ /* 0x000fc80000000f00 */
[----:B------:R1:W2:Y:S03]  /*1a320*/  LDC.64 R6, c[0x4][R36] ;  /* 0x0100000024067b82 */ /* 0x0002a60000000a00 */
[----:B------:R-:W-:-:S07]  /*1a330*/  LEPC R20, `(.L_x_643) ;  /* 0x000000001014794e */ /* 0x000fce0000000000 */
[----:B012--5:R-:W-:Y:S05]  /*1a340*/  CALL.ABS.NOINC R6 ;  /* 0x0000000006007343 */ /* 0x027fea0003c00000 */
.L_x_643:
[----:B------:R-:W0:Y:S01]  /*1a350*/  LDC.64 R36, c[0x4][R36] ;  /* 0x0100000024247b82 */ /* 0x000e220000000a00 */
[----:B------:R-:W-:Y:S02]  /*1a360*/  IMAD.MOV.U32 R4, RZ, RZ, R32 ;  /* 0x000000ffff047224 */ /* 0x000fe400078e0020 */
[----:B------:R-:W-:-:S07]  /*1a370*/  IMAD.MOV.U32 R5, RZ, RZ, R33 ;  /* 0x000000ffff057224 */ /* 0x000fce00078e0021 */
[----:B------:R-:W-:-:S07]  /*1a380*/  LEPC R20, `(.L_x_574) ;  /* 0x000000001014794e */ /* 0x000fce0000000000 */
[----:B0-----:R-:W-:Y:S05]  /*1a390*/  CALL.ABS.NOINC R36 ;  /* 0x0000000024007343 */ /* 0x001fea0003c00000 */
.L_x_574:
[----:B------:R-:W-:Y:S05]  /*1a3a0*/  BSYNC.RECONVERGENT B7 ;  /* 0x0000000000077941 */ /* 0x000fea0003800200 */
.L_x_573:
        /* <DEDUP_REMOVED lines=12> */
.L_x_648:
        /* <DEDUP_REMOVED lines=10> */
.L_x_647:
[----:B------:R-:W-:Y:S05]  /*1a510*/  BSYNC.RECONVERGENT B1 ;  /* 0x0000000000017941 */ /* 0x000fea0003800200 */
.L_x_646:
[----:B------:R2:W-:Y:S04]  /*1a520*/  ST.E.64 desc[UR36][R22.64], RZ ;  /* 0x000000ff16007985 */ /* 0x0005e8000c101b24 */
[----:B------:R2:W-:Y:S02]  /*1a530*/  ST.E.64 desc[UR36][R22.64+0x8], RZ ;  /* 0x000008ff16007985 */ /* 0x0005e4000c101b24 */
.L_x_645:
[----:B------:R-:W-:Y:S05]  /*1a540*/  BSYNC.RECONVERGENT B0 ;  /* 0x0000000000007941 */ /* 0x000fea0003800200 */
.L_x_644:
[----:B------:R-:W5:Y:S01]  /*1a550*/  LD.E.64 R4, desc[UR36][R24.64+0x8] ;  /* 0x0000082418047980 */ /* 0x000f62000c101b00 */
[----:B------:R-:W-:Y:S01]  /*1a560*/  BSSY.RECONVERGENT B0, `(.L_x_649) ;  /* 0x0000024000007945 */ /* 0x000fe20003800200 */
[----:B-----5:R-:W-:-:S04]  /*1a570*/  ISETP.NE.U32.AND P0, PT, R4, RZ, PT ;  /* 0x000000ff0400720c */ /* 0x020fc80003f05070 */
[----:B------:R-:W-:Y:S02]  /*1a580*/  ISETP.NE.AND.EX P0, PT, R5, RZ, PT, P0 ;  /* 0x000000ff0500720c */ /* 0x000fe40003f05300 */
[----:B------:R-:W-:-:S11]  /*1a590*/  CS2R R4, SRZ ;  /* 0x0000000000047805 */ /* 0x000fd6000001ff00 */
        /* <DEDUP_REMOVED lines=13> */
[----:B------:R-:W-:Y:S01]  /*1a670*/  BSSY.RECONVERGENT B1, `(.L_x_650) ;  /* 0x0000012000017945 */ /* 0x000fe20003800200 */
[----:B------:R-:W-:Y:S02]  /*1a680*/  IMAD.MOV.U32 R11, RZ, RZ, RZ ;  /* 0x000000ffff0b7224 */ /* 0x000fe400078e00ff */
[----:B------:R-:W-:-:S07]  /*1a690*/  IMAD.MOV.U32 R13, RZ, RZ, RZ ;  /* 0x000000ffff0d7224 */ /* 0x000fce00078e00ff */
.L_x_651:
        /* <DEDUP_REMOVED lines=16> */
.L_x_650:
[----:B------:R-:W-:Y:S05]  /*1a7a0*/  BSYNC.RECONVERGENT B0 ;  /* 0x0000000000007941 */ /* 0x000fea0003800200 */
.L_x_649:
        /* <DEDUP_REMOVED lines=12> */
.L_x_656:
        /* <DEDUP_REMOVED lines=10> */
.L_x_655:
[----:B------:R-:W-:Y:S05]  /*1a910*/  BSYNC.RECONVERGENT B1 ;  /* 0x0000000000017941 */ /* 0x000fea0003800200 */
.L_x_654:
[----:B------:R0:W-:Y:S04]  /*1a920*/  ST.E.64 desc[UR36][R24.64], RZ ;  /* 0x000000ff18007985 */ /* 0x0001e8000c101b24 */
[----:B------:R0:W-:Y:S04]  /*1a930*/  ST.E.64 desc[UR36][R24.64+0x8], RZ ;  /* 0x000008ff18007985 */ /* 0x0001e8000c101b24 */
[----:B------:R0:W5:Y:S02]  /*1a940*/  LD.E.64 R4, desc[UR36][R22.64+0x8] ;  /* 0x0000082416047980 */ /* 0x000164000c101b00 */
.L_x_653:
[----:B------:R-:W-:Y:S05]  /*1a950*/  BSYNC.RECONVERGENT B0 ;  /* 0x0000000000007941 */ /* 0x000fea0003800200 */
.L_x_652:
[----:B-----5:R-:W-:Y:S01]  /*1a960*/  ISETP.NE.U32.AND P0, PT, R4, RZ, PT ;  /* 0x000000ff0400720c */ /* 0x020fe20003f05070 */
[----:B------:R-:W-:Y:S03]  /*1a970*/  BSSY.RECONVERGENT B6, `(.L_x_657) ;  /* 0x00000c1000067945 */ /* 0x000fe60003800200 */
        /* <DEDUP_REMOVED lines=9> */
.L_x_659:
        /* <DEDUP_REMOVED lines=10> */
.L_x_662:
        /* <DEDUP_REMOVED lines=11> */
.L_x_661:
[----:B------:R-:W-:Y:S05]  /*1ab60*/  BSYNC.RECONVERGENT B0 ;  /* 0x0000000000007941 */ /* 0x000fea0003800200 */
.L_x_660:
[----:B------:R-:W2:Y:S01]  /*1ab70*/  LD.E.64 R6, desc[UR36][R22.64+0x8] ;  /* 0x0000082416067980 */ /* 0x000ea2000c101b00 */
[----:B------:R-:W-:Y:S01]  /*1ab80*/  BSSY.RECONVERGENT B0, `(.L_x_663) ;  /* 0x0000056000007945 */ /* 0x000fe20003800200 */
[----:B------:R-:W-:Y:S02]  /*1ab90*/  PLOP3.LUT P0, PT, PT, PT, PT, 0x80, 0x8 ;  /* 0x000000000008781c */ /* 0x000fe40003f0f070 */
[----:B--2---:R-:W-:-:S04]  /*1aba0*/  ISETP.NE.U32.AND P1, PT, R6, RZ, PT ;  /* 0x000000ff0600720c */ /* 0x004fc80003f25070 */
[----:B------:R-:W-:-:S13]  /*1abb0*/  ISETP.NE.AND.EX P1, PT, R7, RZ, PT, P1 ;  /* 0x000000ff0700720c */ /* 0x000fda0003f25310 */
[----:B------:R-:W-:Y:S05]  /*1abc0*/  @!P1 BRA `(.L_x_664) ;  /* 0x0000000400449947 */ /* 0x000fea0003800000 */
[----:B------:R-:W-:Y:S01]  /*1abd0*/  BSSY.RECONVERGENT B1, `(.L_x_665) ;  /* 0x000004e000017945 */ /* 0x000fe20003800200 */
[----:B------:R-:W-:Y:S01]  /*1abe0*/  IMAD.MOV.U32 R3, RZ, RZ, RZ ;  /* 0x000000ffff037224 */ /* 0x000fe200078e00ff */
[----:B------:R-:W-:Y:S01]  /*1abf0*/  PRMT R32, RZ, 0x7610, R32 ;  /* 0x00007610ff207816 */ /* 0x000fe20000000020 */
[----:B------:R-:W-:Y:S02]  /*1ac00*/  IMAD.MOV.U32 R0, RZ, RZ, RZ ;  /* 0x000000ffff007224 */ /* 0x000fe400078e00ff */
[----:B------:R-:W-:Y:S02]  /*1ac10*/  IMAD.MOV.U32 R12, RZ, RZ, R6 ;  /* 0x000000ffff0c7224 */ /* 0x000fe400078e0006 */
[----:B------:R-:W-:-:S07]  /*1ac20*/  IMAD.MOV.U32 R13, RZ, RZ, R7 ;  /* 0x000000ffff0d7224 */ /* 0x000fce00078e0007 */
.L_x_670:
[----:B0-----:R-:W2:Y:S01]  /*1ac30*/  LD.E.64 R8, desc[UR36][R22.64+0x10] ;  /* 0x0000102416087980 */ /* 0x001ea2000c101b00 */
        /* <DEDUP_REMOVED lines=9> */
[----:B------:R-:W-:Y:S01]  /*1acd0*/  BSSY.RECONVERGENT B3, `(.L_x_668) ;  /* 0x000002f000037945 */ /* 0x000fe20003800200 */
[----:B------:R-:W-:Y:S02]  /*1ace0*/  CS2R R20, SRZ ;  /* 0x0000000000147805 */ /* 0x000fe4000001ff00 */
[----:B------:R-:W-:-:S07]  /*1acf0*/  PRMT R32, RZ, 0x7610, R32 ;  /* 0x00007610ff207816 */ /* 0x000fce0000000020 */
.L_x_669:
[----:B------:R-:W2:Y:S04]  /*1ad00*/  LD.E.64 R10, desc[UR36][R22.64+0x10] ;  /* 0x00001024160a7980 */ /* 0x000ea8000c101b00 */
[----:B------:R-:W3:Y:S01]  /*1ad10*/  LD.E R13, desc[UR36][R24.64+0x18] ;  /* 0x00001824180d7980 */ /* 0x000ee2000c101900 */
[----:B------:R-:W-:Y:S01]  /*1ad20*/  LOP3.LUT R37, RZ, R20, RZ, 0x33, !PT ;  /* 0x00000014ff257212 */ /* 0x000fe200078e33ff */
[----:B------:R-:W-:-:S04]  /*1ad30*/  IMAD.IADD R9, R3, 0x1, R20 ;  /* 0x0000000103097824 */ /* 0x000fc800078e0214 */
[----:B------:R-:W-:Y:S01]  /*1ad40*/  IMAD.IADD R37, R6, 0x1, R37 ;  /* 0x0000000106257824 */ /* 0x000fe200078e0225 */
[----:B------:R-:W-:Y:S02]  /*1ad50*/  LOP3.LUT R36, RZ, R9, RZ, 0x33, !PT ;  /* 0x00000009ff247212 */ /* 0x000fe400078e33ff */
[C---:B--2---:R-:W-:Y:S02]  /*1ad60*/  IADD3 R8, P0, PT, R10.reuse, R14, RZ ;  /* 0x0000000e0a087210 */ /* 0x044fe40007f1e0ff */
[----:B------:R-:W-:Y:S01]  /*1ad70*/  IADD3 R12, P1, PT, R10, R37, RZ ;  /* 0x000000250a0c7210 */ /* 0x000fe20007f3e0ff */
[----:B---3--:R-:W-:Y:S02]  /*1ad80*/  IMAD.U32 R33, R13, 0x2, R36 ;  /* 0x000000020d217824 */ /* 0x008fe400078e0024 */
[----:B------:R-:W-:Y:S01]  /*1ad90*/  IMAD.X R9, R11, 0x1, R15, P0 ;  /* 0x000000010b097824 */ /* 0x000fe200000e060f */
[----:B------:R-:W-:Y:S02]  /*1ada0*/  LEA.HI.X.SX32 R13, R37, R11, 0x1, P1 ;  /* 0x0000000b250d7211 */ /* 0x000fe400008f0eff */
[----:B------:R-:W-:-:S02]  /*1adb0*/  IADD3 R10, P0, PT, R33, R4, RZ ;  /* 0x00000004210a7210 */ /* 0x000fc40007f1e0ff */
[----:B------:R-:W2:Y:S02]  /*1adc0*/  LD.E.U8 R8, desc[UR36][R8.64] ;  /* 0x0000002408087980 */ /* 0x000ea4000c101100 */
[----:B------:R-:W-:Y:S02]  /*1add0*/  LEA.HI.X.SX32 R11, R33, R5, 0x1, P0 ;  /* 0x00000005210b7211 */ /* 0x000fe400000f0eff */
[----:B------:R-:W2:Y:S04]  /*1ade0*/  LD.E.U8 R13, desc[UR36][R12.64] ;  /* 0x000000240c0d7980 */ /* 0x000ea8000c101100 */
        /* <DEDUP_REMOVED lines=13> */
[----:B------:R-:W-:-:S03]  /*1aec0*/  SHF.R.U32.HI R13, RZ, 0xf, R32 ;  /* 0x0000000fff0d7819 */ /* 0x000fc60000011620 */
[----:B------:R-:W-:-:S05]  /*1aed0*/  IMAD.MOV.U32 R32, RZ, RZ, R36 ;  /* 0x000000ffff207224 */ /* 0x000fca00078e0024 */
[----:B------:R-:W-:-:S04]  /*1aee0*/  LEA.HI.SX32 R13, R32, R13, 0x16 ;  /* 0x0000000d200d7211 */ /* 0x000fc800078fb2ff */
[----:B0-----:R-:W-:-:S05]  /*1aef0*/  PRMT R10, R13, 0x9910, RZ ;  /* 0x000099100d0a7816 */ /* 0x001fca00000000ff */
[----:B------:R-:W-:-:S04]  /*1af00*/  IMAD R10, R10, 0xa, RZ ;  /* 0x0000000a0a0a7824 */ /* 0x000fc800078e02ff */
[----:B------:R-:W-:-:S05]  /*1af10*/  IMAD.MOV R10, RZ, RZ, -R10 ;  /* 0x000000ffff0a7224 */ /* 0x000fca00078e0a0a */
[----:B------:R-:W-:-:S05]  /*1af20*/  PRMT R33, R10, 0x7710, RZ ;  /* 0x000077100a217816 */ /* 0x000fca00000000ff */
[----:B------:R-:W-:-:S05]  /*1af30*/  IMAD.IADD R33, R12, 0x1, R33 ;  /* 0x000000010c217824 */ /* 0x000fca00078e0221 */
[----:B------:R0:W-:Y:S04]  /*1af40*/  ST.E.U8 desc[UR36][R8.64], R33 ;  /* 0x0000002108007985 */ /* 0x0001e8000c101124 */
[----:B------:R-:W2:Y:S01]  /*1af50*/  LD.E.64 R10, desc[UR36][R22.64+0x8] ;  /* 0x00000824160a7980 */ /* 0x000ea2000c101b00 */
[----:B------:R-:W-:Y:S02]  /*1af60*/  IADD3 R20, P0, PT, R20, 0x1, RZ ;  /* 0x0000000114147810 */ /* 0x000fe40007f1e0ff */
[----:B------:R-:W-:-:S03]  /*1af70*/  PRMT R32, R13, 0x7610, R32 ;  /* 0x000076100d207816 */ /* 0x000fc60000000020 */
[----:B------:R-:W-:Y:S01]  /*1af80*/  IMAD.X R21, RZ, RZ, R21, P0 ;  /* 0x000000ffff157224 */ /* 0x000fe200000e0615 */
[----:B--2---:R-:W-:-:S04]  /*1af90*/  ISETP.GE.U32.AND P0, PT, R20, R10, PT ;  /* 0x0000000a1400720c */ /* 0x004fc80003f06070 */
[----:B------:R-:W-:-:S13]  /*1afa0*/  ISETP.GE.U32.AND.EX P0, PT, R21, R11, PT, P0 ;  /* 0x0000000b1500720c */ /* 0x000fda0003f06100 */
[----:B0-----:R-:W-:Y:S05]  /*1afb0*/  @!P0 BRA `(.L_x_669) ;  /* 0xfffffffc00508947 */ /* 0x001fea000383ffff */
[----:B------:R-:W-:Y:S05]  /*1afc0*/  BSYNC.RECONVERGENT B3 ;  /* 0x0000000000037941 */ /* 0x000fea0003800200 */
.L_x_668:
        /* <DEDUP_REMOVED lines=8> */
.L_x_667:
[----:B------:R-:W-:Y:S05]  /*1b050*/  BSYNC.RECONVERGENT B2 ;  /* 0x0000000000027941 */ /* 0x000fea0003800200 */
.L_x_666:
[----:B------:R-:W-:-:S05]  /*1b060*/  IADD3 R3, P0, PT, R3, 0x1, RZ ;  /* 0x0000000103037810 */ /* 0x000fca0007f1e0ff */
[----:B------:R-:W-:Y:S01]  /*1b070*/  IMAD.X R0, RZ, RZ, R0, P0 ;  /* 0x000000ffff007224 */ /* 0x000fe200000e0600 */
[----:B-----5:R-:W-:-:S04]  /*1b080*/  ISETP.GE.U32.AND P0, PT, R3, R12, PT ;  /* 0x0000000c0300720c */ /* 0x020fc80003f06070 */
[----:B------:R-:W-:-:S13]  /*1b090*/  ISETP.GE.U32.AND.EX P0, PT, R0, R13, PT, P0 ;  /* 0x0000000d0000720c */ /* 0x000fda0003f06100 */
[----:B------:R-:W-:Y:S05]  /*1b0a0*/  @!P0 BRA `(.L_x_670) ;  /* 0xfffffff800e08947 */ /* 0x000fea000383ffff */
[----:B------:R-:W-:Y:S05]  /*1b0b0*/  BSYNC.RECONVERGENT B1 ;  /* 0x0000000000017941 */ /* 0x000fea0003800200 */
.L_x_665:
[----:B------:R-:W-:-:S04]  /*1b0c0*/  PRMT R0, R32, 0x8880, RZ ;  /* 0x0000888020007816 */ /* 0x000fc800000000ff */
[----:B------:R-:W-:-:S13]  /*1b0d0*/  ISETP.LT.AND P0, PT, R0, 0x1, PT ;  /* 0x000000010000780c */ /* 0x000fda0003f01270 */
.L_x_664:
[----:B------:R-:W-:Y:S05]  /*1b0e0*/  BSYNC.RECONVERGENT B0 ;  /* 0x0000000000007941 */ /* 0x000fea0003800200 */
.L_x_663:
[----:B------:R-:W2:Y:S04]  /*1b0f0*/  LD.E.64 R6, desc[UR36][R22.64] ;  /* 0x0000002416067980 */ /* 0x000ea8000c101b00 */
[----:B0-----:R-:W3:Y:S01]  /*1b100*/  LD.E.64 R8, desc[UR36][R24.64+0x18] ;  /* 0x0000182418087980 */ /* 0x001ee2000c101b00 */
[C---:B--2---:R-:W-:Y:S01]  /*1b110*/  SHF.L.U64.HI R3, R6.reuse, 0x1, R7 ;  /* 0x0000000106037819 */ /* 0x044fe20000010207 */
[----:B------:R-:W-:-:S04]  /*1b120*/  IMAD.SHL.U32 R0, R6, 0x2, RZ ;  /* 0x0000000206007824 */ /* 0x000fc800078e00ff */
[----:B------:R-:W-:Y:S02]  /*1b130*/  IMAD.MOV.U32 R10, RZ, RZ, R0 ;  /* 0x000000ffff0a7224 */ /* 0x000fe400078e0000 */
[----:B------:R-:W-:-:S05]  /*1b140*/  IMAD.MOV.U32 R11, RZ, RZ, R3 ;  /* 0x000000ffff0b7224 */ /* 0x000fca00078e0003 */
[----:B------:R0:W-:Y:S04]  /*1b150*/  ST.E.64 desc[UR36][R24.64], R10 ;  /* 0x0000000a18007985 */ /* 0x0001e8000c101b24 */
[----:B------:R-:W2:Y:S01]  /*1b160*/  LD.E.64 R6, desc[UR36][R22.64+0x8] ;  /* 0x0000082416067980 */ /* 0x000ea2000c101b00 */
[----:B------:R-:W-:-:S04]  /*1b170*/  @P0 IADD3 R0, P1, PT, R0, -0x1, RZ ;  /* 0xffffffff00000810 */ /* 0x000fc80007f3e0ff */
[----:B------:R-:W-:Y:S01]  /*1b180*/  @P0 IADD3.X R3, PT, PT, R3, -0x1, RZ, P1, !PT ;  /* 0xffffffff03030810 */ /* 0x000fe20000ffe4ff */
[----:B------:R-:W-:Y:S01]  /*1b190*/  BSSY.RECONVERGENT B0, `(.L_x_671) ;  /* 0x0000019000007945 */ /* 0x000fe20003800200 */
[----:B------:R-:W-:Y:S02]  /*1b1a0*/  IMAD.MOV.U32 R12, RZ, RZ, RZ ;  /* 0x000000ffff0c7224 */ /* 0x000fe400078e00ff */
[----:B---3--:R-:W-:Y:S02]  /*1b1b0*/  IMAD.SHL.U32 R13, R8, 0x2, RZ ;  /* 0x00000002080d7824 */ /* 0x008fe400078e00ff */
[C---:B--2---:R-:W-:Y:S01]  /*1b1c0*/  IMAD.SHL.U32 R14, R6.reuse, 0x2, RZ ;  /* 0x00000002060e7824 */ /* 0x044fe200078e00ff */
[----:B------:R-:W-:-:S03]  /*1b1d0*/  SHF.L.U64.HI R15, R6, 0x1, R7 ;  /* 0x00000001060f7819 */ /* 0x000fc60000010207 */
[----:B0-----:R-:W-:Y:S01]  /*1b1e0*/  IMAD.MOV.U32 R10, RZ, RZ, R14 ;  /* 0x000000ffff0a7224 */ /* 0x001fe200078e000e */
[----:B------:R-:W-:Y:S01]  /*1b1f0*/  @P0 IADD3 R14, P1, PT, R14, -0x1, RZ ;  /* 0xffffffff0e0e0810 */ /* 0x000fe20007f3e0ff */
[----:B------:R-:W-:Y:S01]  /*1b200*/  IMAD.MOV.U32 R11, RZ, RZ, R15 ;  /* 0x000000ffff0b7224 */ /* 0x000fe200078e000f */
[----:B------:R-:W-:Y:S02]  /*1b210*/  IADD3 R6, P2, PT, R0, 0x1, RZ ;  /* 0x0000000100067810 */ /* 0x000fe40007f5e0ff */
[----:B------:R-:W-:Y:S01]  /*1b220*/  @P0 IADD3.X R15, PT, PT, R15, -0x1, RZ, P1, !PT ;  /* 0xffffffff0f0f0810 */ /* 0x000fe20000ffe4ff */
[----:B------:R-:W-:Y:S02]  /*1b230*/  @P0 IMAD.MOV.U32 R10, RZ, RZ, R14 ;  /* 0x000000ffff0a0224 */ /* 0x000fe400078e000e */
[----:B------:R-:W-:Y:S02]  /*1b240*/  IMAD.X R7, RZ, RZ, R3, P2 ;  /* 0x000000ffff077224 */ /* 0x000fe400010e0603 */
[----:B------:R-:W-:-:S03]  /*1b250*/  @P0 IMAD.MOV.U32 R11, RZ, RZ, R15 ;  /* 0x000000ffff0b0224 */ /* 0x000fc600078e000f */
[----:B------:R0:W-:Y:S04]  /*1b260*/  ST.E.64 desc[UR36][R24.64], R6 ;  /* 0x0000000618007985 */ /* 0x0001e8000c101b24 */
[----:B------:R0:W-:Y:S01]  /*1b270*/  ST.E.64 desc[UR36][R24.64+0x8], R10 ;  /* 0x0000080a18007985 */ /* 0x0001e2000c101b24 */
[----:B------:R-:W-:-:S07]  /*1b280*/  IMAD.MOV.U32 R3, RZ, RZ, RZ ;  /* 0x000000ffff037224 */ /* 0x000fce00078e00ff */
.L_x_672:
[----:B------:R-:W-:-:S05]  /*1b290*/  VIADD R13, R13, 0xffffffff ;  /* 0xffffffff0d0d7836 */ /* 0x000fca0000000000 */
[----:B0-----:R-:W-:-:S04]  /*1b2a0*/  IADD3 R6, P1, PT, R13, R4, RZ ;  /* 0x000000040d067210 */ /* 0x001fc80007f3e0ff */
        /* <DEDUP_REMOVED lines=8> */
.L_x_671:
[----:B------:R-:W-:-:S05]  /*1b330*/  IADD3 R11, P1, PT, R14, -R3, RZ ;  /* 0x800000030e0b7210 */ /* 0x000fca0007f3e0ff */
[----:B------:R-:W-:Y:S01]  /*1b340*/  IMAD.X R3, R15, 0x1, ~R12, P1 ;  /* 0x000000010f037824 */ /* 0x000fe200008e0e0c */
[----:B------:R-:W-:-:S04]  /*1b350*/  ISETP.LT.U32.AND P1, PT, R11, R8, PT ;  /* 0x000000080b00720c */ /* 0x000fc80003f21070 */
[----:B------:R-:W-:-:S04]  /*1b360*/  ISETP.LT.U32.AND.EX P1, PT, R3, R9, PT, P1 ;  /* 0x000000090300720c */ /* 0x000fc80003f21110 */
[----:B------:R-:W-:Y:S02]  /*1b370*/  SEL R10, R11, R8, P1 ;  /* 0x000000080b0a7207 */ /* 0x000fe40000800000 */
[----:B------:R-:W-:-:S05]  /*1b380*/  SEL R11, R3, R9, P1 ;  /* 0x00000009030b7207 */ /* 0x000fca0000800000 */
[----:B------:R0:W-:Y:S04]  /*1b390*/  ST.E.64 desc[UR36][R24.64+0x8], R10 ;  /* 0x0000080a18007985 */ /* 0x0001e8000c101b24 */
[----:B------:R-:W2:Y:S01]  /*1b3a0*/  LD.E R3, desc[UR36][R22.64+0x8] ;  /* 0x0000082416037980 */ /* 0x000ea2000c101900 */
[----:B------:R-:W-:Y:S01]  /*1b3b0*/  MOV R6, 0x8 ;  /* 0x0000000800067802 */ /* 0x000fe20000000f00 */
[----:B------:R-:W-:Y:S01]  /*1b3c0*/  BSSY.RECONVERGENT B0, `(.L_x_673) ;  /* 0x0000019000007945 */ /* 0x000fe20003800200 */
[----:B------:R-:W-:Y:S02]  /*1b3d0*/  ISETP.NE.U32.AND P1, PT, R10, RZ, PT ;  /* 0x000000ff0a00720c */ /* 0x000fe40003f25070 */
[----:B------:R-:W-:Y:S02]  /*1b3e0*/  SEL R0, RZ, 0x1, !P0 ;  /* 0x00000001ff007807 */ /* 0x000fe40004000000 */
[----:B------:R-:W1:Y:S01]  /*1b3f0*/  LDC.64 R6, c[0x4][R6] ;  /* 0x0100000006067b82 */ /* 0x000e620000000a00 */
[----:B------:R-:W-:Y:S01]  /*1b400*/  ISETP.NE.AND.EX P1, PT, R11, RZ, PT, P1 ;  /* 0x000000ff0b00720c */ /* 0x000fe20003f25310 */
[----:B--2---:R-:W-:-:S04]  /*1b410*/  IMAD.IADD R3, R8, 0x1, -R3 ;  /* 0x0000000108037824 */ /* 0x004fc800078e0a03 */
[----:B------:R-:W-:-:S05]  /*1b420*/  IMAD.SHL.U32 R3, R3, 0x2, RZ ;  /* 0x0000000203037824 */ /* 0x000fca00078e00ff */
[----:B------:R-:W-:-:S03]  /*1b430*/  LOP3.LUT R14, R3, R0, RZ, 0xfc, !PT ;  /* 0x00000000030e7212 */ /* 0x000fc600078efcff */
[----:B01----:R-:W-:Y:S05]  /*1b440*/  @!P1 BRA `(.L_x_674) ;  /* 0x0000000000409947 */ /* 0x003fea0003800000 */
[----:B------:R-:W-:Y:S02]  /*1b450*/  IMAD.MOV.U32 R3, RZ, RZ, RZ ;  /* 0x000000ffff037224 */ /* 0x000fe400078e00ff */
[----:B------:R-:W-:-:S07]  /*1b460*/  IMAD.MOV.U32 R15, RZ, RZ, RZ ;  /* 0x000000ffff0f7224 */ /* 0x000fce00078e00ff */
.L_x_675:
        /* <DEDUP_REMOVED lines=8> */
[----:B------:R-:W2:Y:S01]  /*1b4f0*/  LD.E.64 R8, desc[UR36][R24.64+0x8] ;  /* 0x0000082418087980 */ /* 0x000ea2000c101b00 */
[----:B------:R-:W-:-:S05]  /*1b500*/  IADD3 R3, P0, PT, R3, 0x1, RZ ;  /* 0x0000000103037810 */ /* 0x000fca0007f1e0ff */
[----:B------:R-:W-:Y:S01]  /*1b510*/  IMAD.X R15, RZ, RZ, R15, P0 ;  /* 0x000000ffff0f7224 */ /* 0x000fe200000e060f */
[----:B--2---:R-:W-:-:S04]  /*1b520*/  ISETP.GE.U32.AND P0, PT, R3, R8, PT ;  /* 0x000000080300720c */ /* 0x004fc80003f06070 */
[----:B------:R-:W-:-:S13]  /*1b530*/  ISETP.GE.U32.AND.EX P0, PT, R15, R9, PT, P0 ;  /* 0x000000090f00720c */ /* 0x000fda0003f06100 */
[----:B0-----:R-:W-:Y:S05]  /*1b540*/  @!P0 BRA `(.L_x_675) ;  /* 0xfffffffc00c88947 */ /* 0x001fea000383ffff */
.L_x_674:
[----:B------:R-:W-:Y:S05]  /*1b550*/  BSYNC.RECONVERGENT B0 ;  /* 0x0000000000007941 */ /* 0x000fea0003800200 */
.L_x_673:
[----:B------:R-:W-:-:S07]  /*1b560*/  LEPC R20, `(.L_x_658) ;  /* 0x000000001014794e */ /* 0x000fce0000000000 */
[----:B------:R-:W-:Y:S05]  /*1b570*/  CALL.ABS.NOINC R6 ;  /* 0x0000000006007343 */ /* 0x000fea0003c00000 */
.L_x_658:
[----:B------:R-:W-:Y:S05]  /*1b580*/  BSYNC.RECONVERGENT B6 ;  /* 0x0000000000067941 */ /* 0x000fea0003800200 */
.L_x_657:
        /* <DEDUP_REMOVED lines=12> */
.L_x_680:
        /* <DEDUP_REMOVED lines=10> */
.L_x_679:
[----:B------:R-:W-:Y:S05]  /*1b6f0*/  BSYNC.RECONVERGENT B1 ;  /* 0x0000000000017941 */ /* 0x000fea0003800200 */
.L_x_678:
[----:B------:R0:W-:Y:S04]  /*1b700*/  ST.E.64 desc[UR36][R22.64], RZ ;  /* 0x000000ff16007985 */ /* 0x0001e8000c101b24 */
[----:B------:R0:W-:Y:S02]  /*1b710*/  ST.E.64 desc[UR36][R22.64+0x8], RZ ;  /* 0x000008ff16007985 */ /* 0x0001e4000c101b24 */
.L_x_677:
[----:B------:R-:W-:Y:S05]  /*1b720*/  BSYNC.RECONVERGENT B0 ;  /* 0x0000000000007941 */ /* 0x000fea0003800200 */
.L_x_676:
        /* <DEDUP_REMOVED lines=21> */
.L_x_683:
        /* <DEDUP_REMOVED lines=16> */
.L_x_682:
[----:B------:R-:W-:Y:S05]  /*1b980*/  BSYNC.RECONVERGENT B0 ;  /* 0x0000000000007941 */ /* 0x000fea0003800200 */
.L_x_681:
        /* <DEDUP_REMOVED lines=12> */
.L_x_688:
        /* <DEDUP_REMOVED lines=10> */
.L_x_687:
[----:B------:R-:W-:Y:S05]  /*1baf0*/  BSYNC.RECONVERGENT B1 ;  /* 0x0000000000017941 */ /* 0x000fea0003800200 */
.L_x_686:
[----:B------:R0:W-:Y:S04]  /*1bb00*/  ST.E.64 desc[UR36][R24.64], RZ ;  /* 0x000000ff18007985 */ /* 0x0001e8000c101b24 */
[----:B------:R0:W-:Y:S04]  /*1bb10*/  ST.E.64 desc[UR36][R24.64+0x8], RZ ;  /* 0x000008ff18007985 */ /* 0x0001e8000c101b24 */
[----:B------:R0:W5:Y:S02]  /*1bb20*/  LD.E.64 R4, desc[UR36][R22.64+0x8] ;  /* 0x0000082416047980 */ /* 0x000164000c101b00 */
.L_x_685:
[----:B------:R-:W-:Y:S05]  /*1bb30*/  BSYNC.RECONVERGENT B0 ;  /* 0x0000000000007941 */ /* 0x000fea0003800200 */
.L_x_684:
[----:B-----5:R-:W-:Y:S01]  /*1bb40*/  ISETP.NE.U32.AND P0, PT, R4, RZ, PT ;  /* 0x000000ff0400720c */ /* 0x020fe20003f05070 */
[----:B------:R-:W-:Y:S03]  /*1bb50*/  BSSY.RECONVERGENT B6, `(.L_x_689) ;  /* 0x00003f4000067945 */ /* 0x000fe60003800200 */
[----:B------:R-:W-:-:S13]  /*1bb60*/  ISETP.NE.AND.EX P0, PT, R5, RZ, PT, P0 ;  /* 0x000000ff0500720c */ /* 0x000fda0003f05300 */
[----:B------:R-:W-:Y:S05]  /*1bb70*/  @P0 BRA `(.L_x_690) ;  /* 0x0000000800700947 */ /* 0x000fea0003800000 */
[----:B------:R-:W5:Y:S01]  /*1bb80*/  LD.E R4, desc[UR36][R24.64+0x18] ;  /* 0x0000182418047980 */ /* 0x000f62000c101900 */
[----:B------:R-:W-:-:S04]  /*1bb90*/  MOV R0, 0x0 ;  /* 0x0000000000007802 */ /* 0x000fc80000000f00 */
[----:B------:R0:W0:Y:S02]  /*1bba0*/  LDC.64 R6, c[0x4][R0] ;  /* 0x0100000000067b82 */ /* 0x0000240000000a00 */
[----:B0----5:R-:W-:-:S07]  /*1bbb0*/  SHF.R.S32.HI R5, RZ, 0x1f, R4 ;  /* 0x0000001fff057819 */ /* 0x021fce0000011404 */
[----:B-1----:R-:W-:-:S07]  /*1bbc0*/  LEPC R20, `(.L_x_691) ;  /* 0x000000001014794e */ /* 0x002fce0000000000 */
[----:B--234-:R-:W-:Y:S05]  /*1bbd0*/  CALL.ABS.NOINC R6 ;  /* 0x0000000006007343 */ /* 0x01cfea0003c00000 */
.L_x_691:
[----:B------:R-:W-:-:S04]  /*1bbe0*/  ISETP.NE.U32.AND P0, PT, R4, RZ, PT ;  /* 0x000000ff0400720c */ /* 0x000fc80003f05070 */
[----:B------:R-:W-:-:S13]  /*1bbf0*/  ISETP.NE.AND.EX P0, PT, R5, RZ, PT, P0 ;  /* 0x000000ff0500720c */ /* 0x000fda0003f05300 */
[----:B------:R-:W-:Y:S05]  /*1bc00*/  @!P0 BRA `(.L_x_692) ;  /* 0x0000003c00a08947 */ /* 0x000fea0003800000 */
        /* <DEDUP_REMOVED lines=8> */
.L_x_695:
        /* <DEDUP_REMOVED lines=9> */
.L_x_694:
[----:B------:R-:W-:Y:S05]  /*1bd20*/  BSYNC.RECONVERGENT B0 ;  /* 0x0000000000007941 */ /* 0x000fea0003800200 */
.L_x_693:
[----:B------:R0:W-:Y:S01]  /*1bd30*/  ST.E.U8 desc[UR36][R4.64], R0 ;  /* 0x0000000004007985 */ /* 0x0001e2000c101124 */
[----:B------:R-:W-:Y:S01]  /*1bd40*/  BSSY.RECONVERGENT B0, `(.L_x_696) ;  /* 0x0000012000007945 */ /* 0x000fe20003800200 */
[----:B------:R-:W-:Y:S02]  /*1bd50*/  IMAD.MOV.U32 R7, RZ, RZ, RZ ;  /* 0x000000ffff077224 */ /* 0x000fe400078e00ff */
[----:B------:R0:W-:Y:S01]  /*1bd60*/  ST.E.64 desc[UR36][R24.64], RZ ;  /* 0x000000ff18007985 */ /* 0x0001e2000c101b24 */
[----:B------:R-:W-:Y:S02]  /*1bd70*/  IMAD.MOV.U32 R3, RZ, RZ, RZ ;  /* 0x000000ffff037224 */ /* 0x000fe400078e00ff */
[----:B------:R-:W-:Y:S02]  /*1bd80*/  IMAD.MOV.U32 R6, RZ, RZ, 0x1 ;  /* 0x00000001ff067424 */ /* 0x000fe400078e00ff */
[----:B------:R-:W-:-:S07]  /*1bd90*/  IMAD.MOV.U32 R10, RZ, RZ, RZ ;  /* 0x000000ffff0a7224 */ /* 0x000fce00078e00ff */
.L_x_697:
        /* <DEDUP_REMOVED lines=13> */
.L_x_696:
        /* <DEDUP_REMOVED lines=20> */
.L_x_702:
        /* <DEDUP_REMOVED lines=28> */
[----:B------:R-:W-:-:S04]  /*1c170*/  IADD3 R32, P1, PT, R33, R4, RZ ;  /* 0x0000000421207210 */ /* 0x000fc80007f3e0ff */
[----:B------:R-:W-:Y:S02]  /*1c180*/  LEA.HI.X.SX32 R33, R33, R5, 0x1, P1 ;  /* 0x0000000521217211 */ /* 0x000fe400008f0eff */
[----:B--2---:R-:W-:-:S04]  /*1c190*/  IADD3 R14, P2, PT, R12, R15, RZ ;  /* 0x0000000f0c0e7210 */ /* 0x004fc80007f5e0ff */
[----:B------:R-:W-:-:S05]  /*1c1a0*/  LEA.HI.X.SX32 R15, R15, R13, 0x1, P2 ;  /* 0x0000000d0f0f7211 */ /* 0x000fca00010f0eff */
[----:B---3--:R0:W-:Y:S04]  /*1c1b0*/  ST.E.U8 desc[UR36][R14.64], R37 ;  /* 0x000000250e007985 */ /* 0x0081e8000c101124 */
[----:B------:R-:W2:Y:S04]  /*1c1c0*/  LD.E.64 R12, desc[UR36][R24.64+0x10] ;  /* 0x00001024180c7980 */ /* 0x000ea8000c101b00 */
        /* <DEDUP_REMOVED lines=10> */
.L_x_701:
[----:B------:R-:W-:Y:S05]  /*1c270*/  BSYNC.RECONVERGENT B1 ;  /* 0x0000000000017941 */ /* 0x000fea0003800200 */
.L_x_700:
        /* <DEDUP_REMOVED lines=26> */
[----:B------:R-:W-:Y:S01]  /*1c420*/  IADD3.X R11, PT, PT, ~R0, -0x2, RZ, P1, !PT ;  /* 0xfffffffe000b7810 */ /* 0x000fe20000ffe5ff */
[----:B-1----:R-:W2:Y:S03]  /*1c430*/  LD.E.64 R8, desc[UR36][R24.64+0x10] ;  /* 0x0000102418087980 */ /* 0x002ea6000c101b00 */
[----:B------:R-:W-:-:S04]  /*1c440*/  IADD3 R10, P0, PT, R11, R4, RZ ;  /* 0x000000040b0a7210 */ /* 0x000fc80007f1e0ff */
[----:B------:R-:W-:-:S06]  /*1c450*/  LEA.HI.X.SX32 R11, R11, R5, 0x1, P0 ;  /* 0x000000050b0b7211 */ /* 0x000fcc00000f0eff */
[----:B------:R-:W3:Y:S01]  /*1c460*/  LD.E.U8 R11, desc[UR36][R10.64] ;  /* 0x000000240a0b7980 */ /* 0x000ee2000c101100 */
[----:B------:R-:W-:-:S05]  /*1c470*/  VIADD R13, R0, 0x2 ;  /* 0x00000002000d7836 */ /* 0x000fca0000000000 */
[----:B--2---:R-:W-:-:S04]  /*1c480*/  IADD3 R8, P0, PT, R8, R13, RZ ;  /* 0x0000000d08087210 */ /* 0x004fc80007f1e0ff */
[----:B------:R-:W-:-:S05]  /*1c490*/  LEA.HI.X.SX32 R9, R13, R9, 0x1, P0 ;  /* 0x000000090d097211 */ /* 0x000fca00000f0eff */
[----:B---3--:R2:W-:Y:S04]  /*1c4a0*/  ST.E.U8 desc[UR36][R8.64], R11 ;  /* 0x0000000b08007985 */ /* 0x0085e8000c101124 */
.L_x_699:
[----:B------:R-:W-:Y:S05]  /*1c4b0*/  BSYNC.RECONVERGENT B0 ;  /* 0x0000000000007941 */ /* 0x000fea0003800200 */
.L_x_698:
[----:B------:R-:W-:Y:S02]  /*1c4c0*/  IADD3 R6, P0, PT, -R7, 0x1, RZ ;  /* 0x0000000107067810 */ /* 0x000fe40007f1e1ff */
[----:B------:R-:W-:-:S03]  /*1c4d0*/  MOV R0, 0x8 ;  /* 0x0000000800007802 */ /* 0x000fc60000000f00 */
[----:B------:R-:W-:Y:S01]  /*1c4e0*/  IMAD.X R7, RZ, RZ, ~R3, P0 ;  /* 0x000000ffff077224 */ /* 0x000fe200000e0e03 */
[----:B012---:R0:W1:Y:S04]  /*1c4f0*/  LDC.64 R8, c[0x4][R0] ;  /* 0x0100000000087b82 */ /* 0x0070680000000a00 */
[----:B------:R0:W-:Y:S03]  /*1c500*/  ST.E.64 desc[UR36][R24.64+0x8], R6 ;  /* 0x0000080618007985 */ /* 0x0001e6000c101b24 */
[----:B------:R-:W-:-:S07]  /*1c510*/  LEPC R20, `(.L_x_703) ;  /* 0x000000001014794e */ /* 0x000fce0000000000 */
[----:B01----:R-:W-:Y:S05]  /*1c520*/  CALL.ABS.NOINC R8 ;  /* 0x0000000008007343 */ /* 0x003fea0003c00000 */
.L_x_703:
[----:B------:R-:W-:Y:S05]  /*1c530*/  BRA `(.L_x_692) ;  /* 0x0000003400547947 */ /* 0x000fea0003800000 */
.L_x_690:
[----:B------:R0:W5:Y:S01]  /*1c540*/  LD.E.64 R36, desc[UR36][R24.64+0x18] ;  /* 0x0000182418247980 */ /* 0x000162000c101b00 */
[----:B------:R-:W-:Y:S01]  /*1c550*/  MOV R43, 0x0 ;  /* 0x00000000002b7802 */ /* 0x000fe20000000f00 */
[----:B------:R-:W-:Y:S02]  /*1c560*/  IMAD.MOV.U32 R4, RZ, RZ, 0x20 ;  /* 0x00000020ff047424 */ /* 0x000fe400078e00ff */
[----:B------:R-:W-:Y:S01]  /*1c570*/  IMAD.MOV.U32 R5, RZ, RZ, RZ ;  /* 0x000000ffff057224 */ /* 0x000fe200078e00ff */
[----:B------:R0:W0:Y:S06]  /*1c580*/  LDC.64 R6, c[0x4][R43] ;  /* 0x010000002b067b82 */ /* 0x00002c0000000a00 */
[----:B-1----:R-:W-:-:S07]  /*1c590*/  LEPC R20, `(.L_x_704) ;  /* 0x000000001014794e */ /* 0x002fce0000000000 */
[----:B0-2345:R-:W-:Y:S05]  /*1c5a0*/  CALL.ABS.NOINC R6 ;  /* 0x0000000006007343 */ /* 0x03dfea0003c00000 */
.L_x_704:
        /* <DEDUP_REMOVED lines=11> */
.L_x_705:
        /* <DEDUP_REMOVED lines=21> */
.L_x_710:
        /* <DEDUP_REMOVED lines=21> */
.L_x_709:
[----:B------:R-:W-:Y:S05]  /*1c900*/  BSYNC.RECONVERGENT B1 ;  /* 0x0000000000017941 */ /* 0x000fea0003800200 */
.L_x_708:
        /* <DEDUP_REMOVED lines=21> */
.L_x_707:
[----:B------:R-:W-:Y:S05]  /*1ca60*/  BSYNC.RECONVERGENT B0 ;  /* 0x0000000000007941 */ /* 0x000fea0003800200 */
.L_x_706:
        /* <DEDUP_REMOVED lines=9> */
.L_x_711:
        /* <DEDUP_REMOVED lines=8> */
.L_x_713:
[----:B------:R-:W0:Y:S01]  /*1cb80*/  LDC.64 R36, c[0x4][R36] ;  /* 0x0100000024247b82 */ /* 0x000e220000000a00 */
[----:B------:R-:W-:Y:S02]  /*1cb90*/  IMAD.MOV.U32 R4, RZ, RZ, R32 ;  /* 0x000000ffff047224 */ /* 0x000fe400078e0020 */
[----:B------:R-:W-:-:S07]  /*1cba0*/  IMAD.MOV.U32 R5, RZ, RZ, R33 ;  /* 0x000000ffff057224 */ /* 0x000fce00078e0021 */
[----:B------:R-:W-:-:S07]  /*1cbb0*/  LEPC R20, `(.L_x_714) ;  /* 0x000000001014794e */ /* 0x000fce0000000000 */
[----:B0-----:R-:W-:Y:S05]  /*1cbc0*/  CALL.ABS.NOINC R36 ;  /* 0x0000000024007343 */ /* 0x001fea0003c00000 */
.L_x_714:
[----:B------:R-:W-:Y:S05]  /*1cbd0*/  BRA `(.L_x_692) ;  /* 0x0000002c00ac7947 */ /* 0x000fea0003800000 */
.L_x_712:
        /* <DEDUP_REMOVED lines=8> */
.L_x_717:
        /* <DEDUP_REMOVED lines=9> */
.L_x_716:
[----:B------:R-:W-:Y:S05]  /*1ccf0*/  BSYNC.RECONVERGENT B0 ;  /* 0x0000000000007941 */ /* 0x000fea0003800200 */
.L_x_715:
[----:B------:R0:W-:Y:S01]  /*1cd00*/  ST.E.U8 desc[UR36][R4.64], R0 ;  /* 0x0000000004007985 */ /* 0x0001e2000c101124 */
[----:B------:R-:W-:Y:S01]  /*1cd10*/  BSSY.RECONVERGENT B0, `(.L_x_718) ;  /* 0x0000012000007945 */ /* 0x000fe20003800200 */
[----:B------:R-:W-:Y:S02]  /*1cd20*/  IMAD.MOV.U32 R7, RZ, RZ, RZ ;  /* 0x000000ffff077224 */ /* 0x000fe400078e00ff */
[----:B------:R0:W-:Y:S01]  /*1cd30*/  ST.E.64 desc[UR36][R32.64], RZ ;  /* 0x000000ff20007985 */ /* 0x0001e2000c101b24 */
[----:B------:R-:W-:Y:S02]  /*1cd40*/  IMAD.MOV.U32 R3, RZ, RZ, RZ ;  /* 0x000000ffff037224 */ /* 0x000fe400078e00ff */
[----:B------:R-:W-:Y:S02]  /*1cd50*/  IMAD.MOV.U32 R6, RZ, RZ, 0x1 ;  /* 0x00000001ff067424 */ /* 0x000fe400078e00ff */
[----:B------:R-:W-:-:S07]  /*1cd60*/  IMAD.MOV.U32 R10, RZ, RZ, RZ ;  /* 0x000000ffff0a7224 */ /* 0x000fce00078e00ff */
.L_x_719:
        /* <DEDUP_REMOVED lines=13> */
.L_x_718:
        /* <DEDUP_REMOVED lines=20> */
.L_x_724:
        /* <DEDUP_REMOVED lines=44> */
.L_x_723:
[----:B------:R-:W-:Y:S05]  /*1d240*/  BSYNC.RECONVERGENT B1 ;  /* 0x0000000000017941 */ /* 0x000fea0003800200 */
.L_x_722:
        /* <DEDUP_REMOVED lines=35> */
.L_x_721:
[----:B------:R-:W-:Y:S05]  /*1d480*/  BSYNC.RECONVERGENT B0 ;  /* 0x0000000000007941 */ /* 0x000fea0003800200 */
.L_x_720:
[----:B------:R-:W-:Y:S02]  /*1d490*/  IADD3 R6, P0, PT, -R7, 0x1, RZ ;  /* 0x0000000107067810 */ /* 0x000fe40007f1e1ff */
[----:B------:R-:W-:-:S03]  /*1d4a0*/  MOV R0, 0x8 ;  /* 0x0000000800007802 */ /* 0x000fc60000000f00 */
[----:B------:R-:W-:Y:S01]  /*1d4b0*/  IMAD.X R7, RZ, RZ, ~R3, P0 ;  /* 0x000000ffff077224 */ /* 0x000fe200000e0e03 */
[----:B--2---:R2:W3:Y:S04]  /*1d4c0*/  LDC.64 R8, c[0x4][R0] ;  /* 0x0100000000087b82 */ /* 0x0044e80000000a00 */
[----:B------:R2:W-:Y:S03]  /*1d4d0*/  ST.E.64 desc[UR36][R32.64+0x8], R6 ;  /* 0x0000080620007985 */ /* 0x0005e6000c101b24 */
[----:B------:R-:W-:-:S07]  /*1d4e0*/  LEPC R20, `(.L_x_725) ;  /* 0x000000001014794e */ /* 0x000fce0000000000 */
[----:B0123--:R-:W-:Y:S05]  /*1d4f0*/  CALL.ABS.NOINC R8 ;  /* 0x0000000008007343 */ /* 0x00ffea0003c00000 */
.L_x_725:
        /* <DEDUP_REMOVED lines=12> */
.L_x_730:
        /* <DEDUP_REMOVED lines=10> */
.L_x_729:
[----:B------:R-:W-:Y:S05]  /*1d660*/  BSYNC.RECONVERGENT B1 ;  /* 0x0000000000017941 */ /* 0x000fea0003800200 */
.L_x_728:
[----:B------:R0:W-:Y:S04]  /*1d670*/  ST.E.64 desc[UR36][R24.64], RZ ;  /* 0x000000ff18007985 */ /* 0x0001e8000c101b24 */
[----:B------:R0:W-:Y:S02]  /*1d680*/  ST.E.64 desc[UR36][R24.64+0x8], RZ ;  /* 0x000008ff18007985 */ /* 0x0001e4000c101b24 */
.L_x_727:
[----:B------:R-:W-:Y:S05]  /*1d690*/  BSYNC.RECONVERGENT B0 ;  /* 0x0000000000007941 */ /* 0x000fea0003800200 */
.L_x_726:
[----:B------:R-:W2:Y:S04]  /*1d6a0*/  LD.E.64 R10, desc[UR36][R32.64+0x8] ;  /* 0x00000824200a7980 */ /* 0x000ea8000c101b00 */
[----:B------:R-:W3:Y:S01]  /*1d6b0*/  LD.E.64 R14, desc[UR36][R22.64+0x8] ;  /* 0x00000824160e7980 */ /* 0x000ee2000c101b00 */
[----:B------:R-:W-:Y:S01]  /*1d6c0*/  BSSY.RECONVERGENT B0, `(.L_x_731) ;  /* 0x0000232000007945 */ /* 0x000fe20003800200 */
[----:B--2---:R-:W-:Y:S02]  /*1d6d0*/  ISETP.NE.U32.AND P0, PT, R10, RZ, PT ;  /* 0x000000ff0a00720c */ /* 0x004fe40003f05070 */
[----:B---3--:R-:W-:Y:S02]  /*1d6e0*/  ISETP.NE.U32.AND P1, PT, R14, RZ, PT ;  /* 0x000000ff0e00720c */ /* 0x008fe40003f25070 */
[----:B------:R-:W-:-:S04]  /*1d6f0*/  ISETP.NE.AND.EX P0, PT, R11, RZ, PT, P0 ;  /* 0x000000ff0b00720c */ /* 0x000fc80003f05300 */
[----:B------:R-:W-:-:S13]  /*1d700*/  ISETP.NE.OR.EX P1, PT, R15, RZ, !P0, P1 ;  /* 0x000000ff0f00720c */ /* 0x000fda0004725710 */
[----:B------:R-:W-:Y:S05]  /*1d710*/  @P1 BRA `(.L_x_732) ;  /* 0x0000000000801947 */ /* 0x000fea0003800000 */
[----:B------:R-:W2:Y:S04]  /*1d720*/  LD.E.64 R4, desc[UR36][R32.64] ;  /* 0x0000002420047980 */ /* 0x000ea8000c101b00 */
[----:B------:R-:W3:Y:S04]  /*1d730*/  LD.E.64 R8, desc[UR36][R24.64+0x18] ;  /* 0x0000182418087980 */ /* 0x000ee8000c101b00 */
[----:B--2---:R1:W-:Y:S04]  /*1d740*/  ST.E.64 desc[UR36][R24.64], R4 ;  /* 0x0000000418007985 */ /* 0x0043e8000c101b24 */
[----:B------:R-:W3:Y:S01]  /*1d750*/  LD.E.64 R6, desc[UR36][R32.64+0x8] ;  /* 0x0000082420067980 */ /* 0x000ee2000c101b00 */
[----:B------:R-:W-:Y:S01]  /*1d760*/  BSSY.RECONVERGENT B1, `(.L_x_733) ;  /* 0x000001a000017945 */ /* 0x000fe20003800200 */
        /* <DEDUP_REMOVED lines=8> */
[----:B------:R-:W-:Y:S02]  /*1d7f0*/  IMAD.MOV.U32 R11, RZ, RZ, RZ ;  /* 0x000000ffff0b7224 */ /* 0x000fe400078e00ff */
[----:B------:R-:W-:-:S07]  /*1d800*/  IMAD.MOV.U32 R13, RZ, RZ, RZ ;  /* 0x000000ffff0d7224 */ /* 0x000fce00078e00ff */
.L_x_735:
[----:B------:R-:W2:Y:S01]  /*1d810*/  LD.E.64 R4, desc[UR36][R32.64+0x10] ;  /* 0x0000102420047980 */ /* 0x000ea2000c101b00 */
[----:B------:R-:W-:-:S03]  /*1d820*/  SHF.R.S32.HI R3, RZ, 0x1f, R11 ;  /* 0x0000001fff037819 */ /* 0x000fc6000001140b */
[----:B------:R-:W3:Y:S01]  /*1d830*/  LD.E.64 R6, desc[UR36][R24.64+0x10] ;  /* 0x0000102418067980 */ /* 0x000ee2000c101b00 */
[----:B--2---:R-:W-:-:S05]  /*1d840*/  IADD3 R8, P0, PT, R4, R11, RZ ;  /* 0x0000000b04087210 */ /* 0x004fca0007f1e0ff */
[----:B------:R-:W-:-:S06]  /*1d850*/  IMAD.X R9, R5, 0x1, R3, P0 ;  /* 0x0000000105097824 */ /* 0x000fcc00000e0603 */
[----:B------:R-:W2:Y:S01]  /*1d860*/  LD.E.U8 R9, desc[UR36][R8.64] ;  /* 0x0000002408097980 */ /* 0x000ea2000c101100 */
[----:B---3--:R-:W-:-:S05]  /*1d870*/  IADD3 R6, P0, PT, R6, R11, RZ ;  /* 0x0000000b06067210 */ /* 0x008fca0007f1e0ff */
        /* <DEDUP_REMOVED lines=8> */
.L_x_734:
[----:B------:R-:W-:Y:S05]  /*1d900*/  BSYNC.RECONVERGENT B1 ;  /* 0x0000000000017941 */ /* 0x000fea0003800200 */
.L_x_733:
[----:B------:R-:W-:Y:S05]  /*1d910*/  BRA `(.L_x_736) ;  /* 0x0000002000307947 */ /* 0x000fea0003800000 */
.L_x_732:
[----:B------:R-:W-:Y:S02]  /*1d920*/  ISETP.NE.U32.AND P1, PT, R14, RZ, PT ;  /* 0x000000ff0e00720c */ /* 0x000fe40003f25070 */
[----:B------:R-:W-:Y:S02]  /*1d930*/  ISETP.NE.U32.AND P2, PT, R10, RZ, PT ;  /* 0x000000ff0a00720c */ /* 0x000fe40003f45070 */
        /* <DEDUP_REMOVED lines=18> */
.L_x_740:
        /* <DEDUP_REMOVED lines=15> */
.L_x_739:
[----:B------:R-:W-:Y:S05]  /*1db50*/  BSYNC.RECONVERGENT B1 ;  /* 0x0000000000017941 */ /* 0x000fea0003800200 */
.L_x_738:
[----:B------:R-:W-:Y:S05]  /*1db60*/  BRA `(.L_x_736) ;  /* 0x0000001c009c7947 */ /* 0x000fea0003800000 */
.L_x_737:
[----:B------:R-:W-:-:S04]  /*1db70*/  LOP3.LUT P2, RZ, R10, R14, RZ, 0xfc, !PT ;  /* 0x0000000e0aff7212 */ /* 0x000fc8000784fcff */
[----:B------:R-:W-:-:S13]  /*1db80*/  LOP3.LUT P2, RZ, R11, R15, RZ, 0xfc, P2 ;  /* 0x0000000f0bff7212 */ /* 0x000fda000104fcff */
[----:B------:R-:W-:Y:S05]  /*1db90*/  @!P2 BRA `(.L_x_736) ;  /* 0x0000001c0090a947 */ /* 0x000fea0003800000 */
[----:B------:R-:W2:Y:S04]  /*1dba0*/  LD.E.64 R8, desc[UR36][R32.64] ;  /* 0x0000002420087980 */ /* 0x000ea8000c101b00 */
[----:B------:R-:W2:Y:S04]  /*1dbb0*/  LD.E.64 R6, desc[UR36][R22.64] ;  /* 0x0000002416067980 */ /* 0x000ea8000c101b00 */
[----:B------:R-:W3:Y:S01]  /*1dbc0*/  LD.E.64 R4, desc[UR36][R24.64+0x18] ;  /* 0x0000182418047980 */ /* 0x000ee2000c101b00 */
[----:B--2---:R-:W-:-:S04]  /*1dbd0*/  IADD3 R3, P3, PT, R6, -R8, RZ ;  /* 0x8000000806037210 */ /* 0x004fc80007f7e0ff */
[----:B---3--:R-:W-:Y:S01]  /*1dbe0*/  ISETP.GT.U32.AND P2, PT, R3, R4, PT ;  /* 0x000000040300720c */ /* 0x008fe20003f44070 */
[----:B------:R-:W-:Y:S01]  /*1dbf0*/  IMAD.X R3, R7, 0x1, ~R9, P3 ;  /* 0x0000000107037824 */ /* 0x000fe200018e0e09 */
[----:B------:R-:W-:-:S04]  /*1dc00*/  ISETP.LE.U32.AND P3, PT, R6, R8, PT ;  /* 0x000000080600720c */ /* 0x000fc80003f63070 */
[----:B------:R-:W-:-:S04]  /*1dc10*/  ISETP.GT.U32.AND.EX P2, PT, R3, R5, PT, P2 ;  /* 0x000000050300720c */ /* 0x000fc80003f44120 */
[----:B------:R-:W-:-:S13]  /*1dc20*/  ISETP.LE.OR.EX P2, PT, R7, R9, !P2, P3 ;  /* 0x000000090700720c */ /* 0x000fda0005743730 */
[----:B------:R-:W-:Y:S05]  /*1dc30*/  @P2 BRA `(.L_x_741) ;  /* 0x00000000007c2947 */ /* 0x000fea0003800000 */
[----:B------:R-:W-:Y:S04]  /*1dc40*/  BSSY.RECONVERGENT B1, `(.L_x_742) ;  /* 0x000001d000017945 */ /* 0x000fe80003800200 */
[----:B------:R-:W-:Y:S05]  /*1dc50*/  @!P1 BRA `(.L_x_743) ;  /* 0x00000000006c9947 */ /* 0x000fea0003800000 */
[----:B------:R1:W-:Y:S04]  /*1dc60*/  ST.E.64 desc[UR36][R24.64], R6 ;  /* 0x0000000618007985 */ /* 0x0003e8000c101b24 */
[----:B-1----:R-:W2:Y:S02]  /*1dc70*/  LD.E.64 R6, desc[UR36][R22.64+0x8] ;  /* 0x0000082416067980 */ /* 0x002ea4000c101b00 */
[----:B--2---:R-:W-:-:S04]  /*1dc80*/  ISETP.LT.U32.AND P0, PT, R6, R4, PT ;  /* 0x000000040600720c */ /* 0x004fc80003f01070 */
        /* <DEDUP_REMOVED lines=9> */
.L_x_744:
        /* <DEDUP_REMOVED lines=15> */
.L_x_743:
[----:B------:R-:W-:Y:S05]  /*1de10*/  BSYNC.RECONVERGENT B1 ;  /* 0x0000000000017941 */ /* 0x000fea0003800200 */
.L_x_742:
[----:B------:R-:W-:Y:S05]  /*1de20*/  BRA `(.L_x_736) ;  /* 0x0000001800ec7947 */ /* 0x000fea0003800000 */
.L_x_741:
[----:B------:R-:W-:Y:S01]  /*1de30*/  ISETP.GT.U32.AND P1, PT, R8, R6, PT ;  /* 0x000000060800720c */ /* 0x000fe20003f24070 */
[----:B------:R-:W-:Y:S01]  /*1de40*/  BSSY.RELIABLE B1, `(.L_x_745) ;  /* 0x000003a000017945 */ /* 0x000fe20003800100 */
[----:B------:R-:W-:Y:S02]  /*1de50*/  IMAD.MOV.U32 R21, RZ, RZ, R10 ;  /* 0x000000ffff157224 */ /* 0x000fe400078e000a */
        /* <DEDUP_REMOVED lines=9> */
[----:B------:R-:W-:Y:S01]  /*1def0*/  IADD3 R3, P2, PT, R8, -R6, RZ ;  /* 0x8000000608037210 */ /* 0x000fe20007f5e0ff */
[--C-:B------:R-:W-:Y:S02]  /*1df00*/  IMAD.MOV.U32 R20, RZ, RZ, R7.reuse ;  /* 0x000000ffff147224 */ /* 0x100fe400078e0007 */
[----:B------:R-:W-:Y:S01]  /*1df10*/  IMAD.MOV.U32 R21, RZ, RZ, R14 ;  /* 0x000000ffff157224 */ /* 0x000fe200078e000e */
[----:B------:R-:W-:Y:S01]  /*1df20*/  ISETP.GT.U32.AND P1, PT, R3, R4, PT ;  /* 0x000000040300720c */ /* 0x000fe20003f24070 */
[----:B------:R-:W-:Y:S02]  /*1df30*/  IMAD.X R3, R9, 0x1, ~R7, P2 ;  /* 0x0000000109037824 */ /* 0x000fe400010e0e07 */
[----:B------:R-:W-:Y:S02]  /*1df40*/  IMAD.MOV.U32 R36, RZ, RZ, R15 ;  /* 0x000000ffff247224 */ /* 0x000fe400078e000f */
[----:B------:R-:W-:Y:S01]  /*1df50*/  IMAD.MOV.U32 R10, RZ, RZ, R22 ;  /* 0x000000ffff0a7224 */ /* 0x000fe200078e0016 */
[----:B------:R-:W-:Y:S01]  /*1df60*/  ISETP.GT.U32.AND.EX P1, PT, R3, R5, PT, P1 ;  /* 0x000000050300720c */ /* 0x000fe20003f24110 */
[----:B------:R-:W-:-:S02]  /*1df70*/  IMAD.MOV.U32 R3, RZ, RZ, R6 ;  /* 0x000000ffff037224 */ /* 0x000fc400078e0006 */
[----:B------:R-:W-:Y:S02]  /*1df80*/  IMAD.MOV.U32 R11, RZ, RZ, R23 ;  /* 0x000000ffff0b7224 */ /* 0x000fe400078e0017 */
[----:B------:R-:W-:Y:S02]  /*1df90*/  IMAD.MOV.U32 R12, RZ, RZ, R32 ;  /* 0x000000ffff0c7224 */ /* 0x000fe400078e0020 */
[----:B------:R-:W-:Y:S02]  /*1dfa0*/  IMAD.MOV.U32 R13, RZ, RZ, R33 ;  /* 0x000000ffff0d7224 */ /* 0x000fe400078e0021 */
[----:B------:R-:W-:Y:S02]  /*1dfb0*/  IMAD.MOV.U32 R6, RZ, RZ, R8 ;  /* 0x000000ffff067224 */ /* 0x000fe400078e0008 */
[----:B------:R-:W-:Y:S02]  /*1dfc0*/  IMAD.MOV.U32 R7, RZ, RZ, R9 ;  /* 0x000000ffff077224 */ /* 0x000fe400078e0009 */
[----:B------:R-:W-:Y:S05]  /*1dfd0*/  @P1 BREAK.RELIABLE B1 ;  /* 0x0000000000011942 */ /* 0x000fea0003800100 */
[----:B------:R-:W-:Y:S05]  /*1dfe0*/  @!P1 BRA `(.L_x_746) ;  /* 0x00000000007c9947 */ /* 0x000fea0003800000 */
[----:B------:R-:W-:Y:S04]  /*1dff0*/  BSSY.RECONVERGENT B2, `(.L_x_747) ;  /* 0x000001d000027945 */ /* 0x000fe80003800200 */
[----:B------:R-:W-:Y:S05]  /*1e000*/  @!P0 BRA `(.L_x_748) ;  /* 0x00000000006c8947 */ /* 0x000fea0003800000 */
[----:B------:R1:W-:Y:S04]  /*1e010*/  ST.E.64 desc[UR36][R24.64], R8 ;  /* 0x0000000818007985 */ /* 0x0003e8000c101b24 */
        /* <DEDUP_REMOVED lines=11> */
.L_x_749:
        /* <DEDUP_REMOVED lines=15> */
.L_x_748:
[----:B------:R-:W-:Y:S05]  /*1e1c0*/  BSYNC.RECONVERGENT B2 ;  /* 0x0000000000027941 */ /* 0x000fea0003800200 */
.L_x_747:
[----:B------:R-:W-:Y:S05]  /*1e1d0*/  BRA `(.L_x_736) ;  /* 0x0000001800007947 */ /* 0x000fea0003800000 */
.L_x_746:
[----:B------:R-:W-:Y:S05]  /*1e1e0*/  BSYNC.RELIABLE B1 ;  /* 0x0000000000017941 */ /* 0x000fea0003800100 */
.L_x_745:
[----:B------:R-:W-:Y:S01]  /*1e1f0*/  IADD3 R0, P0, PT, R6, -R3, RZ ;  /* 0x8000000306007210 */ /* 0x000fe20007f1e0ff */
[----:B------:R-:W-:Y:S03]  /*1e200*/  BSSY.RECONVERGENT B1, `(.L_x_750) ;  /* 0x0000084000017945 */ /* 0x000fe60003800200 */
[----:B------:R-:W-:Y:S01]  /*1e210*/  IADD3 R15, P1, PT, R21, R0, RZ ;  /* 0x00000000150f7210 */ /* 0x000fe20007f3e0ff */
[----:B------:R-:W-:-:S03]  /*1e220*/  IMAD.X R3, R7, 0x1, ~R20, P0 ;  /* 0x0000000107037824 */ /* 0x000fc600000e0e14 */
[----:B------:R-:W-:Y:S01]  /*1e230*/  ISETP.GT.U32.AND P0, PT, R15, R4, PT ;  /* 0x000000040f00720c */ /* 0x000fe20003f04070 */
[----:B------:R-:W-:Y:S01]  /*1e240*/  IMAD.X R7, R36, 0x1, R3, P1 ;  /* 0x0000000124077824 */ /* 0x000fe200008e0603 */
[----:B------:R-:W-:-:S04]  /*1e250*/  IADD3 R14, P1, PT, R4, -R0, RZ ;  /* 0x80000000040e7210 */ /* 0x000fc80007f3e0ff */
[----:B------:R-:W-:Y:S01]  /*1e260*/  ISETP.GT.U32.AND.EX P0, PT, R7, R5, PT, P0 ;  /* 0x000000050700720c */ /* 0x000fe20003f04100 */
[----:B------:R-:W-:-:S03]  /*1e270*/  IMAD.X R4, R5, 0x1, ~R3, P1 ;  /* 0x0000000105047824 */ /* 0x000fc600008e0e03 */
[----:B------:R-:W-:Y:S02]  /*1e280*/  SEL R21, R14, R21, P0 ;  /* 0x000000150e157207 */ /* 0x000fe40000000000 */
        /* <DEDUP_REMOVED lines=21> */
.L_x_754:
[----:B------:R-:W-:-:S04]  /*1e3e0*/  ISETP.GT.U32.AND P1, PT, R5, R0, PT ;  /* 0x000000000500720c */ /* 0x000fc80003f24070 */
[----:B------:R-:W-:-:S13]  /*1e3f0*/  ISETP.GT.AND.EX P1, PT, R6, R3, PT, P1 ;  /* 0x000000030600720c */ /* 0x000fda0003f24310 */
[----:B-1----:R-:W2:Y:S01]  /*1e400*/  @P1 LD.E.64 R36, desc[UR36][R10.64+0x10] ;  /* 0x000010240a241980 */ /* 0x002ea2000c101b00 */
[----:B------:R-:W-:-:S03]  /*1e410*/  IADD3 R47, P3, PT, R5, -0x1, RZ ;  /* 0xffffffff052f7810 */ /* 0x000fc60007f7e0ff */
[----:B------:R-:W3:Y:S02]  /*1e420*/  @P1 LD.E.64 R20, desc[UR36][R24.64+0x10] ;  /* 0x0000102418141980 */ /* 0x000ee4000c101b00 */
[----:B------:R-:W-:-:S05]  /*1e430*/  @P1 IMAD.IADD R43, R47, 0x1, -R0 ;  /* 0x000000012f2b1824 */ /* 0x000fca00078e0a00 */
[----:B--2---:R-:W-:-:S04]  /*1e440*/  @P1 IADD3 R42, P2, PT, R36, R43, RZ ;  /* 0x0000002b242a1210 */ /* 0x004fc80007f5e0ff */
[----:B------:R-:W-:-:S05]  /*1e450*/  @P1 LEA.HI.X.SX32 R43, R43, R37, 0x1, P2 ;  /* 0x000000252b2b1211 */ /* 0x000fca00010f0eff */
[----:B------:R-:W2:Y:S01]  /*1e460*/  @P1 LD.E.U8 R45, desc[UR36][R42.64] ;  /* 0x000000242a2d1980 */ /* 0x000ea2000c101100 */
[----:B------:R-:W-:Y:S02]  /*1e470*/  ISETP.GT.U32.AND P2, PT, R47, R0, PT ;  /* 0x000000002f00720c */ /* 0x000fe40003f44070 */
[----:B------:R-:W-:-:S04]  /*1e480*/  IADD3.X R36, PT, PT, R6, -0x1, RZ, P3, !PT ;  /* 0xffffffff06247810 */ /* 0x000fc80001ffe4ff */
[----:B------:R-:W-:Y:S02]  /*1e490*/  ISETP.GT.AND.EX P2, PT, R36, R3, PT, P2 ;  /* 0x000000032400720c */ /* 0x000fe40003f44320 */
[----:B---3--:R-:W-:-:S04]  /*1e4a0*/  @P1 IADD3 R46, P3, PT, R20, R47, RZ ;  /* 0x0000002f142e1210 */ /* 0x008fc80007f7e0ff */
[----:B------:R-:W-:-:S05]  /*1e4b0*/  @P1 LEA.HI.X.SX32 R47, R47, R21, 0x1, P3 ;  /* 0x000000152f2f1211 */ /* 0x000fca00018f0eff */
[----:B--2---:R1:W-:Y:S04]  /*1e4c0*/  @P1 ST.E.U8 desc[UR36][R46.64], R45 ;  /* 0x0000002d2e001985 */ /* 0x0043e8000c101124 */
[----:B------:R-:W2:Y:S01]  /*1e4d0*/  @P2 LD.E.64 R36, desc[UR36][R10.64+0x10] ;  /* 0x000010240a242980 */ /* 0x000ea2000c101b00 */
[----:B------:R-:W-:-:S03]  /*1e4e0*/  IADD3 R51, P3, PT, R5, -0x2, RZ ;  /* 0xfffffffe05337810 */ /* 0x000fc60007f7e0ff */
[----:B------:R-:W1:Y:S02]  /*1e4f0*/  @P2 LD.E.64 R20, desc[UR36][R24.64+0x10] ;  /* 0x0000102418142980 */ /* 0x000e64000c101b00 */
[----:B------:R-:W-:-:S05]  /*1e500*/  @P2 IMAD.IADD R49, R51, 0x1, -R0 ;  /* 0x0000000133312824 */ /* 0x000fca00078e0a00 */
[----:B--2---:R-:W-:-:S04]  /*1e510*/  @P2 IADD3 R42, P1, PT, R36, R49, RZ ;  /* 0x00000031242a2210 */ /* 0x004fc80007f3e0ff */
[----:B------:R-:W-:-:S06]  /*1e520*/  @P2 LEA.HI.X.SX32 R43, R49, R37, 0x1, P1 ;  /* 0x00000025312b2211 */ /* 0x000fcc00008f0eff */
        /* <DEDUP_REMOVED lines=22> */
[----:B------:R-:W3:Y:S02]  /*1e690*/  @P2 LD.E.64 R20, desc[UR36][R24.64+0x10] ;  /* 0x0000102418142980 */ /* 0x000ee4000c101b00 */
[----:B------:R-:W-:-:S05]  /*1e6a0*/  @P2 IMAD.IADD R49, R5, 0x1, -R0 ;  /* 0x0000000105312824 */ /* 0x000fca00078e0a00 */
[----:B--2---:R-:W-:-:S04]  /*1e6b0*/  @P2 IADD3 R36, P1, PT, R42, R49, RZ ;  /* 0x000000312a242210 */ /* 0x004fc80007f3e0ff */
[----:B------:R-:W-:-:S06]  /*1e6c0*/  @P2 LEA.HI.X.SX32 R37, R49, R43, 0x1, P1 ;  /* 0x0000002b31252211 */ /* 0x000fcc00008f0eff */
[----:B------:R-:W2:Y:S01]  /*1e6d0*/  @P2 LD.E.U8 R37, desc[UR36][R36.64] ;  /* 0x0000002424252980 */ /* 0x000ea2000c101100 */
[----:B---3--:R-:W-:-:S04]  /*1e6e0*/  @P2 IADD3 R20, P1, PT, R20, R5, RZ ;  /* 0x0000000514142210 */ /* 0x008fc80007f3e0ff */
        /* <DEDUP_REMOVED lines=8> */
.L_x_753:
[----:B------:R-:W-:Y:S05]  /*1e770*/  BSYNC.RECONVERGENT B2 ;  /* 0x0000000000027941 */ /* 0x000fea0003800200 */
.L_x_752:
[----:B------:R-:W-:Y:S05]  /*1e780*/  @!P0 BRA `(.L_x_751) ;  /* 0x0000000000ac8947 */ /* 0x000fea0003800000 */
[----:B------:R-:W-:-:S04]  /*1e790*/  ISETP.GT.U32.AND P0, PT, R5, R0, PT ;  /* 0x000000000500720c */ /* 0x000fc80003f04070 */
[----:B------:R-:W-:-:S13]  /*1e7a0*/  ISETP.GT.AND.EX P0, PT, R6, R3, PT, P0 ;  /* 0x000000030600720c */ /* 0x000fda0003f04300 */
[----:B-1----:R-:W2:Y:S01]  /*1e7b0*/  @P0 LD.E.64 R20, desc[UR36][R10.64+0x10] ;  /* 0x000010240a140980 */ /* 0x002ea2000c101b00 */
[----:B------:R-:W-:-:S03]  /*1e7c0*/  IADD3 R37, P1, PT, R5, -0x1, RZ ;  /* 0xffffffff05257810 */ /* 0x000fc60007f3e0ff */
[----:B------:R-:W3:Y:S02]  /*1e7d0*/  @P0 LD.E.64 R8, desc[UR36][R24.64+0x10] ;  /* 0x0000102418080980 */ /* 0x000ee4000c101b00 */
[----:B------:R-:W-:-:S05]  /*1e7e0*/  @P0 IMAD.IADD R7, R37, 0x1, -R0 ;  /* 0x0000000125070824 */ /* 0x000fca00078e0a00 */
[----:B--2---:R-:W-:-:S04]  /*1e7f0*/  @P0 IADD3 R20, P2, PT, R20, R7, RZ ;  /* 0x0000000714140210 */ /* 0x004fc80007f5e0ff */
[----:B------:R-:W-:-:S06]  /*1e800*/  @P0 LEA.HI.X.SX32 R21, R7, R21, 0x1, P2 ;  /* 0x0000001507150211 */ /* 0x000fcc00010f0eff */
[----:B------:R-:W2:Y:S01]  /*1e810*/  @P0 LD.E.U8 R21, desc[UR36][R20.64] ;  /* 0x0000002414150980 */ /* 0x000ea2000c101100 */
[----:B---3--:R-:W-:-:S04]  /*1e820*/  @P0 IADD3 R8, P2, PT, R8, R37, RZ ;  /* 0x0000002508080210 */ /* 0x008fc80007f5e0ff */
        /* <DEDUP_REMOVED lines=10> */
[----:B------:R-:W3:Y:S02]  /*1e8d0*/  @P0 LD.E.64 R8, desc[UR36][R24.64+0x10] ;  /* 0x0000102418080980 */ /* 0x000ee4000c101b00 */
        /* <DEDUP_REMOVED lines=9> */
[----:B---3--:R-:W-:-:S04]  /*1e970*/  @P0 IADD3 R8, P2, PT, R8, R37, RZ ;  /* 0x0000002508080210 */ /* 0x008fc80007f5e0ff */
[----:B------:R-:W-:-:S05]  /*1e980*/  @P0 LEA.HI.X.SX32 R9, R37, R9, 0x1, P2 ;  /* 0x0000000925090211 */ /* 0x000fca00010f0eff */
[----:B--2---:R2:W-:Y:S04]  /*1e990*/  @P0 ST.E.U8 desc[UR36][R8.64], R21 ;  /* 0x0000001508000985 */ /* 0x0045e8000c101124 */
[----:B------:R-:W3:Y:S01]  /*1e9a0*/  @!P1 LD.E.64 R6, desc[UR36][R10.64+0x10] ;  /* 0x000010240a069980 */ /* 0x000ee2000c101b00 */
[----:B------:R-:W-:-:S03]  /*1e9b0*/  @!P1 VIADD R37, R5, 0xfffffffd ;  /* 0xfffffffd05259836 */ /* 0x000fc60000000000 */
[----:B------:R-:W4:Y:S01]  /*1e9c0*/  @!P1 LD.E.64 R4, desc[UR36][R24.64+0x10] ;  /* 0x0000102418049980 */ /* 0x000f22000c101b00 */
[----:B------:R-:W-:-:S05]  /*1e9d0*/  @!P1 IMAD.IADD R3, R37, 0x1, -R0 ;  /* 0x0000000125039824 */ /* 0x000fca00078e0a00 */
[----:B---3--:R-:W-:-:S04]  /*1e9e0*/  @!P1 IADD3 R6, P0, PT, R6, R3, RZ ;  /* 0x0000000306069210 */ /* 0x008fc80007f1e0ff */
[----:B------:R-:W-:-:S06]  /*1e9f0*/  @!P1 LEA.HI.X.SX32 R7, R3, R7, 0x1, P0 ;  /* 0x0000000703079211 */ /* 0x000fcc00000f0eff */
[----:B------:R-:W3:Y:S01]  /*1ea00*/  @!P1 LD.E.U8 R7, desc[UR36][R6.64] ;  /* 0x0000002406079980 */ /* 0x000ee2000c101100 */
[----:B----4-:R-:W-:-:S04]  /*1ea10*/  @!P1 IADD3 R4, P0, PT, R4, R37, RZ ;  /* 0x0000002504049210 */ /* 0x010fc80007f1e0ff */
[----:B------:R-:W-:-:S05]  /*1ea20*/  @!P1 LEA.HI.X.SX32 R5, R37, R5, 0x1, P0 ;  /* 0x0000000525059211 */ /* 0x000fca00000f0eff */
[----:B---3--:R2:W-:Y:S04]  /*1ea30*/  @!P1 ST.E.U8 desc[UR36][R4.64], R7 ;  /* 0x0000000704009985 */ /* 0x0085e8000c101124 */
.L_x_751:
[----:B------:R-:W-:Y:S05]  /*1ea40*/  BSYNC.RECONVERGENT B1 ;  /* 0x0000000000017941 */ /* 0x000fea0003800200 */
.L_x_750:
[----:B--2---:R-:W2:Y:S04]  /*1ea50*/  LD.E.64 R6, desc[UR36][R12.64] ;  /* 0x000000240c067980 */ /* 0x004ea8000c101b00 */
[----:B------:R-:W-:Y:S04]  /*1ea60*/  ST.E.64 desc[UR36][R24.64+0x8], R14 ;  /* 0x0000080e18007985 */ /* 0x000fe8000c101b24 */
[----:B--2---:R2:W-:Y:S04]  /*1ea70*/  ST.E.64 desc[UR36][R24.64], R6 ;  /* 0x0000000618007985 */ /* 0x0045e8000c101b24 */
[----:B------:R-:W3:Y:S01]  /*1ea80*/  LD.E.64 R4, desc[UR36][R12.64+0x8] ;  /* 0x000008240c047980 */ /* 0x000ee2000c101b00 */
[----:B------:R-:W-:Y:S01]  /*1ea90*/  BSSY.RECONVERGENT B1, `(.L_x_755) ;  /* 0x000003c000017945 */ /* 0x000fe20003800200 */
[----:B--2---:R-:W-:-:S02]  /*1eaa0*/  CS2R R6, SRZ ;  /* 0x0000000000067805 */ /* 0x004fc4000001ff00 */
[----:B---3--:R-:W-:-:S04]  /*1eab0*/  ISETP.GT.U32.AND P0, PT, R4, R14, PT ;  /* 0x0000000e0400720c */ /* 0x008fc80003f04070 */
        /* <DEDUP_REMOVED lines=10> */
[----:B------:R-:W-:Y:S01]  /*1eb60*/  CS2R R10, SRZ ;  /* 0x00000000000a7805 */ /* 0x000fe2000001ff00 */
[----:B------:R-:W-:Y:S01]  /*1eb70*/  IMAD.MOV.U32 R3, RZ, RZ, RZ ;  /* 0x000000ffff037224 */ /* 0x000fe200078e00ff */
[----:B-1----:R-:W-:Y:S01]  /*1eb80*/  PRMT R20, RZ, 0x7610, R20 ;  /* 0x00007610ff147816 */ /* 0x002fe20000000014 */
[----:B------:R-:W-:-:S07]  /*1eb90*/  IMAD.MOV.U32 R0, RZ, RZ, RZ ;  /* 0x000000ffff007224 */ /* 0x000fce00078e00ff */
.L_x_758:
[----:B------:R-:W2:Y:S04]  /*1eba0*/  LD.E.64 R8, desc[UR36][R12.64+0x10] ;  /* 0x000010240c087980 */ /* 0x000ea8000c101b00 */
[----:B------:R-:W3:Y:S01]  /*1ebb0*/  LD.E.64 R6, desc[UR36][R24.64+0x10] ;  /* 0x0000102418067980 */ /* 0x000ee2000c101b00 */
[----:B------:R-:W-:-:S05]  /*1ebc0*/  LOP3.LUT R21, RZ, R11, RZ, 0x33, !PT ;  /* 0x0000000bff157212 */ /* 0x000fca00078e33ff */
[----:B------:R-:W-:-:S05]  /*1ebd0*/  IMAD.IADD R21, R21, 0x1, R4 ;  /* 0x0000000115157824 */ /* 0x000fca00078e0204 */
[----:B------:R-:W-:Y:S02]  /*1ebe0*/  SHF.R.S32.HI R15, RZ, 0x1f, R21 ;  /* 0x0000001fff0f7819 */ /* 0x000fe40000011415 */
[-C--:B--2---:R-:W-:Y:S02]  /*1ebf0*/  IADD3 R8, P0, PT, R8, R21.reuse, RZ ;  /* 0x0000001508087210 */ /* 0x084fe40007f1e0ff */
[----:B---3--:R-:W-:-:S03]  /*1ec00*/  IADD3 R6, P1, PT, R6, R21, RZ ;  /* 0x0000001506067210 */ /* 0x008fc60007f3e0ff */
        /* <DEDUP_REMOVED lines=14> */
[----:B------:R-:W3:Y:S04]  /*1ecf0*/  @!P2 LD.E.64 R8, desc[UR36][R24.64+0x10] ;  /* 0x000010241808a980 */ /* 0x000ee8000c101b00 */
[----:B-1----:R-:W4:Y:S01]  /*1ed00*/  LD.E.64 R6, desc[UR36][R24.64+0x8] ;  /* 0x0000082418067980 */ /* 0x002f22000c101b00 */
[----:B---3--:R-:W-:-:S05]  /*1ed10*/  @!P2 IADD3 R8, P1, PT, R8, R21, RZ ;  /* 0x000000150808a210 */ /* 0x008fca0007f3e0ff */
[----:B------:R-:W-:-:S05]  /*1ed20*/  @!P2 IMAD.X R9, R9, 0x1, R15, P1 ;  /* 0x000000010909a824 */ /* 0x000fca00008e060f */
[----:B------:R-:W3:Y:S01]  /*1ed30*/  @!P2 LD.E.U8 R8, desc[UR36][R8.64] ;  /* 0x000000240808a980 */ /* 0x000ee2000c101100 */
[----:B------:R-:W-:-:S05]  /*1ed40*/  IADD3 R11, P1, PT, R11, 0x1, RZ ;  /* 0x000000010b0b7810 */ /* 0x000fca0007f3e0ff */
[----:B------:R-:W-:Y:S01]  /*1ed50*/  IMAD.X R0, RZ, RZ, R0, P1 ;  /* 0x000000ffff007224 */ /* 0x000fe200008e0600 */
[----:B----4-:R-:W-:-:S04]  /*1ed60*/  ISETP.GE.U32.AND P1, PT, R11, R6, PT ;  /* 0x000000060b00720c */ /* 0x010fc80003f26070 */
[----:B------:R-:W-:Y:S01]  /*1ed70*/  ISETP.GE.U32.AND.EX P1, PT, R0, R7, PT, P1 ;  /* 0x000000070000720c */ /* 0x000fe20003f26110 */
[----:B------:R-:W-:Y:S01]  /*1ed80*/  IMAD.MOV.U32 R14, RZ, RZ, RZ ;  /* 0x000000ffff0e7224 */ /* 0x000fe200078e00ff */
[----:B------:R-:W-:Y:S01]  /*1ed90*/  PRMT R20, RZ, 0x7610, R20 ;  /* 0x00007610ff147816 */ /* 0x000fe20000000014 */
[----:B------:R-:W-:-:S05]  /*1eda0*/  IMAD.MOV.U32 R15, RZ, RZ, 0x1 ;  /* 0x00000001ff0f7424 */ /* 0x000fca00078e00ff */
[----:B------:R-:W-:Y:S02]  /*1edb0*/  @P0 PRMT R20, R15, 0x7610, R20 ;  /* 0x000076100f140816 */ /* 0x000fe40000000014 */
[----:B---3--:R-:W-:-:S04]  /*1edc0*/  @!P2 ISETP.NE.AND P3, PT, R8, RZ, PT ;  /* 0x000000ff0800a20c */ /* 0x008fc80003f65270 */
[----:B------:R-:W-:-:S04]  /*1edd0*/  @!P2 SEL R14, RZ, 0x1, P3 ;  /* 0x00000001ff0ea807 */ /* 0x000fc80001800000 */
[----:B------:R-:W-:-:S05]  /*1ede0*/  @!P2 IADD3 R3, P3, PT, R14, R3, RZ ;  /* 0x000000030e03a210 */ /* 0x000fca0007f7e0ff */
[----:B------:R-:W-:Y:S01]  /*1edf0*/  @!P2 IMAD.X R10, RZ, RZ, R10, P3 ;  /* 0x000000ffff0aa224 */ /* 0x000fe200018e060a */
[----:B--2---:R-:W-:Y:S07]  /*1ee00*/  @!P1 BRA `(.L_x_758) ;  /* 0xfffffffc00649947 */ /* 0x004fee000383ffff */
[----:B------:R-:W-:Y:S05]  /*1ee10*/  BSYNC.RECONVERGENT B2 ;  /* 0x0000000000027941 */ /* 0x000fea0003800200 */
.L_x_757:
[----:B------:R-:W-:Y:S02]  /*1ee20*/  IADD3 R6, P1, PT, R6, -R3, RZ ;  /* 0x8000000306067210 */ /* 0x000fe40007f3e0ff */
[----:B------:R-:W-:-:S03]  /*1ee30*/  PLOP3.LUT P0, PT, P0, PT, PT, 0x8, 0x80 ;  /* 0x000000000080781c */ /* 0x000fc6000070e170 */
[----:B------:R-:W-:-:S10]  /*1ee40*/  IMAD.X R7, R7, 0x1, ~R10, P1 ;  /* 0x0000000107077824 */ /* 0x000fd400008e0e0a */
.L_x_756:
[----:B------:R-:W-:Y:S05]  /*1ee50*/  BSYNC.RECONVERGENT B1 ;  /* 0x0000000000017941 */ /* 0x000fea0003800200 */
.L_x_755:
        /* <DEDUP_REMOVED lines=21> */
.L_x_776:
[----:B------:R-:W-:-:S04]  /*1efb0*/  ISETP.GE.U32.AND P1, PT, R0, 0x1, PT ;  /* 0x000000010000780c */ /* 0x000fc80003f26070 */
[----:B------:R-:W-:-:S13]  /*1efc0*/  ISETP.GE.AND.EX P1, PT, R3, RZ, PT, P1 ;  /* 0x000000ff0300720c */ /* 0x000fda0003f26310 */
[----:B-1234-:R-:W2:Y:S01]  /*1efd0*/  @P1 LD.E.64 R8, desc[UR36][R24.64+0x10] ;  /* 0x0000102418081980 */ /* 0x01eea2000c101b00 */
        /* <DEDUP_REMOVED lines=20> */
.L_x_766:
[----:B------:R-:W-:Y:S05]  /*1f120*/  BSYNC.RECONVERGENT B4 ;  /* 0x0000000000047941 */ /* 0x000fea0003800200 */
.L_x_765:
[----:B------:R-:W-:Y:S01]  /*1f130*/  BSSY.RECONVERGENT B4, `(.L_x_767) ;  /* 0x0000011000047945 */ /* 0x000fe20003800200 */
[----:B------:R-:W-:Y:S02]  /*1f140*/  IMAD.MOV.U32 R13, RZ, RZ, R3 ;  /* 0x000000ffff0d7224 */ /* 0x000fe400078e0003 */
[----:B-1----:R-:W-:Y:S01]  /*1f150*/  VIADD R21, R0, 0xfffffffe ;  /* 0xfffffffe00157836 */ /* 0x002fe20000000000 */
[----:B------:R-:W-:Y:S06]  /*1f160*/  @P2 BRA `(.L_x_768) ;  /* 0x0000000000182947 */ /* 0x000fec0003800000 */
[----:B------:R-:W-:-:S04]  /*1f170*/  ISETP.NE.U32.AND P1, PT, R0, 0x1, PT ;  /* 0x000000010000780c */ /* 0x000fc80003f25070 */
[----:B------:R-:W-:-:S13]  /*1f180*/  ISETP.NE.AND.EX P1, PT, R3, RZ, PT, P1 ;  /* 0x000000ff0300720c */ /* 0x000fda0003f25310 */
[----:B------:R-:W-:Y:S05]  /*1f190*/  @P1 BRA `(.L_x_769) ;  /* 0x0000000000281947 */ /* 0x000fea0003800000 */
[----:B--23--:R-:W2:Y:S04]  /*1f1a0*/  LD.E.64 R8, desc[UR36][R24.64+0x10] ;  /* 0x0000102418087980 */ /* 0x00cea8000c101b00 */
[----:B--2---:R4:W-:Y:S01]  /*1f1b0*/  ST.E.U8 desc[UR36][R8.64], RZ ;  /* 0x000000ff08007985 */ /* 0x0049e2000c101124 */
[----:B------:R-:W-:Y:S05]  /*1f1c0*/  BRA `(.L_x_769) ;  /* 0x00000000001c7947 */ /* 0x000fea0003800000 */
.L_x_768:
[----:B--23--:R-:W2:Y:S02]  /*1f1d0*/  LD.E.64 R8, desc[UR36][R24.64+0x10] ;  /* 0x0000102418087980 */ /* 0x00cea4000c101b00 */
[----:B--2---:R-:W-:-:S04]  /*1f1e0*/  IADD3 R10, P1, PT, R8, R21, RZ ;  /* 0x00000015080a7210 */ /* 0x004fc80007f3e0ff */
[----:B------:R-:W-:-:S06]  /*1f1f0*/  LEA.HI.X.SX32 R11, R21, R9, 0x1, P1 ;  /* 0x00000009150b7211 */ /* 0x000fcc00008f0eff */
[----:B------:R-:W2:Y:S01]  /*1f200*/  LD.E.U8 R11, desc[UR36][R10.64] ;  /* 0x000000240a0b7980 */ /* 0x000ea2000c101100 */
[----:B------:R-:W-:-:S04]  /*1f210*/  IADD3 R8, P1, PT, R8, R15, RZ ;  /* 0x0000000f08087210 */ /* 0x000fc80007f3e0ff */
[----:B------:R-:W-:-:S05]  /*1f220*/  LEA.HI.X.SX32 R9, R15, R9, 0x1, P1 ;  /* 0x000000090f097211 */ /* 0x000fca00008f0eff */
[----:B--2---:R1:W-:Y:S04]  /*1f230*/  ST.E.U8 desc[UR36][R8.64], R11 ;  /* 0x0000000b08007985 */ /* 0x0043e8000c101124 */
.L_x_769:
[----:B------:R-:W-:Y:S05]  /*1f240*/  BSYNC.RECONVERGENT B4 ;  /* 0x0000000000047941 */ /* 0x000fea0003800200 */
.L_x_767:
        /* <DEDUP_REMOVED lines=8> */
[----:B-1234-:R-:W2:Y:S04]  /*1f2d0*/  LD.E.64 R8, desc[UR36][R24.64+0x10] ;  /* 0x0000102418087980 */ /* 0x01eea8000c101b00 */
[----:B--2---:R1:W-:Y:S01]  /*1f2e0*/  ST.E.U8 desc[UR36][R8.64], RZ ;  /* 0x000000ff08007985 */ /* 0x0043e2000c101124 */
[----:B------:R-:W-:Y:S05]  /*1f2f0*/  BRA `(.L_x_772) ;  /* 0x00000000001c7947 */ /* 0x000fea0003800000 */
.L_x_771:
[----:B-1234-:R-:W2:Y:S02]  /*1f300*/  LD.E.64 R8, desc[UR36][R24.64+0x10] ;  /* 0x0000102418087980 */ /* 0x01eea4000c101b00 */
[----:B--2---:R-:W-:-:S04]  /*1f310*/  IADD3 R10, P1, PT, R8, R15, RZ ;  /* 0x0000000f080a7210 */ /* 0x004fc80007f3e0ff */
[----:B------:R-:W-:-:S06]  /*1f320*/  LEA.HI.X.SX32 R11, R15, R9, 0x1, P1 ;  /* 0x000000090f0b7211 */ /* 0x000fcc00008f0eff */
[----:B------:R-:W2:Y:S01]  /*1f330*/  LD.E.U8 R11, desc[UR36][R10.64] ;  /* 0x000000240a0b7980 */ /* 0x000ea2000c101100 */
[----:B------:R-:W-:-:S04]  /*1f340*/  IADD3 R8, P1, PT, R8, R21, RZ ;  /* 0x0000001508087210 */ /* 0x000fc80007f3e0ff */
[----:B------:R-:W-:-:S05]  /*1f350*/  LEA.HI.X.SX32 R9, R21, R9, 0x1, P1 ;  /* 0x0000000915097211 */ /* 0x000fca00008f0eff */
[----:B--2---:R1:W-:Y:S04]  /*1f360*/  ST.E.U8 desc[UR36][R8.64], R11 ;  /* 0x0000000b08007985 */ /* 0x0043e8000c101124 */
.L_x_772:
[----:B------:R-:W-:Y:S05]  /*1f370*/  BSYNC.RECONVERGENT B4 ;  /* 0x0000000000047941 */ /* 0x000fea0003800200 */
.L_x_770:
        /* <DEDUP_REMOVED lines=9> */
[----:B-1234-:R-:W2:Y:S04]  /*1f410*/  LD.E.64 R8, desc[UR36][R24.64+0x10] ;  /* 0x0000102418087980 */ /* 0x01eea8000c101b00 */
[----:B--2---:R1:W-:Y:S01]  /*1f420*/  ST.E.U8 desc[UR36][R8.64], RZ ;  /* 0x000000ff08007985 */ /* 0x0043e2000c101124 */
[----:B------:R-:W-:Y:S05]  /*1f430*/  BRA `(.L_x_775) ;  /* 0x00000000001c7947 */ /* 0x000fea0003800000 */
.L_x_774:
[----:B-1234-:R-:W2:Y:S02]  /*1f440*/  LD.E.64 R8, desc[UR36][R24.64+0x10] ;  /* 0x0000102418087980 */ /* 0x01eea4000c101b00 */
[----:B--2---:R-:W-:-:S04]  /*1f450*/  IADD3 R10, P1, PT, R8, R0, RZ ;  /* 0x00000000080a7210 */ /* 0x004fc80007f3e0ff */
[----:B------:R-:W-:-:S06]  /*1f460*/  LEA.HI.X.SX32 R11, R0, R9, 0x1, P1 ;  /* 0x00000009000b7211 */ /* 0x000fcc00008f0eff */
[----:B------:R-:W2:Y:S01]  /*1f470*/  LD.E.U8 R11, desc[UR36][R10.64] ;  /* 0x000000240a0b7980 */ /* 0x000ea2000c101100 */
[----:B------:R-:W-:-:S04]  /*1f480*/  IADD3 R8, P1, PT, R8, R15, RZ ;  /* 0x0000000f08087210 */ /* 0x000fc80007f3e0ff */
[----:B------:R-:W-:-:S05]  /*1f490*/  LEA.HI.X.SX32 R9, R15, R9, 0x1, P1 ;  /* 0x000000090f097211 */ /* 0x000fca00008f0eff */
[----:B--2---:R1:W-:Y:S04]  /*1f4a0*/  ST.E.U8 desc[UR36][R8.64], R11 ;  /* 0x0000000b08007985 */ /* 0x0043e8000c101124 */
.L_x_775:
[----:B------:R-:W-:Y:S05]  /*1f4b0*/  BSYNC.RECONVERGENT B4 ;  /* 0x0000000000047941 */ /* 0x000fea0003800200 */
.L_x_773:
[----:B------:R-:W-:Y:S05]  /*1f4c0*/  @P0 BRA `(.L_x_776) ;  /* 0xfffffff800b80947 */ /* 0x000fea000383ffff */
.L_x_764:
[----:B------:R-:W-:Y:S05]  /*1f4d0*/  BSYNC.RECONVERGENT B1 ;  /* 0x0000000000017941 */ /* 0x000fea0003800200 */
.L_x_763:
[----:B------:R-:W-:-:S04]  /*1f4e0*/  ISETP.NE.U32.AND P0, PT, R14, RZ, PT ;  /* 0x000000ff0e00720c */ /* 0x000fc80003f05070 */
[----:B------:R-:W-:-:S13]  /*1f4f0*/  ISETP.NE.AND.EX P0, PT, RZ, RZ, PT, P0 ;  /* 0x000000ffff00720c */ /* 0x000fda0003f05300 */
[----:B------:R-:W-:Y:S05]  /*1f500*/  @!P0 BRA `(.L_x_762) ;  /* 0x0000000000f08947 */ /* 0x000fea0003800000 */
[C---:B------:R-:W-:Y:S01]  /*1f510*/  ISETP.GT.U32.AND P0, PT, R0.reuse, RZ, PT ;  /* 0x000000ff0000720c */ /* 0x040fe20003f04070 */
[----:B------:R-:W-:Y:S01]  /*1f520*/  BSSY.RECONVERGENT B1, `(.L_x_777) ;  /* 0x0000010000017945 */ /* 0x000fe20003800200 */
[----:B-1234-:R-:W-:Y:S02]  /*1f530*/  VIADD R9, R0, 0xffffffff ;  /* 0xffffffff00097836 */ /* 0x01efe40000000000 */
[----:B------:R-:W-:-:S13]  /*1f540*/  ISETP.GT.AND.EX P0, PT, R3, RZ, PT, P0 ;  /* 0x000000ff0300720c */ /* 0x000fda0003f04300 */
[----:B------:R-:W-:Y:S05]  /*1f550*/  @P0 BRA `(.L_x_778) ;  /* 0x0000000000140947 */ /* 0x000fea0003800000 */
[----:B------:R-:W-:-:S13]  /*1f560*/  ISETP.GE.AND P0, PT, R3, RZ, PT ;  /* 0x000000ff0300720c */ /* 0x000fda0003f06270 */
[----:B------:R-:W-:Y:S05]  /*1f570*/  @!P0 BRA `(.L_x_779) ;  /* 0x0000000000288947 */ /* 0x000fea0003800000 */
[----:B------:R-:W2:Y:S04]  /*1f580*/  LD.E.64 R4, desc[UR36][R24.64+0x10] ;  /* 0x0000102418047980 */ /* 0x000ea8000c101b00 */
[----:B--2---:R2:W-:Y:S01]  /*1f590*/  ST.E.U8 desc[UR36][R4.64], RZ ;  /* 0x000000ff04007985 */ /* 0x0045e2000c101124 */
[----:B------:R-:W-:Y:S05]  /*1f5a0*/  BRA `(.L_x_779) ;  /* 0x00000000001c7947 */ /* 0x000fea0003800000 */
.L_x_778:
[----:B------:R-:W2:Y:S02]  /*1f5b0*/  LD.E.64 R4, desc[UR36][R24.64+0x10] ;  /* 0x0000102418047980 */ /* 0x000ea4000c101b00 */
[----:B--2---:R-:W-:-:S04]  /*1f5c0*/  IADD3 R6, P0, PT, R4, R9, RZ ;  /* 0x0000000904067210 */ /* 0x004fc80007f1e0ff */
[----:B------:R-:W-:-:S06]  /*1f5d0*/  LEA.HI.X.SX32 R7, R9, R5, 0x1, P0 ;  /* 0x0000000509077211 */ /* 0x000fcc00000f0eff */
[----:B------:R-:W2:Y:S01]  /*1f5e0*/  LD.E.U8 R7, desc[UR36][R6.64] ;  /* 0x0000002406077980 */ /* 0x000ea2000c101100 */
[----:B------:R-:W-:-:S04]  /*1f5f0*/  IADD3 R4, P0, PT, R4, R0, RZ ;  /* 0x0000000004047210 */ /* 0x000fc80007f1e0ff */
[----:B------:R-:W-:-:S05]  /*1f600*/  LEA.HI.X.SX32 R5, R0, R5, 0x1, P0 ;  /* 0x0000000500057211 */ /* 0x000fca00000f0eff */
[----:B--2---:R1:W-:Y:S04]  /*1f610*/  ST.E.U8 desc[UR36][R4.64], R7 ;  /* 0x0000000704007985 */ /* 0x0043e8000c101124 */
.L_x_779:
[----:B------:R-:W-:Y:S05]  /*1f620*/  BSYNC.RECONVERGENT B1 ;  /* 0x0000000000017941 */ /* 0x000fea0003800200 */
.L_x_777:
        /* <DEDUP_REMOVED lines=14> */
.L_x_781:
[----:B-12---:R-:W2:Y:S02]  /*1f710*/  LD.E.64 R4, desc[UR36][R24.64+0x10] ;  /* 0x0000102418047980 */ /* 0x006ea4000c101b00 */
[----:B--2---:R-:W-:-:S04]  /*1f720*/  IADD3 R6, P0, PT, R4, R11, RZ ;  /* 0x0000000b04067210 */ /* 0x004fc80007f1e0ff */
[----:B------:R-:W-:-:S06]  /*1f730*/  LEA.HI.X.SX32 R7, R11, R5, 0x1, P0 ;  /* 0x000000050b077211 */ /* 0x000fcc00000f0eff */
[----:B------:R-:W2:Y:S01]  /*1f740*/  LD.E.U8 R7, desc[UR36][R6.64] ;  /* 0x0000002406077980 */ /* 0x000ea2000c101100 */
[----:B------:R-:W-:-:S04]  /*1f750*/  IADD3 R4, P0, PT, R4, R9, RZ ;  /* 0x0000000904047210 */ /* 0x000fc80007f1e0ff */
[----:B------:R-:W-:-:S05]  /*1f760*/  LEA.HI.X.SX32 R5, R9, R5, 0x1, P0 ;  /* 0x0000000509057211 */ /* 0x000fca00000f0eff */
[----:B--2---:R1:W-:Y:S04]  /*1f770*/  ST.E.U8 desc[UR36][R4.64], R7 ;  /* 0x0000000704007985 */ /* 0x0043e8000c101124 */
.L_x_782:
[----:B------:R-:W-:Y:S05]  /*1f780*/  BSYNC.RECONVERGENT B1 ;  /* 0x0000000000017941 */ /* 0x000fea0003800200 */
.L_x_780:
        /* <DEDUP_REMOVED lines=9> */
[----:B-123--:R-:W2:Y:S04]  /*1f820*/  LD.E.64 R4, desc[UR36][R24.64+0x10] ;  /* 0x0000102418047980 */ /* 0x00eea8000c101b00 */
[----:B--2---:R1:W-:Y:S01]  /*1f830*/  ST.E.U8 desc[UR36][R4.64], RZ ;  /* 0x000000ff04007985 */ /* 0x0043e2000c101124 */
[----:B------:R-:W-:Y:S05]  /*1f840*/  BRA `(.L_x_762) ;  /* 0x0000000000207947 */ /* 0x000fea0003800000 */
.L_x_783:
[----:B-123--:R-:W2:Y:S01]  /*1f850*/  LD.E.64 R4, desc[UR36][R24.64+0x10] ;  /* 0x0000102418047980 */ /* 0x00eea2000c101b00 */
[----:B------:R-:W-:-:S05]  /*1f860*/  VIADD R3, R0, 0xfffffffd ;  /* 0xfffffffd00037836 */ /* 0x000fca0000000000 */
[----:B--2---:R-:W-:-:S04]  /*1f870*/  IADD3 R6, P0, PT, R4, R3, RZ ;  /* 0x0000000304067210 */ /* 0x004fc80007f1e0ff */
[----:B------:R-:W-:-:S06]  /*1f880*/  LEA.HI.X.SX32 R7, R3, R5, 0x1, P0 ;  /* 0x0000000503077211 */ /* 0x000fcc00000f0eff */
[----:B------:R-:W2:Y:S01]  /*1f890*/  LD.E.U8 R7, desc[UR36][R6.64] ;  /* 0x0000002406077980 */ /* 0x000ea2000c101100 */
[----:B------:R-:W-:-:S04]  /*1f8a0*/  IADD3 R4, P0, PT, R4, R11, RZ ;  /* 0x0000000b04047210 */ /* 0x000fc80007f1e0ff */
[----:B------:R-:W-:-:S05]  /*1f8b0*/  LEA.HI.X.SX32 R5, R11, R5, 0x1, P0 ;  /* 0x000000050b057211 */ /* 0x000fca00000f0eff */
[----:B--2---:R1:W-:Y:S04]  /*1f8c0*/  ST.E.U8 desc[UR36][R4.64], R7 ;  /* 0x0000000704007985 */ /* 0x0043e8000c101124 */
.L_x_762:
[----:B------:R-:W-:Y:S05]  /*1f8d0*/  BSYNC.RECONVERGENT B2 ;  /* 0x0000000000027941 */ /* 0x000fea0003800200 */
.L_x_761:
[----:B-12---:R-:W2:Y:S01]  /*1f8e0*/  LD.E.64 R6, desc[UR36][R24.64+0x10] ;  /* 0x0000102418067980 */ /* 0x006ea2000c101b00 */
[----:B------:R-:W-:-:S05]  /*1f8f0*/  IMAD.MOV.U32 R3, RZ, RZ, 0x1 ;  /* 0x00000001ff037424 */ /* 0x000fca00078e00ff */
[----:B--2---:R1:W-:Y:S04]  /*1f900*/  ST.E.U8 desc[UR36][R6.64], R3 ;  /* 0x0000000306007985 */ /* 0x0043e8000c101124 */
[----:B---34-:R-:W2:Y:S04]  /*1f910*/  LD.E.64 R8, desc[UR36][R24.64] ;  /* 0x0000002418087980 */ /* 0x018ea8000c101b00 */
[----:B------:R-:W1:Y:S04]  /*1f920*/  LD.E.64 R10, desc[UR36][R24.64+0x8] ;  /* 0x00000824180a7980 */ /* 0x000e68000c101b00 */
[----:B------:R3:W5:Y:S01]  /*1f930*/  LD.E.64 R4, desc[UR36][R24.64+0x18] ;  /* 0x0000182418047980 */ /* 0x000762000c101b00 */
[----:B--2---:R-:W-:-:S02]  /*1f940*/  IADD3 R8, P0, PT, R8, 0x1, RZ ;  /* 0x0000000108087810 */ /* 0x004fc40007f1e0ff */
[----:B-1----:R-:W-:-:S03]  /*1f950*/  IADD3 R6, P1, PT, R10, 0x1, RZ ;  /* 0x000000010a067810 */ /* 0x002fc60007f3e0ff */
[----:B------:R-:W-:Y:S02]  /*1f960*/  IMAD.X R9, RZ, RZ, R9, P0 ;  /* 0x000000ffff097224 */ /* 0x000fe400000e0609 */
[----:B------:R-:W-:-:S03]  /*1f970*/  IMAD.X R7, RZ, RZ, R11, P1 ;  /* 0x000000ffff077224 */ /* 0x000fc600008e060b */
[----:B------:R3:W-:Y:S04]  /*1f980*/  ST.E.64 desc[UR36][R24.64], R8 ;  /* 0x0000000818007985 */ /* 0x0007e8000c101b24 */
[----:B------:R3:W-:Y:S02]  /*1f990*/  ST.E.64 desc[UR36][R24.64+0x8], R6 ;  /* 0x0000080618007985 */ /* 0x0007e4000c101b24 */
.L_x_760:
[----:B------:R-:W-:Y:S05]  /*1f9a0*/  BSYNC.RECONVERGENT B3 ;  /* 0x0000000000037941 */ /* 0x000fea0003800200 */
.L_x_759:
[----:B-----5:R-:W-:-:S04]  /*1f9b0*/  ISETP.GT.U32.AND P0, PT, R6, R4, PT ;  /* 0x000000040600720c */ /* 0x020fc80003f04070 */
[----:B------:R-:W-:-:S13]  /*1f9c0*/  ISETP.GT.U32.AND.EX P0, PT, R7, R5, PT, P0 ;  /* 0x000000050700720c */ /* 0x000fda0003f04100 */
[----:B------:R4:W-:Y:S02]  /*1f9d0*/  @P0 ST.E.64 desc[UR36][R24.64+0x8], R4 ;  /* 0x0000080418000985 */ /* 0x0009e4000c101b24 */
.L_x_736:
[----:B------:R-:W-:Y:S05]  /*1f9e0*/  BSYNC.RECONVERGENT B0 ;  /* 0x0000000000007941 */ /* 0x000fea0003800200 */
.L_x_731:
[----:B----4-:R4:W5:Y:S01]  /*1f9f0*/  LD.E.64 R4, desc[UR36][R32.64+0x10] ;  /* 0x0000102420047980 */ /* 0x010962000c101b00 */
[----:B------:R-:W-:-:S04]  /*1fa00*/  MOV R36, 0x8 ;  /* 0x0000000800247802 */ /* 0x000fc80000000f00 */
[----:B--23--:R4:W2:Y:S03]  /*1fa10*/  LDC.64 R6, c[0x4][R36] ;  /* 0x0100000024067b82 */ /* 0x00c8a60000000a00 */
[----:B-1----:R-:W-:-:S07]  /*1fa20*/  LEPC R20, `(.L_x_784) ;  /* 0x000000001014794e */ /* 0x002fce0000000000 */
[----:B0-2-45:R-:W-:Y:S05]  /*1fa30*/  CALL.ABS.NOINC R6 ;  /* 0x0000000006007343 */ /* 0x035fea0003c00000 */
.L_x_784:
[----:B------:R-:W0:Y:S01]  /*1fa40*/  LDC.64 R36, c[0x4][R36] ;  /* 0x0100000024247b82 */ /* 0x000e220000000a00 */
[----:B------:R-:W-:Y:S02]  /*1fa50*/  IMAD.MOV.U32 R4, RZ, RZ, R32 ;  /* 0x000000ffff047224 */ /* 0x000fe400078e0020 */
[----:B------:R-:W-:-:S07]  /*1fa60*/  IMAD.MOV.U32 R5, RZ, RZ, R33 ;  /* 0x000000ffff057224 */ /* 0x000fce00078e0021 */
[----:B------:R-:W-:-:S07]  /*1fa70*/  LEPC R20, `(.L_x_692) ;  /* 0x000000001014794e */ /* 0x000fce0000000000 */
[----:B0-----:R-:W-:Y:S05]  /*1fa80*/  CALL.ABS.NOINC R36 ;  /* 0x0000000024007343 */ /* 0x001fea0003c00000 */
.L_x_692:
[----:B------:R-:W-:Y:S05]  /*1fa90*/  BSYNC.RECONVERGENT B6 ;  /* 0x0000000000067941 */ /* 0x000fea0003800200 */
.L_x_689:
        /* <DEDUP_REMOVED lines=12> */
.L_x_789:
        /* <DEDUP_REMOVED lines=10> */
.L_x_788:
[----:B------:R-:W-:Y:S05]  /*1fc00*/  BSYNC.RECONVERGENT B1 ;  /* 0x0000000000017941 */ /* 0x000fea0003800200 */
.L_x_787:
[----:B------:R0:W-:Y:S04]  /*1fc10*/  ST.E.64 desc[UR36][R22.64], RZ ;  /* 0x000000ff16007985 */ /* 0x0001e8000c101b24 */
[----:B------:R0:W-:Y:S02]  /*1fc20*/  ST.E.64 desc[UR36][R22.64+0x8], RZ ;  /* 0x000008ff16007985 */ /* 0x0001e4000c101b24 */
.L_x_786:
[----:B------:R-:W-:Y:S05]  /*1fc30*/  BSYNC.RECONVERGENT B0 ;  /* 0x0000000000007941 */ /* 0x000fea0003800200 */
.L_x_785:
[----:B------:R-:W2:Y:S01]  /*1fc40*/  LD.E.64 R4, desc[UR36][R24.64+0x8] ;  /* 0x0000082418047980 */ /* 0x000ea2000c101b00 */
[----:B------:R-:W-:Y:S01]  /*1fc50*/  BSSY.RECONVERGENT B0, `(.L_x_790) ;  /* 0x0000024000007945 */ /* 0x000fe20003800200 */
[----:B--2---:R-:W-:-:S04]  /*1fc60*/  ISETP.NE.U32.AND P0, PT, R4, RZ, PT ;  /* 0x000000ff0400720c */ /* 0x004fc80003f05070 */
[----:B------:R-:W-:Y:S02]  /*1fc70*/  ISETP.NE.AND.EX P0, PT, R5, RZ, PT, P0 ;  /* 0x000000ff0500720c */ /* 0x000fe40003f05300 */
[----:B------:R-:W-:-:S11]  /*1fc80*/  CS2R R4, SRZ ;  /* 0x0000000000047805 */ /* 0x000fd6000001ff00 */
[----:B------:R-:W-:Y:S05]  /*1fc90*/  @!P0 BRA `(.L_x_791) ;  /* 0x00000000007c8947 */ /* 0x000fea0003800000 */
[----:B------:R-:W2:Y:S04]  /*1fca0*/  LD.E.64 R6, desc[UR36][R24.64] ;  /* 0x0000002418067980 */ /* 0x000ea8000c101b00 */
[----:B------:R-:W3:Y:S04]  /*1fcb0*/  LD.E.64 R10, desc[UR36][R22.64+0x18] ;  /* 0x00001824160a7980 */ /* 0x000ee8000c101b00 */
[----:B--2---:R1:W-:Y:S04]  /*1fcc0*/  ST.E.64 desc[UR36][R22.64], R6 ;  /* 0x0000000616007985 */ /* 0x0043e8000c101b24 */
        /* <DEDUP_REMOVED lines=12> */
.L_x_792:
        /* <DEDUP_REMOVED lines=16> */
.L_x_791:
[----:B------:R-:W-:Y:S05]  /*1fe90*/  BSYNC.RECONVERGENT B0 ;  /* 0x0000000000007941 */ /* 0x000fea0003800200 */
.L_x_790:
        /* <DEDUP_REMOVED lines=12> */
.L_x_797:
        /* <DEDUP_REMOVED lines=10> */
.L_x_796:
[----:B------:R-:W-:Y:S05]  /*20000*/  BSYNC.RECONVERGENT B1 ;  /* 0x0000000000017941 */ /* 0x000fea0003800200 */
.L_x_795:
[----:B------:R1:W-:Y:S04]  /*20010*/  ST.E.64 desc[UR36][R24.64], RZ ;  /* 0x000000ff18007985 */ /* 0x0003e8000c101b24 */
[----:B------:R1:W-:Y:S04]  /*20020*/  ST.E.64 desc[UR36][R24.64+0x8], RZ ;  /* 0x000008ff18007985 */ /* 0x0003e8000c101b24 */
[----:B------:R1:W5:Y:S02]  /*20030*/  LD.E.64 R4, desc[UR36][R22.64+0x8] ;  /* 0x0000082416047980 */ /* 0x000364000c101b00 */
.L_x_794:
[----:B------:R-:W-:Y:S05]  /*20040*/  BSYNC.RECONVERGENT B0 ;  /* 0x0000000000007941 */ /* 0x000fea0003800200 */
.L_x_793:
        /* <DEDUP_REMOVED lines=8> */
[----:B------:R2:W3:Y:S06]  /*200d0*/  LDC.64 R6, c[0x4][R43] ;  /* 0x010000002b067b82 */ /* 0x0004ec0000000a00 */
[----:B------:R-:W-:-:S07]  /*200e0*/  LEPC R20, `(.L_x_800) ;  /* 0x000000001014794e */ /* 0x000fce0000000000 */
[----:B0123-5:R-:W-:Y:S05]  /*200f0*/  CALL.ABS.NOINC R6 ;  /* 0x0000000006007343 */ /* 0x02ffea0003c00000 */
.L_x_800:
        /* <DEDUP_REMOVED lines=11> */
.L_x_801:
        /* <DEDUP_REMOVED lines=21> */
.L_x_806:
        /* <DEDUP_REMOVED lines=21> */
.L_x_805:
[----:B------:R-:W-:Y:S05]  /*20450*/  BSYNC.RECONVERGENT B1 ;  /* 0x0000000000017941 */ /* 0x000fea0003800200 */
.L_x_804:
        /* <DEDUP_REMOVED lines=21> */
.L_x_803:
[----:B------:R-:W-:Y:S05]  /*205b0*/  BSYNC.RECONVERGENT B0 ;  /* 0x0000000000007941 */ /* 0x000fea0003800200 */
.L_x_802:
        /* <DEDUP_REMOVED lines=9> */
.L_x_807:
        /* <DEDUP_REMOVED lines=8> */
.L_x_809:
[----:B------:R-:W0:Y:S01]  /*206d0*/  LDC.64 R36, c[0x4][R36] ;  /* 0x0100000024247b82 */ /* 0x000e220000000a00 */
[----:B------:R-:W-:Y:S02]  /*206e0*/  IMAD.MOV.U32 R4, RZ, RZ, R32 ;  /* 0x000000ffff047224 */ /* 0x000fe400078e0020 */
[----:B------:R-:W-:-:S07]  /*206f0*/  IMAD.MOV.U32 R5, RZ, RZ, R33 ;  /* 0x000000ffff057224 */ /* 0x000fce00078e0021 */
[----:B------:R-:W-:-:S07]  /*20700*/  LEPC R20, `(.L_x_810) ;  /* 0x000000001014794e */ /* 0x000fce0000000000 */
[----:B0-----:R-:W-:Y:S05]  /*20710*/  CALL.ABS.NOINC R36 ;  /* 0x0000000024007343 */ /* 0x001fea0003c00000 */
.L_x_810:
[----:B------:R-:W-:Y:S05]  /*20720*/  BRA `(.L_x_799) ;  /* 0x0000002000347947 */ /* 0x000fea0003800000 */
.L_x_808:
        /* <DEDUP_REMOVED lines=8> */
.L_x_813:
        /* <DEDUP_REMOVED lines=9> */
.L_x_812:
[----:B------:R-:W-:Y:S05]  /*20840*/  BSYNC.RECONVERGENT B0 ;  /* 0x0000000000007941 */ /* 0x000fea0003800200 */
.L_x_811:
[----:B------:R0:W-:Y:S01]  /*20850*/  ST.E.U8 desc[UR36][R4.64], R0 ;  /* 0x0000000004007985 */ /* 0x0001e2000c101124 */
[----:B------:R-:W-:Y:S01]  /*20860*/  BSSY.RECONVERGENT B0, `(.L_x_814) ;  /* 0x0000012000007945 */ /* 0x000fe20003800200 */
[----:B------:R-:W-:Y:S02]  /*20870*/  IMAD.MOV.U32 R7, RZ, RZ, RZ ;  /* 0x000000ffff077224 */ /* 0x000fe400078e00ff */
[----:B------:R0:W-:Y:S01]  /*20880*/  ST.E.64 desc[UR36][R32.64], RZ ;  /* 0x000000ff20007985 */ /* 0x0001e2000c101b24 */
[----:B------:R-:W-:Y:S02]  /*20890*/  IMAD.MOV.U32 R3, RZ, RZ, RZ ;  /* 0x000000ffff037224 */ /* 0x000fe400078e00ff */
[----:B------:R-:W-:Y:S02]  /*208a0*/  IMAD.MOV.U32 R6, RZ, RZ, 0x1 ;  /* 0x00000001ff067424 */ /* 0x000fe400078e00ff */
[----:B------:R-:W-:-:S07]  /*208b0*/  IMAD.MOV.U32 R10, RZ, RZ, RZ ;  /* 0x000000ffff0a7224 */ /* 0x000fce00078e00ff */
.L_x_815:
        /* <DEDUP_REMOVED lines=13> */
.L_x_814:
        /* <DEDUP_REMOVED lines=20> */
.L_x_820:
        /* <DEDUP_REMOVED lines=44> */
.L_x_819:
[----:B------:R-:W-:Y:S05]  /*20d90*/  BSYNC.RECONVERGENT B1 ;  /* 0x0000000000017941 */ /* 0x000fea0003800200 */
.L_x_818:
        /* <DEDUP_REMOVED lines=35> */
.L_x_817:
[----:B------:R-:W-:Y:S05]  /*20fd0*/  BSYNC.RECONVERGENT B0 ;  /* 0x0000000000007941 */ /* 0x000fea0003800200 */
.L_x_816:
[----:B------:R-:W-:Y:S02]  /*20fe0*/  IADD3 R6, P0, PT, -R7, 0x1, RZ ;  /* 0x0000000107067810 */ /* 0x000fe40007f1e1ff */
[----:B------:R-:W-:-:S03]  /*20ff0*/  MOV R0, 0x8 ;  /* 0x0000000800007802 */ /* 0x000fc60000000f00 */
[----:B------:R-:W-:Y:S01]  /*21000*/  IMAD.X R7, RZ, RZ, ~R3, P0 ;  /* 0x000000ffff077224 */ /* 0x000fe200000e0e03 */
[----:B--2---:R2:W3:Y:S04]  /*21010*/  LDC.64 R8, c[0x4][R0] ;  /* 0x0100000000087b82 */ /* 0x0044e80000000a00 */
[----:B------:R2:W-:Y:S03]  /*21020*/  ST.E.64 desc[UR36][R32.64+0x8], R6 ;  /* 0x0000080620007985 */ /* 0x0005e6000c101b24 */
[----:B------:R-:W-:-:S07]  /*21030*/  LEPC R20, `(.L_x_821) ;  /* 0x000000001014794e */ /* 0x000fce0000000000 */
[----:B0123--:R-:W-:Y:S05]  /*21040*/  CALL.ABS.NOINC R8 ;  /* 0x0000000008007343 */ /* 0x00ffea0003c00000 */
.L_x_821:
        /* <DEDUP_REMOVED lines=12> */
.L_x_826:
        /* <DEDUP_REMOVED lines=10> */
.L_x_825:
[----:B------:R-:W-:Y:S05]  /*211b0*/  BSYNC.RECONVERGENT B1 ;  /* 0x0000000000017941 */ /* 0x000fea0003800200 */
.L_x_824:
[----:B------:R0:W-:Y:S04]  /*211c0*/  ST.E.64 desc[UR36][R24.64], RZ ;  /* 0x000000ff18007985 */ /* 0x0001e8000c101b24 */
[----:B------:R0:W-:Y:S02]  /*211d0*/  ST.E.64 desc[UR36][R24.64+0x8], RZ ;  /* 0x000008ff18007985 */ /* 0x0001e4000c101b24 */
.L_x_823:
[----:B------:R-:W-:Y:S05]  /*211e0*/  BSYNC.RECONVERGENT B0 ;  /* 0x0000000000007941 */ /* 0x000fea0003800200 */
.L_x_822:
        /* <DEDUP_REMOVED lines=16> */
.L_x_829:
        /* <DEDUP_REMOVED lines=14> */
.L_x_833:
        /* <DEDUP_REMOVED lines=15> */
.L_x_832:
[----:B------:R-:W-:-:S05]  /*214c0*/  IADD3 R3, P0, PT, R10, 0x1, RZ ;  /* 0x000000010a037810 */ /* 0x000fca0007f1e0ff */
[----:B------:R-:W-:-:S08]  /*214d0*/  IMAD.X R11, RZ, RZ, R11, P0 ;  /* 0x000000ffff0b7224 */ /* 0x000fd000000e060b */
.L_x_831:
[----:B------:R-:W-:Y:S05]  /*214e0*/  BSYNC.RECONVERGENT B0 ;  /* 0x0000000000007941 */ /* 0x000fea0003800200 */
.L_x_830:
        /* <DEDUP_REMOVED lines=8> */
.L_x_836:
        /* <DEDUP_REMOVED lines=12> */
.L_x_835:
[----:B------:R-:W-:Y:S05]  /*21630*/  BSYNC.RECONVERGENT B0 ;  /* 0x0000000000007941 */ /* 0x000fea0003800200 */
.L_x_834:
        /* <DEDUP_REMOVED lines=15> */
.L_x_843:
        /* <DEDUP_REMOVED lines=21> */
.L_x_842:
[----:B------:R-:W-:Y:S05]  /*21880*/  BSYNC.RECONVERGENT B3 ;  /* 0x0000000000037941 */ /* 0x000fea0003800200 */
.L_x_841:
[C---:B------:R-:W-:Y:S02]  /*21890*/  ISETP.GT.U32.AND P1, PT, R3.reuse, RZ, PT ;  /* 0x000000ff0300720c */ /* 0x040fe40003f24070 */
[----:B------:R-:W-:Y:S02]  /*218a0*/  IADD3 R37, P2, PT, R3, -0x1, RZ ;  /* 0xffffffff03257810 */ /* 0x000fe40007f5e0ff */
[C---:B------:R-:W-:Y:S02]  /*218b0*/  ISETP.GT.AND.EX P1, PT, R0.reuse, RZ, PT, P1 ;  /* 0x000000ff0000720c */ /* 0x040fe40003f24310 */
[----:B------:R-:W-:-:S11]  /*218c0*/  IADD3.X R36, PT, PT, R0, -0x1, RZ, P2, !PT ;  /* 0xffffffff00247810 */ /* 0x000fd600017fe4ff */
[----:B------:R-:W-:Y:S05]  /*218d0*/  @P0 BRA P1, `(.L_x_843) ;  /* 0xfffffffc00940947 */ /* 0x000fea000083ffff */
[----:B------:R-:W-:Y:S05]  /*218e0*/  BSYNC.RECONVERGENT B2 ;  /* 0x0000000000027941 */ /* 0x000fea0003800200 */
.L_x_840:
[----:B------:R-:W-:Y:S05]  /*218f0*/  @!P0 BREAK.RELIABLE B1 ;  /* 0x0000000000018942 */ /* 0x000fea0003800100 */
[----:B------:R-:W-:Y:S01]  /*21900*/  IMAD.MOV.U32 R0, RZ, RZ, RZ ;  /* 0x000000ffff007224 */ /* 0x000fe200078e00ff */
[----:B------:R-:W-:Y:S06]  /*21910*/  @!P0 BRA `(.L_x_844) ;  /* 0x0000000000148947 */ /* 0x000fec0003800000 */
.L_x_839:
[----:B------:R-:W-:Y:S05]  /*21920*/  BSYNC.RELIABLE B1 ;  /* 0x0000000000017941 */ /* 0x000fea0003800100 */
.L_x_838:
[----:B------:R-:W-:Y:S01]  /*21930*/  IADD3 R8, P0, PT, R8, -0x1, RZ ;  /* 0xffffffff08087810 */ /* 0x000fe20007f1e0ff */
[----:B------:R-:W-:-:S03]  /*21940*/  IMAD.MOV.U32 R0, RZ, RZ, 0x1 ;  /* 0x00000001ff007424 */ /* 0x000fc600078e00ff */
[----:B------:R-:W-:-:S05]  /*21950*/  IADD3.X R9, PT, PT, R9, -0x1, RZ, P0, !PT ;  /* 0xffffffff09097810 */ /* 0x000fca00007fe4ff */
[----:B------:R1:W-:Y:S04]  /*21960*/  ST.E.64 desc[UR36][R24.64], R8 ;  /* 0x0000000818007985 */ /* 0x0003e8000c101b24 */
.L_x_844:
[----:B------:R-:W-:Y:S05]  /*21970*/  BSYNC.RECONVERGENT B0 ;  /* 0x0000000000007941 */ /* 0x000fea0003800200 */
.L_x_837:
        /* <DEDUP_REMOVED lines=8> */
.L_x_865:
        /* <DEDUP_REMOVED lines=12> */
.L_x_857:
        /* <DEDUP_REMOVED lines=17> */
.L_x_852:
        /* <DEDUP_REMOVED lines=42> */
.L_x_851:
[----:B------:R-:W-:Y:S05]  /*21e70*/  BSYNC.RECONVERGENT B3 ;  /* 0x0000000000037941 */ /* 0x000fea0003800200 */
.L_x_850:
[C---:B------:R-:W-:Y:S02]  /*21e80*/  ISETP.GT.U32.AND P1, PT, R52.reuse, RZ, PT ;  /* 0x000000ff3400720c */ /* 0x040fe40003f24070 */
[----:B------:R-:W-:Y:S02]  /*21e90*/  IADD3 R45, P2, PT, R52, -0x1, RZ ;  /* 0xffffffff342d7810 */ /* 0x000fe40007f5e0ff */
[C---:B------:R-:W-:Y:S02]  /*21ea0*/  ISETP.GT.AND.EX P1, PT, R14.reuse, RZ, PT, P1 ;  /* 0x000000ff0e00720c */ /* 0x040fe40003f24310 */
[----:B------:R-:W-:-:S11]  /*21eb0*/  IADD3.X R46, PT, PT, R14, -0x1, RZ, P2, !PT ;  /* 0xffffffff0e2e7810 */ /* 0x000fd600017fe4ff */
[----:B------:R-:W-:Y:S05]  /*21ec0*/  @P0 BRA P1, `(.L_x_852) ;  /* 0xfffffffc00400947 */ /* 0x000fea000083ffff */
.L_x_849:
[----:B------:R-:W-:Y:S05]  /*21ed0*/  BSYNC.RECONVERGENT B2 ;  /* 0x0000000000027941 */ /* 0x000fea0003800200 */
.L_x_848:
        /* <DEDUP_REMOVED lines=18> */
.L_x_856:
        /* <DEDUP_REMOVED lines=38> */
.L_x_855:
[--C-:B------:R-:W-:Y:S02]  /*22260*/  IMAD.MOV.U32 R44, RZ, RZ, R8.reuse ;  /* 0x000000ffff2c7224 */ /* 0x100fe400078e0008 */
[--C-:B------:R-:W-:Y:S02]  /*22270*/  IMAD.MOV.U32 R43, RZ, RZ, R9.reuse ;  /* 0x000000ffff2b7224 */ /* 0x100fe400078e0009 */
[--C-:B------:R-:W-:Y:S02]  /*22280*/  IMAD.MOV.U32 R52, RZ, RZ, R8.reuse ;  /* 0x000000ffff347224 */ /* 0x100fe400078e0008 */
[--C-:B------:R-:W-:Y:S02]  /*22290*/  IMAD.MOV.U32 R48, RZ, RZ, R9.reuse ;  /* 0x000000ffff307224 */ /* 0x100fe400078e0009 */
[----:B------:R-:W-:Y:S02]  /*222a0*/  IMAD.MOV.U32 R10, RZ, RZ, R8 ;  /* 0x000000ffff0a7224 */ /* 0x000fe400078e0008 */
[----:B------:R-:W-:-:S07]  /*222b0*/  IMAD.MOV.U32 R11, RZ, RZ, R9 ;  /* 0x000000ffff0b7224 */ /* 0x000fce00078e0009 */
.L_x_854:
[----:B------:R-:W-:Y:S05]  /*222c0*/  BSYNC.RECONVERGENT B2 ;  /* 0x0000000000027941 */ /* 0x000fea0003800200 */
.L_x_853:
[----:B------:R-:W-:Y:S05]  /*222d0*/  @!P0 BRA `(.L_x_857) ;  /* 0xfffffff400f88947 */ /* 0x000fea000383ffff */
[----:B------:R-:W-:Y:S05]  /*222e0*/  BSYNC.RECONVERGENT B0 ;  /* 0x0000000000007941 */ /* 0x000fea0003800200 */
.L_x_847:
        /* <DEDUP_REMOVED lines=9> */
.L_x_862:
        /* <DEDUP_REMOVED lines=14> */
.L_x_861:
[----:B------:R-:W-:Y:S05]  /*22460*/  BSYNC.RECONVERGENT B2 ;  /* 0x0000000000027941 */ /* 0x000fea0003800200 */
.L_x_860:
[----:B------:R-:W-:-:S04]  /*22470*/  IADD3 R8, P1, PT, R8, 0x1, RZ ;  /* 0x0000000108087810 */ /* 0x000fc80007f3e0ff */
[----:B------:R-:W-:Y:S01]  /*22480*/  ISETP.NE.U32.AND P0, PT, R13, R8, PT ;  /* 0x000000080d00720c */ /* 0x000fe20003f05070 */
[----:B------:R-:W-:-:S05]  /*22490*/  IMAD.X R9, RZ, RZ, R9, P1 ;  /* 0x000000ffff097224 */ /* 0x000fca00008e0609 */
[----:B------:R-:W-:-:S13]  /*224a0*/  ISETP.NE.AND.EX P0, PT, R10, R9, PT, P0 ;  /* 0x000000090a00720c */ /* 0x000fda0003f05300 */
.L_x_859:
[----:B------:R-:W-:Y:S05]  /*224b0*/  BSYNC.RECONVERGENT B0 ;  /* 0x0000000000007941 */ /* 0x000fea0003800200 */
.L_x_858:
        /* <DEDUP_REMOVED lines=10> */
.L_x_864:
[----:B------:R-:W-:Y:S05]  /*22560*/  BSYNC.RECONVERGENT B0 ;  /* 0x0000000000007941 */ /* 0x000fea0003800200 */
.L_x_863:
[----:B------:R-:W-:-:S05]  /*22570*/  IADD3 R36, P1, PT, R36, 0x1, RZ ;  /* 0x0000000124247810 */ /* 0x000fca0007f3e0ff */
[----:B------:R-:W-:Y:S01]  /*22580*/  IMAD.X R3, RZ, RZ, R3, P1 ;  /* 0x000000ffff037224 */ /* 0x000fe200008e0603 */
[----:B-----5:R-:W-:-:S04]  /*22590*/  ISETP.LT.U32.AND P1, PT, R36, R6, PT ;  /* 0x000000062400720c */ /* 0x020fc80003f21070 */
[----:B------:R-:W-:-:S13]  /*225a0*/  ISETP.LT.U32.AND.EX P1, PT, R3, R7, PT, P1 ;  /* 0x000000070300720c */ /* 0x000fda0003f21110 */
[----:B------:R-:W-:Y:S05]  /*225b0*/  @P0 BRA P1, `(.L_x_865) ;  /* 0xfffffff400100947 */ /* 0x000fea000083ffff */
.L_x_846:
[----:B------:R-:W-:Y:S05]  /*225c0*/  BSYNC.RECONVERGENT B1 ;  /* 0x0000000000017941 */ /* 0x000fea0003800200 */
.L_x_845:
[----:B-12---:R1:W5:Y:S01]  /*225d0*/  LD.E.64 R8, desc[UR36][R24.64+0x10] ;  /* 0x0000102418087980 */ /* 0x006362000c101b00 */
[----:B------:R-:W-:Y:S01]  /*225e0*/  IMAD.MOV.U32 R37, RZ, RZ, R3 ;  /* 0x000000ffff257224 */ /* 0x000fe200078e0003 */
[----:B------:R-:W-:Y:S01]  /*225f0*/  BSSY.RECONVERGENT B0, `(.L_x_866) ;  /* 0x000000e000007945 */ /* 0x000fe20003800200 */
[----:B------:R-:W-:Y:S02]  /*22600*/  IMAD.MOV.U32 R13, RZ, RZ, RZ ;  /* 0x000000ffff0d7224 */ /* 0x000fe400078e00ff */
[----:B------:R-:W-:Y:S01]  /*22610*/  IMAD.MOV.U32 R10, RZ, RZ, RZ ;  /* 0x000000ffff0a7224 */ /* 0x000fe200078e00ff */
[----:B------:R1:W-:Y:S01]  /*22620*/  ST.E.64 desc[UR36][R24.64+0x8], R36 ;  /* 0x0000082418007985 */ /* 0x0003e2000c101b24 */
[----:B------:R-:W-:-:S07]  /*22630*/  IMAD.MOV.U32 R11, RZ, RZ, R36 ;  /* 0x000000ffff0b7224 */ /* 0x000fce00078e0024 */
.L_x_867:
        /* <DEDUP_REMOVED lines=10> */
.L_x_866:
[----:B------:R-:W-:Y:S02]  /*226e0*/  IADD3 R6, P0, PT, R36, -R13, RZ ;  /* 0x8000000d24067210 */ /* 0x000fe40007f1e0ff */
[----:B------:R-:W-:-:S03]  /*226f0*/  MOV R0, 0x8 ;  /* 0x0000000800007802 */ /* 0x000fc60000000f00 */
[----:B------:R-:W-:Y:S01]  /*22700*/  IMAD.X R7, R3, 0x1, ~R10, P0 ;  /* 0x0000000103077824 */ /* 0x000fe200000e0e0a */
[----:B------:R2:W3:Y:S04]  /*22710*/  LDC.64 R8, c[0x4][R0] ;  /* 0x0100000000087b82 */ /* 0x0004e80000000a00 */
[----:B------:R2:W-:Y:S03]  /*22720*/  ST.E.64 desc[UR36][R24.64+0x8], R6 ;  /* 0x0000080618007985 */ /* 0x0005e6000c101b24 */
[----:B------:R-:W-:-:S07]  /*22730*/  LEPC R20, `(.L_x_828) ;  /* 0x000000001014794e */ /* 0x000fce0000000000 */
[----:B0123--:R-:W-:Y:S05]  /*22740*/  CALL.ABS.NOINC R8 ;  /* 0x0000000008007343 */ /* 0x00ffea0003c00000 */
.L_x_828:
[----:B------:R-:W-:Y:S05]  /*22750*/  BSYNC.RECONVERGENT B6 ;  /* 0x0000000000067941 */ /* 0x000fea0003800200 */
.L_x_827:
[----:B------:R1:W5:Y:S01]  /*22760*/  LD.E.64 R4, desc[UR36][R32.64+0x10] ;  /* 0x0000102420047980 */ /* 0x000362000c101b00 */
[----:B------:R-:W-:-:S04]  /*22770*/  MOV R36, 0x8 ;  /* 0x0000000800247802 */ /* 0x000fc80000000f00 */
[----:B------:R1:W2:Y:S03]  /*22780*/  LDC.64 R6, c[0x4][R36] ;  /* 0x0100000024067b82 */ /* 0x0002a60000000a00 */
[----:B------:R-:W-:-:S07]  /*22790*/  LEPC R20, `(.L_x_868) ;  /* 0x000000001014794e */ /* 0x000fce0000000000 */
[----:B012--5:R-:W-:Y:S05]  /*227a0*/  CALL.ABS.NOINC R6 ;  /* 0x0000000006007343 */ /* 0x027fea0003c00000 */
.L_x_868:
[----:B------:R-:W0:Y:S01]  /*227b0*/  LDC.64 R36, c[0x4][R36] ;  /* 0x0100000024247b82 */ /* 0x000e220000000a00 */
[----:B------:R-:W-:Y:S02]  /*227c0*/  IMAD.MOV.U32 R4, RZ, RZ, R32 ;  /* 0x000000ffff047224 */ /* 0x000fe400078e0020 */
[----:B------:R-:W-:-:S07]  /*227d0*/  IMAD.MOV.U32 R5, RZ, RZ, R33 ;  /* 0x000000ffff057224 */ /* 0x000fce00078e0021 */
[----:B------:R-:W-:-:S07]  /*227e0*/  LEPC R20, `(.L_x_799) ;  /* 0x000000001014794e */ /* 0x000fce0000000000 */
[----:B0-----:R-:W-:Y:S05]  /*227f0*/  CALL.ABS.NOINC R36 ;  /* 0x0000000024007343 */ /* 0x001fea0003c00000 */
.L_x_799:
[----:B------:R-:W-:Y:S05]  /*22800*/  BSYNC.RECONVERGENT B7 ;  /* 0x0000000000077941 */ /* 0x000fea0003800200 */
.L_x_798:
        /* <DEDUP_REMOVED lines=12> */
.L_x_873:
[----:B------:R-:W2:Y:S02]  /*228d0*/  LD.E.64 R4, desc[UR36][R22.64+0x10] ;  /* 0x0000102416047980 */ /* 0x000ea4000c101b00 */
[----:B--2---:R-:W-:-:S04]  /*228e0*/  IADD3 R6, P0, PT, R4, R3, RZ ;  /* 0x0000000304067210 */ /* 0x004fc80007f1e0ff */
[----:B------:R-:W-:-:S05]  /*228f0*/  LEA.HI.X.SX32 R7, R3, R5, 0x1, P0 ;  /* 0x0000000503077211 */ /* 0x000fca00000f0eff */
[----:B------:R2:W-:Y:S04]  /*22900*/  ST.E.U8 desc[UR36][R6.64], RZ ;  /* 0x000000ff06007985 */ /* 0x0005e8000c101124 */
[----:B------:R-:W3:Y:S01]  /*22910*/  LD.E.64 R4, desc[UR36][R22.64+0x18] ;  /* 0x0000182416047980 */ /* 0x000ee2000c101b00 */
[----:B------:R-:W-:-:S05]  /*22920*/  IADD3 R3, P0, PT, R3, 0x1, RZ ;  /* 0x0000000103037810 */ /* 0x000fca0007f1e0ff */
[----:B------:R-:W-:Y:S01]  /*22930*/  IMAD.X R9, RZ, RZ, R9, P0 ;  /* 0x000000ffff097224 */ /* 0x000fe200000e0609 */
[----:B---3--:R-:W-:-:S04]  /*22940*/  ISETP.GE.U32.AND P0, PT, R3, R4, PT ;  /* 0x000000040300720c */ /* 0x008fc80003f06070 */
[----:B------:R-:W-:-:S13]  /*22950*/  ISETP.GE.U32.AND.EX P0, PT, R9, R5, PT, P0 ;  /* 0x000000050900720c */ /* 0x000fda0003f06100 */
[----:B--2---:R-:W-:Y:S05]  /*22960*/  @!P0 BRA `(.L_x_873) ;  /* 0xfffffffc00d88947 */ /* 0x004fea000383ffff */
.L_x_872:
[----:B------:R-:W-:Y:S05]  /*22970*/  BSYNC.RECONVERGENT B1 ;  /* 0x0000000000017941 */ /* 0x000fea0003800200 */
.L_x_871:
[----:B------:R2:W-:Y:S04]  /*22980*/  ST.E.64 desc[UR36][R22.64], RZ ;  /* 0x000000ff16007985 */ /* 0x0005e8000c101b24 */
[----:B------:R2:W-:Y:S02]  /*22990*/  ST.E.64 desc[UR36][R22.64+0x8], RZ ;  /* 0x000008ff16007985 */ /* 0x0005e4000c101b24 */
.L_x_870:
[----:B------:R-:W-:Y:S05]  /*229a0*/  BSYNC.RECONVERGENT B0 ;  /* 0x0000000000007941 */ /* 0x000fea0003800200 */
.L_x_869:
[----:B------:R-:W3:Y:S01]  /*229b0*/  LD.E.64 R4, desc[UR36][R24.64+0x8] ;  /* 0x0000082418047980 */ /* 0x000ee2000c101b00 */
[----:B------:R-:W-:Y:S01]  /*229c0*/  BSSY.RECONVERGENT B0, `(.L_x_874) ;  /* 0x0000024000007945 */ /* 0x000fe20003800200 */
[----:B---3--:R-:W-:-:S04]  /*229d0*/  ISETP.NE.U32.AND P0, PT, R4, RZ, PT ;  /* 0x000000ff0400720c */ /* 0x008fc80003f05070 */
[----:B------:R-:W-:Y:S02]  /*229e0*/  ISETP.NE.AND.EX P0, PT, R5, RZ, PT, P0 ;  /* 0x000000ff0500720c */ /* 0x000fe40003f05300 */
[----:B------:R-:W-:-:S11]  /*229f0*/  CS2R R4, SRZ ;  /* 0x0000000000047805 */ /* 0x000fd6000001ff00 */
[----:B------:R-:W-:Y:S05]  /*22a00*/  @!P0 BRA `(.L_x_875) ;  /* 0x00000000007c8947 */ /* 0x000fea0003800000 */
[----:B------:R-:W3:Y:S04]  /*22a10*/  LD.E.64 R6, desc[UR36][R24.64] ;  /* 0x0000002418067980 */ /* 0x000ee8000c101b00 */
[----:B------:R-:W4:Y:S04]  /*22a20*/  LD.E.64 R10, desc[UR36][R22.64+0x18] ;  /* 0x00001824160a7980 */ /* 0x000f28000c101b00 */
[----:B---3--:R3:W-:Y:S04]  /*22a30*/  ST.E.64 desc[UR36][R22.64], R6 ;  /* 0x0000000616007985 */ /* 0x0087e8000c101b24 */
[----:B------:R-:W4:Y:S02]  /*22a40*/  LD.E.64 R8, desc[UR36][R24.64+0x8] ;  /* 0x0000082418087980 */ /* 0x000f24000c101b00 */
[----:B----4-:R-:W-:-:S04]  /*22a50*/  ISETP.LT.U32.AND P0, PT, R8, R10, PT ;  /* 0x0000000a0800720c */ /* 0x010fc80003f01070 */
[----:B------:R-:W-:-:S04]  /*22a60*/  ISETP.LT.U32.AND.EX P0, PT, R9, R11, PT, P0 ;  /* 0x0000000b0900720c */ /* 0x000fc80003f01100 */
[----:B------:R-:W-:Y:S02]  /*22a70*/  SEL R8, R8, R10, P0 ;  /* 0x0000000a08087207 */ /* 0x000fe40000000000 */
[----:B------:R-:W-:Y:S02]  /*22a80*/  SEL R9, R9, R11, P0 ;  /* 0x0000000b09097207 */ /* 0x000fe40000000000 */
[----:B------:R-:W-:-:S03]  /*22a90*/  ISETP.NE.U32.AND P0, PT, R8, RZ, PT ;  /* 0x000000ff0800720c */ /* 0x000fc60003f05070 */
[----:B------:R3:W-:Y:S01]  /*22aa0*/  ST.E.64 desc[UR36][R22.64+0x8], R8 ;  /* 0x0000080816007985 */ /* 0x0007e2000c101b24 */
[----:B------:R-:W-:-:S13]  /*22ab0*/  ISETP.NE.AND.EX P0, PT, R9, RZ, PT, P0 ;  /* 0x000000ff0900720c */ /* 0x000fda0003f05300 */
[----:B---3--:R-:W-:Y:S05]  /*22ac0*/  @!P0 BRA `(.L_x_875) ;  /* 0x00000000004c8947 */ /* 0x008fea0003800000 */
[----:B------:R-:W-:Y:S01]  /*22ad0*/  BSSY.RECONVERGENT B1, `(.L_x_875) ;  /* 0x0000012000017945 */ /* 0x000fe20003800200 */
[----:B------:R-:W-:Y:S02]  /*22ae0*/  IMAD.MOV.U32 R11, RZ, RZ, RZ ;  /* 0x000000ffff0b7224 */ /* 0x000fe400078e00ff */
[----:B------:R-:W-:-:S07]  /*22af0*/  IMAD.MOV.U32 R13, RZ, RZ, RZ ;  /* 0x000000ffff0d7224 */ /* 0x000fce00078e00ff */
.L_x_876:
[----:B------:R-:W3:Y:S01]  /*22b00*/  LD.E.64 R4, desc[UR36][R24.64+0x10] ;  /* 0x0000102418047980 */ /* 0x000ee2000c101b00 */
[----:B------:R-:W-:-:S03]  /*22b10*/  SHF.R.S32.HI R3, RZ, 0x1f, R11 ;  /* 0x0000001fff037819 */ /* 0x000fc6000001140b */
[----:B------:R-:W4:Y:S01]  /*22b20*/  LD.E.64 R6, desc[UR36][R22.64+0x10] ;  /* 0x0000102416067980 */ /* 0x000f22000c101b00 */
[----:B---3--:R-:W-:-:S05]  /*22b30*/  IADD3 R8, P0, PT, R4, R11, RZ ;  /* 0x0000000b04087210 */ /* 0x008fca0007f1e0ff */
[----:B------:R-:W-:-:S06]  /*22b40*/  IMAD.X R9, R5, 0x1, R3, P0 ;  /* 0x0000000105097824 */ /* 0x000fcc00000e0603 */
[----:B------:R-:W3:Y:S01]  /*22b50*/  LD.E.U8 R9, desc[UR36][R8.64] ;  /* 0x0000002408097980 */ /* 0x000ee2000c101100 */
[----:B----4-:R-:W-:-:S05]  /*22b60*/  IADD3 R6, P0, PT, R6, R11, RZ ;  /* 0x0000000b06067210 */ /* 0x010fca0007f1e0ff */
[----:B------:R-:W-:-:S05]  /*22b70*/  IMAD.X R7, R7, 0x1, R3, P0 ;  /* 0x0000000107077824 */ /* 0x000fca00000e0603 */
[----:B---3--:R3:W-:Y:S04]  /*22b80*/  ST.E.U8 desc[UR36][R6.64], R9 ;  /* 0x0000000906007985 */ /* 0x0087e8000c101124 */
[----:B------:R-:W4:Y:S01]  /*22b90*/  LD.E.64 R4, desc[UR36][R22.64+0x8] ;  /* 0x0000082416047980 */ /* 0x000f22000c101b00 */
[----:B------:R-:W-:-:S05]  /*22ba0*/  IADD3 R11, P0, PT, R11, 0x1, RZ ;  /* 0x000000010b0b7810 */ /* 0x000fca0007f1e0ff */
[----:B------:R-:W-:Y:S01]  /*22bb0*/  IMAD.X R13, RZ, RZ, R13, P0 ;  /* 0x000000ffff0d7224 */ /* 0x000fe200000e060d */
[----:B----4-:R-:W-:-:S04]  /*22bc0*/  ISETP.GE.U32.AND P0, PT, R11, R4, PT ;  /* 0x000000040b00720c */ /* 0x010fc80003f06070 */
[----:B------:R-:W-:-:S13]  /*22bd0*/  ISETP.GE.U32.AND.EX P0, PT, R13, R5, PT, P0 ;  /* 0x000000050d00720c */ /* 0x000fda0003f06100 */
[----:B---3--:R-:W-:Y:S05]  /*22be0*/  @!P0 BRA `(.L_x_876) ;  /* 0xfffffffc00c48947 */ /* 0x008fea000383ffff */
[----:B------:R-:W-:Y:S05]  /*22bf0*/  BSYNC.RECONVERGENT B1 ;  /* 0x0000000000017941 */ /* 0x000fea0003800200 */
.L_x_875:
[----:B------:R-:W-:Y:S05]  /*22c00*/  BSYNC.RECONVERGENT B0 ;  /* 0x0000000000007941 */ /* 0x000fea0003800200 */
.L_x_874:
        /* <DEDUP_REMOVED lines=12> */
.L_x_881:
[----:B------:R-:W3:Y:S02]  /*22cd0*/  LD.E.64 R4, desc[UR36][R24.64+0x10] ;  /* 0x0000102418047980 */ /* 0x000ee4000c101b00 */
[----:B---3--:R-:W-:-:S04]  /*22ce0*/  IADD3 R6, P0, PT, R4, R3, RZ ;  /* 0x0000000304067210 */ /* 0x008fc80007f1e0ff */
[----:B------:R-:W-:-:S05]  /*22cf0*/  LEA.HI.X.SX32 R7, R3, R5, 0x1, P0 ;  /* 0x0000000503077211 */ /* 0x000fca00000f0eff */
[----:B------:R3:W-:Y:S04]  /*22d00*/  ST.E.U8 desc[UR36][R6.64], RZ ;  /* 0x000000ff06007985 */ /* 0x0007e8000c101124 */
[----:B------:R-:W4:Y:S01]  /*22d10*/  LD.E.64 R4, desc[UR36][R24.64+0x18] ;  /* 0x0000182418047980 */ /* 0x000f22000c101b00 */
[----:B------:R-:W-:-:S05]  /*22d20*/  IADD3 R3, P0, PT, R3, 0x1, RZ ;  /* 0x0000000103037810 */ /* 0x000fca0007f1e0ff */
[----:B------:R-:W-:Y:S01]  /*22d30*/  IMAD.X R9, RZ, RZ, R9, P0 ;  /* 0x000000ffff097224 */ /* 0x000fe200000e0609 */
[----:B----4-:R-:W-:-:S04]  /*22d40*/  ISETP.GE.U32.AND P0, PT, R3, R4, PT ;  /* 0x000000040300720c */ /* 0x010fc80003f06070 */
[----:B------:R-:W-:-:S13]  /*22d50*/  ISETP.GE.U32.AND.EX P0, PT, R9, R5, PT, P0 ;  /* 0x000000050900720c */ /* 0x000fda0003f06100 */
[----:B---3--:R-:W-:Y:S05]  /*22d60*/  @!P0 BRA `(.L_x_881) ;  /* 0xfffffffc00d88947 */ /* 0x008fea000383ffff */
.L_x_880:
[----:B------:R-:W-:Y:S05]  /*22d70*/  BSYNC.RECONVERGENT B1 ;  /* 0x0000000000017941 */ /* 0x000fea0003800200 */
.L_x_879:
[----:B------:R3:W-:Y:S04]  /*22d80*/  ST.E.64 desc[UR36][R24.64], RZ ;  /* 0x000000ff18007985 */ /* 0x0007e8000c101b24 */
[----:B------:R3:W-:Y:S04]  /*22d90*/  ST.E.64 desc[UR36][R24.64+0x8], RZ ;  /* 0x000008ff18007985 */ /* 0x0007e8000c101b24 */
[----:B------:R3:W5:Y:S02]  /*22da0*/  LD.E.64 R4, desc[UR36][R22.64+0x8] ;  /* 0x0000082416047980 */ /* 0x000764000c101b00 */
.L_x_878:
[----:B------:R-:W-:Y:S05]  /*22db0*/  BSYNC.RECONVERGENT B0 ;  /* 0x0000000000007941 */ /* 0x000fea0003800200 */
.L_x_877:
[----:B-----5:R-:W-:Y:S01]  /*22dc0*/  ISETP.NE.U32.AND P0, PT, R4, RZ, PT ;  /* 0x000000ff0400720c */ /* 0x020fe20003f05070 */
[----:B------:R-:W-:Y:S03]  /*22dd0*/  BSSY.RECONVERGENT B6, `(.L_x_882) ;  /* 0x00000d9000067945 */ /* 0x000fe60003800200 */
[----:B------:R-:W-:-:S13]  /*22de0*/  ISETP.NE.AND.EX P0, PT, R5, RZ, PT, P0 ;  /* 0x000000ff0500720c */ /* 0x000fda0003f05300 */
[----:B------:R-:W-:Y:S05]  /*22df0*/  @!P0 BRA `(.L_x_883) ;  /* 0x0000000c00588947 */ /* 0x000fea0003800000 */
[----:B------:R-:W4:Y:S02]  /*22e00*/  LD.E.64 R4, desc[UR36][R18.64+0x8] ;  /* 0x0000082412047980 */ /* 0x000f24000c101b00 */
[----:B----4-:R-:W-:-:S04]  /*22e10*/  ISETP.NE.U32.AND P0, PT, R4, RZ, PT ;  /* 0x000000ff0400720c */ /* 0x010fc80003f05070 */
[----:B------:R-:W-:-:S13]  /*22e20*/  ISETP.NE.AND.EX P0, PT, R5, RZ, PT, P0 ;  /* 0x000000ff0500720c */ /* 0x000fda0003f05300 */
[----:B------:R-:W-:Y:S05]  /*22e30*/  @!P0 BRA `(.L_x_883) ;  /* 0x0000000c00488947 */ /* 0x000fea0003800000 */
[----:B------:R-:W4:Y:S01]  /*22e40*/  LD.E R4, desc[UR36][R24.64+0x18] ;  /* 0x0000182418047980 */ /* 0x000f22000c101900 */
[----:B------:R-:W-:-:S04]  /*22e50*/  MOV R0, 0x0 ;  /* 0x0000000000007802 */ /* 0x000fc80000000f00 */
[----:B------:R0:W0:Y:S01]  /*22e60*/  LDC.64 R6, c[0x4][R0] ;  /* 0x0100000000067b82 */ /* 0x0000220000000a00 */
[----:B----4-:R-:W-:-:S05]  /*22e70*/  IMAD.SHL.U32 R4, R4, 0x2, RZ ;  /* 0x0000000204047824 */ /* 0x010fca00078e00ff */
[----:B0-----:R-:W-:-:S07]  /*22e80*/  SHF.R.S32.HI R5, RZ, 0x1f, R4 ;  /* 0x0000001fff057819 */ /* 0x001fce0000011404 */
[----:B------:R-:W-:-:S07]  /*22e90*/  LEPC R20, `(.L_x_884) ;  /* 0x000000001014794e */ /* 0x000fce0000000000 */
[----:B-123--:R-:W-:Y:S05]  /*22ea0*/  CALL.ABS.NOINC R6 ;  /* 0x0000000006007343 */ /* 0x00efea0003c00000 */
.L_x_884:
        /* <DEDUP_REMOVED lines=10> */
.L_x_887:
        /* <DEDUP_REMOVED lines=11> */
.L_x_886:
[----:B------:R-:W-:Y:S05]  /*23000*/  BSYNC.RECONVERGENT B0 ;  /* 0x0000000000007941 */ /* 0x000fea0003800200 */
.L_x_885:
        /* <DEDUP_REMOVED lines=21> */
.L_x_897:
        /* <DEDUP_REMOVED lines=21> */
.L_x_896:
        /* <DEDUP_REMOVED lines=44> */
.L_x_895:
[----:B------:R-:W-:-:S07]  /*23570*/  IMAD.MOV.U32 R14, RZ, RZ, R12 ;  /* 0x000000ffff0e7224 */ /* 0x000fce00078e000c */
.L_x_894:
[----:B------:R-:W-:Y:S05]  /*23580*/  BSYNC.RECONVERGENT B3 ;  /* 0x0000000000037941 */ /* 0x000fea0003800200 */
.L_x_893:
        /* <DEDUP_REMOVED lines=8> */
.L_x_892:
[----:B------:R-:W-:Y:S05]  /*23610*/  BSYNC.RECONVERGENT B2 ;  /* 0x0000000000027941 */ /* 0x000fea0003800200 */
.L_x_891:
[----:B------:R-:W-:-:S05]  /*23620*/  IADD3 R3, P0, PT, R3, 0x1, RZ ;  /* 0x0000000103037810 */ /* 0x000fca0007f1e0ff */
[----:B------:R-:W-:Y:S01]  /*23630*/  IMAD.X R32, RZ, RZ, R32, P0 ;  /* 0x000000ffff207224 */ /* 0x000fe200000e0620 */
[----:B-----5:R-:W-:-:S04]  /*23640*/  ISETP.GE.U32.AND P0, PT, R3, R12, PT ;  /* 0x0000000c0300720c */ /* 0x020fc80003f06070 */
[----:B------:R-:W-:-:S13]  /*23650*/  ISETP.GE.U32.AND.EX P0, PT, R32, R13, PT, P0 ;  /* 0x0000000d2000720c */ /* 0x000fda0003f06100 */
[----:B------:R-:W-:Y:S05]  /*23660*/  @!P0 BRA `(.L_x_897) ;  /* 0xfffffff800bc8947 */ /* 0x000fea000383ffff */
[----:B------:R-:W-:Y:S05]  /*23670*/  BSYNC.RECONVERGENT B1 ;  /* 0x0000000000017941 */ /* 0x000fea0003800200 */
.L_x_890:
[----:B------:R-:W-:-:S04]  /*23680*/  PRMT R0, R36, 0x8880, RZ ;  /* 0x0000888024007816 */ /* 0x000fc800000000ff */
[----:B------:R-:W-:-:S13]  /*23690*/  ISETP.LT.AND P0, PT, R0, 0x1, PT ;  /* 0x000000010000780c */ /* 0x000fda0003f01270 */
.L_x_889:
[----:B------:R-:W-:Y:S05]  /*236a0*/  BSYNC.RECONVERGENT B0 ;  /* 0x0000000000007941 */ /* 0x000fea0003800200 */
.L_x_888:
        /* <DEDUP_REMOVED lines=28> */
.L_x_899:
        /* <DEDUP_REMOVED lines=10> */
.L_x_898:
        /* <DEDUP_REMOVED lines=20> */
.L_x_902:
        /* <DEDUP_REMOVED lines=14> */
.L_x_901:
[----:B------:R-:W-:Y:S05]  /*23b30*/  BSYNC.RECONVERGENT B0 ;  /* 0x0000000000007941 */ /* 0x000fea0003800200 */
.L_x_900:
[----:B------:R-:W-:-:S07]  /*23b40*/  LEPC R20, `(.L_x_883) ;  /* 0x000000001014794e */ /* 0x000fce0000000000 */
[----:B01----:R-:W-:Y:S05]  /*23b50*/  CALL.ABS.NOINC R6 ;  /* 0x0000000006007343 */ /* 0x003fea0003c00000 */
.L_x_883:
[----:B------:R-:W-:Y:S05]  /*23b60*/  BSYNC.RECONVERGENT B6 ;  /* 0x0000000000067941 */ /* 0x000fea0003800200 */
.L_x_882:
        /* <DEDUP_REMOVED lines=10> */
[----:B------:R-:W-:Y:S02]  /*23c10*/  IMAD.MOV.U32 R3, RZ, RZ, RZ ;  /* 0x000000ffff037224 */ /* 0x000fe400078e00ff */
[----:B------:R-:W-:-:S07]  /*23c20*/  IMAD.MOV.U32 R9, RZ, RZ, RZ ;  /* 0x000000ffff097224 */ /* 0x000fce00078e00ff */
.L_x_907:
[----:B------:R-:W4:Y:S02]  /*23c30*/  LD.E.64 R4, desc[UR36][R22.64+0x10] ;  /* 0x0000102416047980 */ /* 0x000f24000c101b00 */
[----:B----4-:R-:W-:-:S04]  /*23c40*/  IADD3 R6, P0, PT, R4, R3, RZ ;  /* 0x0000000304067210 */ /* 0x010fc80007f1e0ff */
[----:B------:R-:W-:-:S05]  /*23c50*/  LEA.HI.X.SX32 R7, R3, R5, 0x1, P0 ;  /* 0x0000000503077211 */ /* 0x000fca00000f0eff */
[----:B------:R4:W-:Y:S04]  /*23c60*/  ST.E.U8 desc[UR36][R6.64], RZ ;  /* 0x000000ff06007985 */ /* 0x0009e8000c101124 */
[----:B------:R-:W5:Y:S01]  /*23c70*/  LD.E.64 R4, desc[UR36][R22.64+0x18] ;  /* 0x0000182416047980 */ /* 0x000f62000c101b00 */
[----:B------:R-:W-:-:S05]  /*23c80*/  IADD3 R3, P0, PT, R3, 0x1, RZ ;  /* 0x0000000103037810 */ /* 0x000fca0007f1e0ff */
[----:B------:R-:W-:Y:S01]  /*23c90*/  IMAD.X R9, RZ, RZ, R9, P0 ;  /* 0x000000ffff097224 */ /* 0x000fe200000e0609 */
[----:B-----5:R-:W-:-:S04]  /*23ca0*/  ISETP.GE.U32.AND P0, PT, R3, R4, PT ;  /* 0x000000040300720c */ /* 0x020fc80003f06070 */
[----:B------:R-:W-:-:S13]  /*23cb0*/  ISETP.GE.U32.AND.EX P0, PT, R9, R5, PT, P0 ;  /* 0x000000050900720c */ /* 0x000fda0003f06100 */
[----:B----4-:R-:W-:Y:S05]  /*23cc0*/  @!P0 BRA `(.L_x_907) ;  /* 0xfffffffc00d88947 */ /* 0x010fea000383ffff */
.L_x_906:
[----:B------:R-:W-:Y:S05]  /*23cd0*/  BSYNC.RECONVERGENT B1 ;  /* 0x0000000000017941 */ /* 0x000fea0003800200 */
.L_x_905:
[----:B------:R4:W-:Y:S04]  /*23ce0*/  ST.E.64 desc[UR36][R22.64], RZ ;  /* 0x000000ff16007985 */ /* 0x0009e8000c101b24 */
[----:B------:R4:W-:Y:S02]  /*23cf0*/  ST.E.64 desc[UR36][R22.64+0x8], RZ ;  /* 0x000008ff16007985 */ /* 0x0009e4000c101b24 */
.L_x_904:
[----:B------:R-:W-:Y:S05]  /*23d00*/  BSYNC.RECONVERGENT B0 ;  /* 0x0000000000007941 */ /* 0x000fea0003800200 */
.L_x_903:
[----:B------:R-:W5:Y:S01]  /*23d10*/  LD.E.64 R4, desc[UR36][R24.64+0x8] ;  /* 0x0000082418047980 */ /* 0x000f62000c101b00 */
[----:B------:R-:W-:Y:S01]  /*23d20*/  BSSY.RECONVERGENT B0, `(.L_x_908) ;  /* 0x0000024000007945 */ /* 0x000fe20003800200 */
[----:B------:R-:W-:Y:S02]  /*23d30*/  CS2R R10, SRZ ;  /* 0x00000000000a7805 */ /* 0x000fe4000001ff00 */
        /* <DEDUP_REMOVED lines=18> */
.L_x_910:
        /* <DEDUP_REMOVED lines=16> */
.L_x_909:
[----:B------:R-:W-:Y:S05]  /*23f60*/  BSYNC.RECONVERGENT B0 ;  /* 0x0000000000007941 */ /* 0x000fea0003800200 */
.L_x_908:
        /* <DEDUP_REMOVED lines=12> */
.L_x_915:
        /* <DEDUP_REMOVED lines=10> */
.L_x_914:
[----:B------:R-:W-:Y:S05]  /*240d0*/  BSYNC.RECONVERGENT B1 ;  /* 0x0000000000017941 */ /* 0x000fea0003800200 */
.L_x_913:
[----:B------:R0:W-:Y:S04]  /*240e0*/  ST.E.64 desc[UR36][R24.64], RZ ;  /* 0x000000ff18007985 */ /* 0x0001e8000c101b24 */
[----:B------:R0:W-:Y:S04]  /*240f0*/  ST.E.64 desc[UR36][R24.64+0x8], RZ ;  /* 0x000008ff18007985 */ /* 0x0001e8000c101b24 */
[----:B------:R0:W5:Y:S02]  /*24100*/  LD.E.64 R10, desc[UR36][R22.64+0x8] ;  /* 0x00000824160a7980 */ /* 0x000164000c101b00 */
.L_x_912:
[----:B------:R-:W-:Y:S05]  /*24110*/  BSYNC.RECONVERGENT B0 ;  /* 0x0000000000007941 */ /* 0x000fea0003800200 */
.L_x_911:
[----:B------:R-:W2:Y:S01]  /*24120*/  LD.E.64 R20, desc[UR36][R34.64+0x8] ;  /* 0x0000082422147980 */ /* 0x000ea2000c101b00 */
[----:B-----5:R-:W-:Y:S01]  /*24130*/  ISETP.NE.U32.AND P0, PT, R10, RZ, PT ;  /* 0x000000ff0a00720c */ /* 0x020fe20003f05070 */
[----:B------:R-:W-:Y:S03]  /*24140*/  BSSY.RECONVERGENT B0, `(.L_x_916) ;  /* 0x000023e000007945 */ /* 0x000fe60003800200 */
[----:B------:R-:W-:Y:S02]  /*24150*/  ISETP.NE.AND.EX P0, PT, R11, RZ, PT, P0 ;  /* 0x000000ff0b00720c */ /* 0x000fe40003f05300 */
[----:B--2---:R-:W-:-:S04]  /*24160*/  ISETP.NE.U32.AND P1, PT, R20, RZ, PT ;  /* 0x000000ff1400720c */ /* 0x004fc80003f25070 */
        /* <DEDUP_REMOVED lines=18> */
.L_x_920:
        /* <DEDUP_REMOVED lines=16> */
.L_x_919:
[----:B------:R-:W-:Y:S02]  /*24390*/  IMAD.MOV.U32 R4, RZ, RZ, R10 ;  /* 0x000000ffff047224 */ /* 0x000fe400078e000a */
[----:B------:R-:W-:Y:S01]  /*243a0*/  IMAD.MOV.U32 R5, RZ, RZ, R11 ;  /* 0x000000ffff057224 */ /* 0x000fe200078e000b */
[----:B------:R-:W-:Y:S06]  /*243b0*/  BRA `(.L_x_918) ;  /* 0x0000002000587947 */ /* 0x000fec0003800000 */
.L_x_917:
        /* <DEDUP_REMOVED lines=21> */
.L_x_923:
        /* <DEDUP_REMOVED lines=16> */
.L_x_922:
[----:B------:R-:W-:Y:S02]  /*24610*/  IMAD.MOV.U32 R4, RZ, RZ, R10 ;  /* 0x000000ffff047224 */ /* 0x000fe400078e000a */
[----:B------:R-:W-:Y:S01]  /*24620*/  IMAD.MOV.U32 R5, RZ, RZ, R11 ;  /* 0x000000ffff057224 */ /* 0x000fe200078e000b */
[----:B------:R-:W-:Y:S06]  /*24630*/  BRA `(.L_x_918) ;  /* 0x0000001c00b87947 */ /* 0x000fec0003800000 */
.L_x_921:
[----:B------:R-:W-:Y:S02]  /*24640*/  LOP3.LUT P2, RZ, R10, R20, RZ, 0xfc, !PT ;  /* 0x000000140aff7212 */ /* 0x000fe4000784fcff */
[----:B------:R-:W-:Y:S02]  /*24650*/  CS2R R4, SRZ ;  /* 0x0000000000047805 */ /* 0x000fe4000001ff00 */
[----:B------:R-:W-:-:S13]  /*24660*/  LOP3.LUT P2, RZ, R11, R21, RZ, 0xfc, P2 ;  /* 0x000000150bff7212 */ /* 0x000fda000104fcff */
[----:B------:R-:W-:Y:S05]  /*24670*/  @!P2 BRA `(.L_x_918) ;  /* 0x0000001c00a8a947 */ /* 0x000fea0003800000 */
[----:B------:R-:W2:Y:S04]  /*24680*/  LD.E.64 R14, desc[UR36][R22.64] ;  /* 0x00000024160e7980 */ /* 0x000ea8000c101b00 */
[----:B------:R-:W2:Y:S04]  /*24690*/  LD.E.64 R8, desc[UR36][R34.64] ;  /* 0x0000002422087980 */ /* 0x000ea8000c101b00 */
[----:B------:R-:W5:Y:S01]  /*246a0*/  LD.E.64 R6, desc[UR36][R24.64+0x18] ;  /* 0x0000182418067980 */ /* 0x000f62000c101b00 */
[----:B--2---:R-:W-:-:S04]  /*246b0*/  IADD3 R3, P3, PT, R8, -R14, RZ ;  /* 0x8000000e08037210 */ /* 0x004fc80007f7e0ff */
[----:B-----5:R-:W-:Y:S01]  /*246c0*/  ISETP.GT.U32.AND P2, PT, R3, R6, PT ;  /* 0x000000060300720c */ /* 0x020fe20003f44070 */
[----:B------:R-:W-:Y:S01]  /*246d0*/  IMAD.X R3, R9, 0x1, ~R15, P3 ;  /* 0x0000000109037824 */ /* 0x000fe200018e0e0f */
[----:B------:R-:W-:-:S04]  /*246e0*/  ISETP.LE.U32.AND P3, PT, R8, R14, PT ;  /* 0x0000000e0800720c */ /* 0x000fc80003f63070 */
[----:B------:R-:W-:-:S04]  /*246f0*/  ISETP.GT.U32.AND.EX P2, PT, R3, R7, PT, P2 ;  /* 0x000000070300720c */ /* 0x000fc80003f44120 */
[----:B------:R-:W-:-:S13]  /*24700*/  ISETP.LE.OR.EX P2, PT, R9, R15, !P2, P3 ;  /* 0x0000000f0900720c */ /* 0x000fda0005743730 */
[----:B------:R-:W-:Y:S05]  /*24710*/  @P2 BRA `(.L_x_924) ;  /* 0x0000000000842947 */ /* 0x000fea0003800000 */
        /* <DEDUP_REMOVED lines=14> */
.L_x_926:
        /* <DEDUP_REMOVED lines=16> */
.L_x_925:
[----:B------:R-:W-:Y:S02]  /*24900*/  IMAD.MOV.U32 R4, RZ, RZ, R10 ;  /* 0x000000ffff047224 */ /* 0x000fe400078e000a */
[----:B------:R-:W-:Y:S01]  /*24910*/  IMAD.MOV.U32 R5, RZ, RZ, R11 ;  /* 0x000000ffff057224 */ /* 0x000fe200078e000b */
[----:B------:R-:W-:Y:S06]  /*24920*/  BRA `(.L_x_918) ;  /* 0x0000001800fc7947 */ /* 0x000fec0003800000 */
.L_x_924:
        /* <DEDUP_REMOVED lines=42> */
.L_x_930:
        /* <DEDUP_REMOVED lines=16> */
.L_x_929:
[----:B------:R-:W-:Y:S02]  /*24cd0*/  IMAD.MOV.U32 R4, RZ, RZ, R10 ;  /* 0x000000ffff047224 */ /* 0x000fe400078e000a */
[----:B------:R-:W-:Y:S01]  /*24ce0*/  IMAD.MOV.U32 R5, RZ, RZ, R11 ;  /* 0x000000ffff057224 */ /* 0x000fe200078e000b */
[----:B------:R-:W-:Y:S06]  /*24cf0*/  BRA `(.L_x_918) ;  /* 0x0000001800087947 */ /* 0x000fec0003800000 */
.L_x_928:
[----:B------:R-:W-:Y:S05]  /*24d00*/  BSYNC.RELIABLE B1 ;  /* 0x0000000000017941 */ /* 0x000fea0003800100 */
.L_x_927:
        /* <DEDUP_REMOVED lines=31> */
.L_x_935:
[----:B------:R-:W-:-:S04]  /*24f00*/  ISETP.GT.U32.AND P1, PT, R5, R0, PT ;  /* 0x000000000500720c */ /* 0x000fc80003f24070 */
[----:B------:R-:W-:-:S13]  /*24f10*/  ISETP.GT.AND.EX P1, PT, R6, R3, PT, P1 ;  /* 0x000000030600720c */ /* 0x000fda0003f24310 */
[----:B--2---:R-:W2:Y:S01]  /*24f20*/  @P1 LD.E.64 R32, desc[UR36][R10.64+0x10] ;  /* 0x000010240a201980 */ /* 0x004ea2000c101b00 */
        /* <DEDUP_REMOVED lines=12> */
[----:B------:R-:W5:Y:S01]  /*24ff0*/  @P2 LD.E.64 R32, desc[UR36][R10.64+0x10] ;  /* 0x000010240a202980 */ /* 0x000f62000c101b00 */
[----:B------:R-:W-:-:S03]  /*25000*/  IADD3 R47, P3, PT, R5, -0x2, RZ ;  /* 0xfffffffe052f7810 */ /* 0x000fc60007f7e0ff */
[----:B------:R-:W2:Y:S02]  /*25010*/  @P2 LD.E.64 R20, desc[UR36][R24.64+0x10] ;  /* 0x0000102418142980 */ /* 0x000ea4000c101b00 */
[----:B------:R-:W-:Y:S01]  /*25020*/  @P2 IMAD.IADD R43, R47, 0x1, -R0 ;  /* 0x000000012f2b2824 */ /* 0x000fe200078e0a00 */
[----:B------:R-:W-:-:S04]  /*25030*/  IADD3.X R36, PT, PT, R6, -0x1, RZ, P3, !PT ;  /* 0xffffffff06247810 */ /* 0x000fc80001ffe4ff */
[----:B-----5:R-:W-:-:S04]  /*25040*/  @P2 IADD3 R32, P1, PT, R32, R43, RZ ;  /* 0x0000002b20202210 */ /* 0x020fc80007f3e0ff */
[----:B------:R-:W-:-:S05]  /*25050*/  @P2 LEA.HI.X.SX32 R33, R43, R33, 0x1, P1 ;  /* 0x000000212b212211 */ /* 0x000fca00008f0eff */
[----:B------:R-:W5:Y:S01]  /*25060*/  @P2 LD.E.U8 R43, desc[UR36][R32.64] ;  /* 0x00000024202b2980 */ /* 0x000f62000c101100 */
[----:B------:R-:W-:-:S04]  /*25070*/  ISETP.GT.U32.AND P1, PT, R47, R0, PT ;  /* 0x000000002f00720c */ /* 0x000fc80003f24070 */
[----:B------:R-:W-:Y:S02]  /*25080*/  ISETP.GT.AND.EX P1, PT, R36, R3, PT, P1 ;  /* 0x000000032400720c */ /* 0x000fe40003f24310 */
[----:B--2---:R-:W-:-:S04]  /*25090*/  @P2 IADD3 R44, P3, PT, R20, R47, RZ ;  /* 0x0000002f142c2210 */ /* 0x004fc80007f7e0ff */
[----:B------:R-:W-:-:S05]  /*250a0*/  @P2 LEA.HI.X.SX32 R45, R47, R21, 0x1, P3 ;  /* 0x000000152f2d2211 */ /* 0x000fca00018f0eff */
[----:B-----5:R2:W-:Y:S04]  /*250b0*/  @P2 ST.E.U8 desc[UR36][R44.64], R43 ;  /* 0x0000002b2c002985 */ /* 0x0205e8000c101124 */
[----:B------:R-:W5:Y:S01]  /*250c0*/  @P1 LD.E.64 R36, desc[UR36][R10.64+0x10] ;  /* 0x000010240a241980 */ /* 0x000f62000c101b00 */
[----:B------:R-:W-:-:S03]  /*250d0*/  IADD3 R49, P3, PT, R5, -0x3, RZ ;  /* 0xfffffffd05317810 */ /* 0x000fc60007f7e0ff */
[----:B------:R-:W2:Y:S02]  /*250e0*/  @P1 LD.E.64 R20, desc[UR36][R24.64+0x10] ;  /* 0x0000102418141980 */ /* 0x000ea4000c101b00 */
[----:B------:R-:W-:-:S05]  /*250f0*/  @P1 IMAD.IADD R47, R49, 0x1, -R0 ;  /* 0x00000001312f1824 */ /* 0x000fca00078e0a00 */
[----:B-----5:R-:W-:-:S04]  /*25100*/  @P1 IADD3 R32, P2, PT, R36, R47, RZ ;  /* 0x0000002f24201210 */ /* 0x020fc80007f5e0ff */
[----:B------:R-:W-:-:S05]  /*25110*/  @P1 LEA.HI.X.SX32 R33, R47, R37, 0x1, P2 ;  /* 0x000000252f211211 */ /* 0x000fca00010f0eff */
[----:B------:R-:W5:Y:S01]  /*25120*/  @P1 LD.E.U8 R47, desc[UR36][R32.64] ;  /* 0x00000024202f1980 */ /* 0x000f62000c101100 */
[----:B------:R-:W-:Y:S02]  /*25130*/  ISETP.GT.U32.AND P2, PT, R49, R0, PT ;  /* 0x000000003100720c */ /* 0x000fe40003f44070 */
[----:B------:R-:W-:-:S04]  /*25140*/  IADD3.X R36, PT, PT, R6, -0x1, RZ, P3, !PT ;  /* 0xffffffff06247810 */ /* 0x000fc80001ffe4ff */
[----:B------:R-:W-:Y:S02]  /*25150*/  ISETP.GT.AND.EX P2, PT, R36, R3, PT, P2 ;  /* 0x000000032400720c */ /* 0x000fe40003f44320 */
[----:B--2---:R-:W-:-:S04]  /*25160*/  @P1 IADD3 R44, P3, PT, R20, R49, RZ ;  /* 0x00000031142c1210 */ /* 0x004fc80007f7e0ff */
[----:B------:R-:W-:-:S05]  /*25170*/  @P1 LEA.HI.X.SX32 R45, R49, R21, 0x1, P3 ;  /* 0x00000015312d1211 */ /* 0x000fca00018f0eff */
[----:B-----5:R2:W-:Y:S04]  /*25180*/  @P1 ST.E.U8 desc[UR36][R44.64], R47 ;  /* 0x0000002f2c001985 */ /* 0x0205e8000c101124 */
[----:B------:R-:W5:Y:S01]  /*25190*/  @P2 LD.E.64 R36, desc[UR36][R10.64+0x10] ;  /* 0x000010240a242980 */ /* 0x000f62000c101b00 */
[----:B------:R-:W-:-:S03]  /*251a0*/  IADD3 R5, P3, PT, R5, -0x4, RZ ;  /* 0xfffffffc05057810 */ /* 0x000fc60007f7e0ff */
[----:B------:R-:W3:Y:S02]  /*251b0*/  @P2 LD.E.64 R20, desc[UR36][R24.64+0x10] ;  /* 0x0000102418142980 */ /* 0x000ee4000c101b00 */
[----:B------:R-:W-:-:S05]  /*251c0*/  @P2 IMAD.IADD R43, R5, 0x1, -R0 ;  /* 0x00000001052b2824 */ /* 0x000fca00078e0a00 */
[----:B-----5:R-:W-:-:S04]  /*251d0*/  @P2 IADD3 R32, P1, PT, R36, R43, RZ ;  /* 0x0000002b24202210 */ /* 0x020fc80007f3e0ff */
[----:B------:R-:W-:-:S06]  /*251e0*/  @P2 LEA.HI.X.SX32 R33, R43, R37, 0x1, P1 ;  /* 0x000000252b212211 */ /* 0x000fcc00008f0eff */
[----:B------:R-:W5:Y:S01]  /*251f0*/  @P2 LD.E.U8 R33, desc[UR36][R32.64] ;  /* 0x0000002420212980 */ /* 0x000f62000c101100 */
[----:B---3--:R-:W-:-:S04]  /*25200*/  @P2 IADD3 R20, P1, PT, R20, R5, RZ ;  /* 0x0000000514142210 */ /* 0x008fc80007f3e0ff */
[----:B------:R-:W-:Y:S02]  /*25210*/  @P2 LEA.HI.X.SX32 R21, R5, R21, 0x1, P1 ;  /* 0x0000001505152211 */ /* 0x000fe400008f0eff */
[----:B------:R-:W-:-:S05]  /*25220*/  IADD3 R42, P1, PT, R42, 0x4, RZ ;  /* 0x000000042a2a7810 */ /* 0x000fca0007f3e0ff */
[----:B------:R-:W-:Y:S01]  /*25230*/  IMAD.X R9, RZ, RZ, R9, P1 ;  /* 0x000000ffff097224 */ /* 0x000fe200008e0609 */
[----:B------:R-:W-:-:S04]  /*25240*/  ISETP.NE.U32.AND P1, PT, R42, R7, PT ;  /* 0x000000072a00720c */ /* 0x000fc80003f25070 */
[----:B------:R-:W-:Y:S02]  /*25250*/  ISETP.NE.AND.EX P1, PT, R9, R8, PT, P1 ;  /* 0x000000080900720c */ /* 0x000fe40003f25310 */
[----:B------:R-:W-:Y:S01]  /*25260*/  IADD3.X R6, PT, PT, R6, -0x1, RZ, P3, !PT ;  /* 0xffffffff06067810 */ /* 0x000fe20001ffe4ff */
[----:B-----5:R2:W-:Y:S10]  /*25270*/  @P2 ST.E.U8 desc[UR36][R20.64], R33 ;  /* 0x0000002114002985 */ /* 0x0205f4000c101124 */
[----:B------:R-:W-:Y:S05]  /*25280*/  @P1 BRA `(.L_x_935) ;  /* 0xfffffffc001c1947 */ /* 0x000fea000383ffff */
.L_x_934:
[----:B------:R-:W-:Y:S05]  /*25290*/  BSYNC.RECONVERGENT B2 ;  /* 0x0000000000027941 */ /* 0x000fea0003800200 */
.L_x_933:
[----:B------:R-:W-:Y:S05]  /*252a0*/  @!P0 BRA `(.L_x_932) ;  /* 0x0000000000ac8947 */ /* 0x000fea0003800000 */
        /* <DEDUP_REMOVED lines=43> */
.L_x_932:
[----:B------:R-:W-:Y:S05]  /*25560*/  BSYNC.RECONVERGENT B1 ;  /* 0x0000000000017941 */ /* 0x000fea0003800200 */
.L_x_931:
        /* <DEDUP_REMOVED lines=21> */
.L_x_939:
[----:B------:R-:W2:Y:S04]  /*256c0*/  LD.E.64 R14, desc[UR36][R12.64+0x10] ;  /* 0x000010240c0e7980 */ /* 0x000ea8000c101b00 */
[----:B------:R-:W5:Y:S01]  /*256d0*/  LD.E.64 R8, desc[UR36][R24.64+0x10] ;  /* 0x0000102418087980 */ /* 0x000f62000c101b00 */
[----:B------:R-:W-:-:S05]  /*256e0*/  LOP3.LUT R11, RZ, R3, RZ, 0x33, !PT ;  /* 0x00000003ff0b7212 */ /* 0x000fca00078e33ff */
[----:B------:R-:W-:-:S05]  /*256f0*/  IMAD.IADD R47, R11, 0x1, R6 ;  /* 0x000000010b2f7824 */ /* 0x000fca00078e0206 */
        /* <DEDUP_REMOVED lines=9> */
[----:B------:R-:W5:Y:S02]  /*25790*/  LD.E.64 R14, desc[UR36][R24.64+0x10] ;  /* 0x00001024180e7980 */ /* 0x000f64000c101b00 */
[----:B-----5:R-:W-:-:S05]  /*257a0*/  IADD3 R32, P0, PT, R14, R47, RZ ;  /* 0x0000002f0e207210 */ /* 0x020fca0007f1e0ff */
[----:B------:R-:W-:-:S05]  /*257b0*/  IMAD.X R33, R15, 0x1, R11, P0 ;  /* 0x000000010f217824 */ /* 0x000fca00000e060b */
[----:B------:R-:W5:Y:S01]  /*257c0*/  LD.E.S8 R45, desc[UR36][R32.64] ;  /* 0x00000024202d7980 */ /* 0x000f62000c101300 */
[----:B------:R-:W-:Y:S02]  /*257d0*/  ISETP.NE.AND P2, PT, R37, 0x1, PT ;  /* 0x000000012500780c */ /* 0x000fe40003f45270 */
[----:B-----5:R-:W-:-:S13]  /*257e0*/  ISETP.GE.AND P0, PT, R45, 0xa, PT ;  /* 0x0000000a2d00780c */ /* 0x020fda0003f06270 */
[----:B------:R-:W-:-:S05]  /*257f0*/  @P0 VIADD R45, R45, 0xfffffff6 ;  /* 0xfffffff62d2d0836 */ /* 0x000fca0000000000 */
[----:B------:R0:W-:Y:S04]  /*25800*/  @P0 ST.E.U8 desc[UR36][R32.64], R45 ;  /* 0x0000002d20000985 */ /* 0x0001e8000c101124 */
[----:B------:R-:W5:Y:S04]  /*25810*/  @!P2 LD.E.64 R14, desc[UR36][R24.64+0x10] ;  /* 0x00001024180ea980 */ /* 0x000f68000c101b00 */
[----:B--2---:R-:W2:Y:S01]  /*25820*/  LD.E.64 R8, desc[UR36][R24.64+0x8] ;  /* 0x0000082418087980 */ /* 0x004ea2000c101b00 */
[----:B-----5:R-:W-:-:S05]  /*25830*/  @!P2 IADD3 R10, P1, PT, R14, R47, RZ ;  /* 0x0000002f0e0aa210 */ /* 0x020fca0007f3e0ff */
[----:B------:R-:W-:-:S05]  /*25840*/  @!P2 IMAD.X R11, R15, 0x1, R11, P1 ;  /* 0x000000010f0ba824 */ /* 0x000fca00008e060b */
[----:B------:R-:W5:Y:S01]  /*25850*/  @!P2 LD.E.U8 R10, desc[UR36][R10.64] ;  /* 0x000000240a0aa980 */ /* 0x000f62000c101100 */
[----:B------:R-:W-:-:S05]  /*25860*/  IADD3 R3, P1, PT, R3, 0x1, RZ ;  /* 0x0000000103037810 */ /* 0x000fca0007f3e0ff */
[----:B------:R-:W-:Y:S01]  /*25870*/  IMAD.X R0, RZ, RZ, R0, P1 ;  /* 0x000000ffff007224 */ /* 0x000fe200008e0600 */
[----:B--2---:R-:W-:-:S04]  /*25880*/  ISETP.GE.U32.AND P1, PT, R3, R8, PT ;  /* 0x000000080300720c */ /* 0x004fc80003f26070 */
        /* <DEDUP_REMOVED lines=9> */
[----:B0-----:R-:W-:Y:S07]  /*25920*/  @!P1 BRA `(.L_x_939) ;  /* 0xfffffffc00649947 */ /* 0x001fee000383ffff */
[----:B------:R-:W-:Y:S05]  /*25930*/  BSYNC.RECONVERGENT B2 ;  /* 0x0000000000027941 */ /* 0x000fea0003800200 */
.L_x_938:
[----:B------:R-:W-:Y:S02]  /*25940*/  IADD3 R4, P1, PT, R8, -R4, RZ ;  /* 0x8000000408047210 */ /* 0x000fe40007f3e0ff */
[----:B------:R-:W-:-:S03]  /*25950*/  PLOP3.LUT P0, PT, P0, PT, PT, 0x8, 0x80 ;  /* 0x000000000080781c */ /* 0x000fc6000070e170 */
[----:B------:R-:W-:-:S10]  /*25960*/  IMAD.X R5, R9, 0x1, ~R5, P1 ;  /* 0x0000000109057824 */ /* 0x000fd400008e0e05 */
.L_x_937:
[----:B------:R-:W-:Y:S05]  /*25970*/  BSYNC.RECONVERGENT B1 ;  /* 0x0000000000017941 */ /* 0x000fea0003800200 */
.L_x_936:
        /* <DEDUP_REMOVED lines=21> */
.L_x_957:
[----:B------:R-:W-:-:S04]  /*25ad0*/  ISETP.GE.U32.AND P1, PT, R0, 0x1, PT ;  /* 0x000000010000780c */ /* 0x000fc80003f26070 */
[----:B------:R-:W-:-:S13]  /*25ae0*/  ISETP.GE.AND.EX P1, PT, R3, RZ, PT, P1 ;  /* 0x000000ff0300720c */ /* 0x000fda0003f26310 */
[----:B--2---:R-:W2:Y:S01]  /*25af0*/  @P1 LD.E.64 R8, desc[UR36][R24.64+0x10] ;  /* 0x0000102418081980 */ /* 0x004ea2000c101b00 */
        /* <DEDUP_REMOVED lines=20> */
.L_x_947:
[----:B------:R-:W-:Y:S05]  /*25c40*/  BSYNC.RECONVERGENT B4 ;  /* 0x0000000000047941 */ /* 0x000fea0003800200 */
.L_x_946:
[----:B------:R-:W-:Y:S01]  /*25c50*/  BSSY.RECONVERGENT B4, `(.L_x_948) ;  /* 0x0000011000047945 */ /* 0x000fe20003800200 */
[----:B------:R-:W-:Y:S02]  /*25c60*/  IMAD.MOV.U32 R14, RZ, RZ, R3 ;  /* 0x000000ffff0e7224 */ /* 0x000fe400078e0003 */
[----:B------:R-:W-:Y:S01]  /*25c70*/  VIADD R21, R0, 0xfffffffe ;  /* 0xfffffffe00157836 */ /* 0x000fe20000000000 */
[----:B------:R-:W-:Y:S06]  /*25c80*/  @P2 BRA `(.L_x_949) ;  /* 0x0000000000182947 */ /* 0x000fec0003800000 */
[----:B------:R-:W-:-:S04]  /*25c90*/  ISETP.NE.U32.AND P1, PT, R0, 0x1, PT ;  /* 0x000000010000780c */ /* 0x000fc80003f25070 */
[----:B------:R-:W-:-:S13]  /*25ca0*/  ISETP.NE.AND.EX P1, PT, R3, RZ, PT, P1 ;  /* 0x000000ff0300720c */ /* 0x000fda0003f25310 */
[----:B------:R-:W-:Y:S05]  /*25cb0*/  @P1 BRA `(.L_x_950) ;  /* 0x0000000000281947 */ /* 0x000fea0003800000 */
[----:B--2---:R-:W2:Y:S04]  /*25cc0*/  LD.E.64 R8, desc[UR36][R24.64+0x10] ;  /* 0x0000102418087980 */ /* 0x004ea8000c101b00 */
[----:B--2---:R2:W-:Y:S01]  /*25cd0*/  ST.E.U8 desc[UR36][R8.64], RZ ;  /* 0x000000ff08007985 */ /* 0x0045e2000c101124 */
[----:B------:R-:W-:Y:S05]  /*25ce0*/  BRA `(.L_x_950) ;  /* 0x00000000001c7947 */ /* 0x000fea0003800000 */
.L_x_949:
[----:B--2---:R-:W2:Y:S02]  /*25cf0*/  LD.E.64 R8, desc[UR36][R24.64+0x10] ;  /* 0x0000102418087980 */ /* 0x004ea4000c101b00 */
[----:B--2---:R-:W-:-:S04]  /*25d00*/  IADD3 R12, P1, PT, R8, R21, RZ ;  /* 0x00000015080c7210 */ /* 0x004fc80007f3e0ff */
[----:B------:R-:W-:-:S06]  /*25d10*/  LEA.HI.X.SX32 R13, R21, R9, 0x1, P1 ;  /* 0x00000009150d7211 */ /* 0x000fcc00008f0eff */
[----:B------:R-:W2:Y:S01]  /*25d20*/  LD.E.U8 R13, desc[UR36][R12.64] ;  /* 0x000000240c0d7980 */ /* 0x000ea2000c101100 */
[----:B------:R-:W-:-:S04]  /*25d30*/  IADD3 R8, P1, PT, R8, R15, RZ ;  /* 0x0000000f08087210 */ /* 0x000fc80007f3e0ff */
[----:B------:R-:W-:-:S05]  /*25d40*/  LEA.HI.X.SX32 R9, R15, R9, 0x1, P1 ;  /* 0x000000090f097211 */ /* 0x000fca00008f0eff */
[----:B--2---:R2:W-:Y:S04]  /*25d50*/  ST.E.U8 desc[UR36][R8.64], R13 ;  /* 0x0000000d08007985 */ /* 0x0045e8000c101124 */
.L_x_950:
[----:B------:R-:W-:Y:S05]  /*25d60*/  BSYNC.RECONVERGENT B4 ;  /* 0x0000000000047941 */ /* 0x000fea0003800200 */
.L_x_948:
        /* <DEDUP_REMOVED lines=8> */
[----:B--2---:R-:W2:Y:S04]  /*25df0*/  LD.E.64 R8, desc[UR36][R24.64+0x10] ;  /* 0x0000102418087980 */ /* 0x004ea8000c101b00 */
[----:B--2---:R2:W-:Y:S01]  /*25e00*/  ST.E.U8 desc[UR36][R8.64], RZ ;  /* 0x000000ff08007985 */ /* 0x0045e2000c101124 */
[----:B------:R-:W-:Y:S05]  /*25e10*/  BRA `(.L_x_953) ;  /* 0x00000000001c7947 */ /* 0x000fea0003800000 */
.L_x_952:
[----:B--2---:R-:W2:Y:S02]  /*25e20*/  LD.E.64 R8, desc[UR36][R24.64+0x10] ;  /* 0x0000102418087980 */ /* 0x004ea4000c101b00 */
[----:B--2---:R-:W-:-:S04]  /*25e30*/  IADD3 R12, P1, PT, R8, R15, RZ ;  /* 0x0000000f080c7210 */ /* 0x004fc80007f3e0ff */
[----:B------:R-:W-:-:S06]  /*25e40*/  LEA.HI.X.SX32 R13, R15, R9, 0x1, P1 ;  /* 0x000000090f0d7211 */ /* 0x000fcc00008f0eff */
[----:B------:R-:W2:Y:S01]  /*25e50*/  LD.E.U8 R13, desc[UR36][R12.64] ;  /* 0x000000240c0d7980 */ /* 0x000ea2000c101100 */
[----:B------:R-:W-:-:S04]  /*25e60*/  IADD3 R8, P1, PT, R8, R21, RZ ;  /* 0x0000001508087210 */ /* 0x000fc80007f3e0ff */
[----:B------:R-:W-:-:S05]  /*25e70*/  LEA.HI.X.SX32 R9, R21, R9, 0x1, P1 ;  /* 0x0000000915097211 */ /* 0x000fca00008f0eff */
[----:B--2---:R2:W-:Y:S04]  /*25e80*/  ST.E.U8 desc[UR36][R8.64], R13 ;  /* 0x0000000d08007985 */ /* 0x0045e8000c101124 */
.L_x_953:
[----:B------:R-:W-:Y:S05]  /*25e90*/  BSYNC.RECONVERGENT B4 ;  /* 0x0000000000047941 */ /* 0x000fea0003800200 */
.L_x_951:
        /* <DEDUP_REMOVED lines=9> */
[----:B--2---:R-:W2:Y:S04]  /*25f30*/  LD.E.64 R8, desc[UR36][R24.64+0x10] ;  /* 0x0000102418087980 */ /* 0x004ea8000c101b00 */
[----:B--2---:R2:W-:Y:S01]  /*25f40*/  ST.E.U8 desc[UR36][R8.64], RZ ;  /* 0x000000ff08007985 */ /* 0x0045e2000c101124 */
[----:B------:R-:W-:Y:S05]  /*25f50*/  BRA `(.L_x_956) ;  /* 0x00000000001c7947 */ /* 0x000fea0003800000 */
.L_x_955:
[----:B--2---:R-:W2:Y:S02]  /*25f60*/  LD.E.64 R8, desc[UR36][R24.64+0x10] ;  /* 0x0000102418087980 */ /* 0x004ea4000c101b00 */
[----:B--2---:R-:W-:-:S04]  /*25f70*/  IADD3 R12, P1, PT, R8, R0, RZ ;  /* 0x00000000080c7210 */ /* 0x004fc80007f3e0ff */
[----:B------:R-:W-:-:S06]  /*25f80*/  LEA.HI.X.SX32 R13, R0, R9, 0x1, P1 ;  /* 0x00000009000d7211 */ /* 0x000fcc00008f0eff */
[----:B------:R-:W2:Y:S01]  /*25f90*/  LD.E.U8 R13, desc[UR36][R12.64] ;  /* 0x000000240c0d7980 */ /* 0x000ea2000c101100 */
[----:B------:R-:W-:-:S04]  /*25fa0*/  IADD3 R8, P1, PT, R8, R15, RZ ;  /* 0x0000000f08087210 */ /* 0x000fc80007f3e0ff */
[----:B------:R-:W-:-:S05]  /*25fb0*/  LEA.HI.X.SX32 R9, R15, R9, 0x1, P1 ;  /* 0x000000090f097211 */ /* 0x000fca00008f0eff */
[----:B--2---:R2:W-:Y:S04]  /*25fc0*/  ST.E.U8 desc[UR36][R8.64], R13 ;  /* 0x0000000d08007985 */ /* 0x0045e8000c101124 */
.L_x_956:
[----:B------:R-:W-:Y:S05]  /*25fd0*/  BSYNC.RECONVERGENT B4 ;  /* 0x0000000000047941 */ /* 0x000fea0003800200 */
.L_x_954:
[----:B------:R-:W-:Y:S05]  /*25fe0*/  @P0 BRA `(.L_x_957) ;  /* 0xfffffff800b80947 */ /* 0x000fea000383ffff */
.L_x_945:
[----:B------:R-:W-:Y:S05]  /*25ff0*/  BSYNC.RECONVERGENT B1 ;  /* 0x0000000000017941 */ /* 0x000fea0003800200 */
.L_x_944:
[----:B------:R-:W-:-:S04]  /*26000*/  ISETP.NE.U32.AND P0, PT, R11, RZ, PT ;  /* 0x000000ff0b00720c */ /* 0x000fc80003f05070 */
[----:B------:R-:W-:-:S13]  /*26010*/  ISETP.NE.AND.EX P0, PT, RZ, RZ, PT, P0 ;  /* 0x000000ffff00720c */ /* 0x000fda0003f05300 */
[----:B------:R-:W-:Y:S05]  /*26020*/  @!P0 BRA `(.L_x_943) ;  /* 0x0000000000f08947 */ /* 0x000fea0003800000 */
[C---:B------:R-:W-:Y:S01]  /*26030*/  ISETP.GT.U32.AND P0, PT, R0.reuse, RZ, PT ;  /* 0x000000ff0000720c */ /* 0x040fe20003f04070 */
[----:B------:R-:W-:Y:S01]  /*26040*/  BSSY.RECONVERGENT B1, `(.L_x_958) ;  /* 0x0000010000017945 */ /* 0x000fe20003800200 */
[----:B--2---:R-:W-:Y:S02]  /*26050*/  VIADD R9, R0, 0xffffffff ;  /* 0xffffffff00097836 */ /* 0x004fe40000000000 */
[----:B------:R-:W-:-:S13]  /*26060*/  ISETP.GT.AND.EX P0, PT, R3, RZ, PT, P0 ;  /* 0x000000ff0300720c */ /* 0x000fda0003f04300 */
[----:B------:R-:W-:Y:S05]  /*26070*/  @P0 BRA `(.L_x_959) ;  /* 0x0000000000140947 */ /* 0x000fea0003800000 */
[----:B------:R-:W-:-:S13]  /*26080*/  ISETP.GE.AND P0, PT, R3, RZ, PT ;  /* 0x000000ff0300720c */ /* 0x000fda0003f06270 */
[----:B------:R-:W-:Y:S05]  /*26090*/  @!P0 BRA `(.L_x_960) ;  /* 0x0000000000288947 */ /* 0x000fea0003800000 */
[----:B------:R-:W2:Y:S04]  /*260a0*/  LD.E.64 R4, desc[UR36][R24.64+0x10] ;  /* 0x0000102418047980 */ /* 0x000ea8000c101b00 */
[----:B--2---:R2:W-:Y:S01]  /*260b0*/  ST.E.U8 desc[UR36][R4.64], RZ ;  /* 0x000000ff04007985 */ /* 0x0045e2000c101124 */
[----:B------:R-:W-:Y:S05]  /*260c0*/  BRA `(.L_x_960) ;  /* 0x00000000001c7947 */ /* 0x000fea0003800000 */
.L_x_959:
[----:B------:R-:W2:Y:S02]  /*260d0*/  LD.E.64 R4, desc[UR36][R24.64+0x10] ;  /* 0x0000102418047980 */ /* 0x000ea4000c101b00 */
[----:B--2---:R-:W-:-:S04]  /*260e0*/  IADD3 R6, P0, PT, R4, R9, RZ ;  /* 0x0000000904067210 */ /* 0x004fc80007f1e0ff */
[----:B------:R-:W-:-:S06]  /*260f0*/  LEA.HI.X.SX32 R7, R9, R5, 0x1, P0 ;  /* 0x0000000509077211 */ /* 0x000fcc00000f0eff */
[----:B------:R-:W2:Y:S01]  /*26100*/  LD.E.U8 R7, desc[UR36][R6.64] ;  /* 0x0000002406077980 */ /* 0x000ea2000c101100 */
[----:B------:R-:W-:-:S04]  /*26110*/  IADD3 R4, P0, PT, R4, R0, RZ ;  /* 0x0000000004047210 */ /* 0x000fc80007f1e0ff */
[----:B------:R-:W-:-:S05]  /*26120*/  LEA.HI.X.SX32 R5, R0, R5, 0x1, P0 ;  /* 0x0000000500057211 */ /* 0x000fca00000f0eff */
[----:B--2---:R2:W-:Y:S04]  /*26130*/  ST.E.U8 desc[UR36][R4.64], R7 ;  /* 0x0000000704007985 */ /* 0x0045e8000c101124 */
.L_x_960:
[----:B------:R-:W-:Y:S05]  /*26140*/  BSYNC.RECONVERGENT B1 ;  /* 0x0000000000017941 */ /* 0x000fea0003800200 */
.L_x_958:
        /* <DEDUP_REMOVED lines=14> */
.L_x_962:
[----:B--2---:R-:W2:Y:S02]  /*26230*/  LD.E.64 R4, desc[UR36][R24.64+0x10] ;  /* 0x0000102418047980 */ /* 0x004ea4000c101b00 */
[----:B--2---:R-:W-:-:S04]  /*26240*/  IADD3 R6, P0, PT, R4, R13, RZ ;  /* 0x0000000d04067210 */ /* 0x004fc80007f1e0ff */
[----:B------:R-:W-:-:S06]  /*26250*/  LEA.HI.X.SX32 R7, R13, R5, 0x1, P0 ;  /* 0x000000050d077211 */ /* 0x000fcc00000f0eff */
[----:B------:R-:W2:Y:S01]  /*26260*/  LD.E.U8 R7, desc[UR36][R6.64] ;  /* 0x0000002406077980 */ /* 0x000ea2000c101100 */
[----:B------:R-:W-:-:S04]  /*26270*/  IADD3 R4, P0, PT, R4, R9, RZ ;  /* 0x0000000904047210 */ /* 0x000fc80007f1e0ff */
[----:B------:R-:W-:-:S05]  /*26280*/  LEA.HI.X.SX32 R5, R9, R5, 0x1, P0 ;  /* 0x0000000509057211 */ /* 0x000fca00000f0eff */
[----:B--2---:R2:W-:Y:S04]  /*26290*/  ST.E.U8 desc[UR36][R4.64], R7 ;  /* 0x0000000704007985 */ /* 0x0045e8000c101124 */
.L_x_963:
[----:B------:R-:W-:Y:S05]  /*262a0*/  BSYNC.RECONVERGENT B1 ;  /* 0x0000000000017941 */ /* 0x000fea0003800200 */
.L_x_961:
        /* <DEDUP_REMOVED lines=12> */
.L_x_964:
[----:B--2---:R-:W2:Y:S01]  /*26370*/  LD.E.64 R4, desc[UR36][R24.64+0x10] ;  /* 0x0000102418047980 */ /* 0x004ea2000c101b00 */
[----:B------:R-:W-:-:S05]  /*26380*/  VIADD R3, R0, 0xfffffffd ;  /* 0xfffffffd00037836 */ /* 0x000fca0000000000 */
[----:B--2---:R-:W-:-:S04]  /*26390*/  IADD3 R6, P0, PT, R4, R3, RZ ;  /* 0x0000000304067210 */ /* 0x004fc80007f1e0ff */
[----:B------:R-:W-:-:S06]  /*263a0*/  LEA.HI.X.SX32 R7, R3, R5, 0x1, P0 ;  /* 0x0000000503077211 */ /* 0x000fcc00000f0eff */
[----:B------:R-:W2:Y:S01]  /*263b0*/  LD.E.U8 R7, desc[UR36][R6.64] ;  /* 0x0000002406077980 */ /* 0x000ea2000c101100 */
[----:B------:R-:W-:-:S04]  /*263c0*/  IADD3 R4, P0, PT, R4, R13, RZ ;  /* 0x0000000d04047210 */ /* 0x000fc80007f1e0ff */
[----:B------:R-:W-:-:S05]  /*263d0*/  LEA.HI.X.SX32 R5, R13, R5, 0x1, P0 ;  /* 0x000000050d057211 */ /* 0x000fca00000f0eff */
[----:B--2---:R2:W-:Y:S04]  /*263e0*/  ST.E.U8 desc[UR36][R4.64], R7 ;  /* 0x0000000704007985 */ /* 0x0045e8000c101124 */
.L_x_943:
[----:B------:R-:W-:Y:S05]  /*263f0*/  BSYNC.RECONVERGENT B2 ;  /* 0x0000000000027941 */ /* 0x000fea0003800200 */
.L_x_942:
[----:B--2---:R-:W2:Y:S01]  /*26400*/  LD.E.64 R8, desc[UR36][R24.64+0x10] ;  /* 0x0000102418087980 */ /* 0x004ea2000c101b00 */
[----:B------:R-:W-:-:S05]  /*26410*/  IMAD.MOV.U32 R0, RZ, RZ, 0x1 ;  /* 0x00000001ff007424 */ /* 0x000fca00078e00ff */
[----:B--2---:R2:W-:Y:S04]  /*26420*/  ST.E.U8 desc[UR36][R8.64], R0 ;  /* 0x0000000008007985 */ /* 0x0045e8000c101124 */
[----:B------:R-:W3:Y:S04]  /*26430*/  LD.E.64 R4, desc[UR36][R24.64] ;  /* 0x0000002418047980 */ /* 0x000ee8000c101b00 */
[----:B------:R-:W4:Y:S04]  /*26440*/  LD.E.64 R10, desc[UR36][R24.64+0x8] ;  /* 0x00000824180a7980 */ /* 0x000f28000c101b00 */
[----:B------:R2:W5:Y:S01]  /*26450*/  LD.E.64 R6, desc[UR36][R24.64+0x18] ;  /* 0x0000182418067980 */ /* 0x000562000c101b00 */
[----:B---3--:R-:W-:-:S02]  /*26460*/  IADD3 R12, P0, PT, R4, 0x1, RZ ;  /* 0x00000001040c7810 */ /* 0x008fc40007f1e0ff */
[----:B----4-:R-:W-:-:S03]  /*26470*/  IADD3 R4, P1, PT, R10, 0x1, RZ ;  /* 0x000000010a047810 */ /* 0x010fc60007f3e0ff */
[----:B------:R-:W-:Y:S02]  /*26480*/  IMAD.X R13, RZ, RZ, R5, P0 ;  /* 0x000000ffff0d7224 */ /* 0x000fe400000e0605 */
[----:B------:R-:W-:-:S03]  /*26490*/  IMAD.X R5, RZ, RZ, R11, P1 ;  /* 0x000000ffff057224 */ /* 0x000fc600008e060b */
[----:B------:R2:W-:Y:S04]  /*264a0*/  ST.E.64 desc[UR36][R24.64], R12 ;  /* 0x0000000c18007985 */ /* 0x0005e8000c101b24 */
[----:B------:R2:W-:Y:S02]  /*264b0*/  ST.E.64 desc[UR36][R24.64+0x8], R4 ;  /* 0x0000080418007985 */ /* 0x0005e4000c101b24 */
.L_x_941:
[----:B------:R-:W-:Y:S05]  /*264c0*/  BSYNC.RECONVERGENT B3 ;  /* 0x0000000000037941 */ /* 0x000fea0003800200 */
.L_x_940:
[----:B-----5:R-:W-:-:S04]  /*264d0*/  ISETP.GT.U32.AND P0, PT, R4, R6, PT ;  /* 0x000000060400720c */ /* 0x020fc80003f04070 */
[----:B------:R-:W-:-:S13]  /*264e0*/  ISETP.GT.U32.AND.EX P0, PT, R5, R7, PT, P0 ;  /* 0x000000070500720c */ /* 0x000fda0003f04100 */
[----:B------:R0:W-:Y:S01]  /*264f0*/  @P0 ST.E.64 desc[UR36][R24.64+0x8], R6 ;  /* 0x0000080618000985 */ /* 0x0001e2000c101b24 */
[----:B--2---:R-:W-:Y:S02]  /*26500*/  @P0 IMAD.MOV.U32 R4, RZ, RZ, R6 ;  /* 0x000000ffff040224 */ /* 0x004fe400078e0006 */
[----:B------:R-:W-:-:S07]  /*26510*/  @P0 IMAD.MOV.U32 R5, RZ, RZ, R7 ;  /* 0x000000ffff050224 */ /* 0x000fce00078e0007 */
.L_x_918:
[----:B------:R-:W-:Y:S05]  /*26520*/  BSYNC.RECONVERGENT B0 ;  /* 0x0000000000007941 */ /* 0x000fea0003800200 */
.L_x_916:
        /* <DEDUP_REMOVED lines=12> */
.L_x_969:
        /* <DEDUP_REMOVED lines=10> */
.L_x_968:
[----:B------:R-:W-:Y:S05]  /*26690*/  BSYNC.RECONVERGENT B1 ;  /* 0x0000000000017941 */ /* 0x000fea0003800200 */
.L_x_967:
[----:B------:R0:W-:Y:S04]  /*266a0*/  ST.E.64 desc[UR36][R34.64], RZ ;  /* 0x000000ff22007985 */ /* 0x0001e8000c101b24 */
[----:B------:R0:W-:Y:S04]  /*266b0*/  ST.E.64 desc[UR36][R34.64+0x8], RZ ;  /* 0x000008ff22007985 */ /* 0x0001e8000c101b24 */
[----:B------:R0:W5:Y:S02]  /*266c0*/  LD.E.64 R4, desc[UR36][R24.64+0x8] ;  /* 0x0000082418047980 */ /* 0x000164000c101b00 */
.L_x_966:
[----:B------:R-:W-:Y:S05]  /*266d0*/  BSYNC.RECONVERGENT B0 ;  /* 0x0000000000007941 */ /* 0x000fea0003800200 */
.L_x_965:
[----:B-----5:R-:W-:Y:S01]  /*266e0*/  ISETP.NE.U32.AND P0, PT, R4, RZ, PT ;  /* 0x000000ff0400720c */ /* 0x020fe20003f05070 */
[----:B------:R-:W-:Y:S03]  /*266f0*/  BSSY.RECONVERGENT B0, `(.L_x_970) ;  /* 0x0000020000007945 */ /* 0x000fe60003800200 */
[----:B------:R-:W-:-:S13]  /*26700*/  ISETP.NE.AND.EX P0, PT, R5, RZ, PT, P0 ;  /* 0x000000ff0500720c */ /* 0x000fda0003f05300 */
[----:B------:R-:W-:Y:S05]  /*26710*/  @!P0 BRA `(.L_x_971) ;  /* 0x0000000000748947 */ /* 0x000fea0003800000 */
        /* <DEDUP_REMOVED lines=12> */
[----:B------:R-:W-:Y:S02]  /*267e0*/  IMAD.MOV.U32 R11, RZ, RZ, RZ ;  /* 0x000000ffff0b7224 */ /* 0x000fe400078e00ff */
[----:B------:R-:W-:-:S07]  /*267f0*/  IMAD.MOV.U32 R13, RZ, RZ, RZ ;  /* 0x000000ffff0d7224 */ /* 0x000fce00078e00ff */
.L_x_972:
        /* <DEDUP_REMOVED lines=15> */
.L_x_971:
[----:B------:R-:W-:Y:S05]  /*268f0*/  BSYNC.RECONVERGENT B0 ;  /* 0x0000000000007941 */ /* 0x000fea0003800200 */
.L_x_970:
        /* <DEDUP_REMOVED lines=12> */
.L_x_977:
        /* <DEDUP_REMOVED lines=10> */
.L_x_976:
[----:B------:R-:W-:Y:S05]  /*26a60*/  BSYNC.RECONVERGENT B1 ;  /* 0x0000000000017941 */ /* 0x000fea0003800200 */
.L_x_975:
[----:B------:R2:W-:Y:S04]  /*26a70*/  ST.E.64 desc[UR36][R24.64], RZ ;  /* 0x000000ff18007985 */ /* 0x0005e8000c101b24 */
[----:B------:R2:W-:Y:S02]  /*26a80*/  ST.E.64 desc[UR36][R24.64+0x8], RZ ;  /* 0x000008ff18007985 */ /* 0x0005e4000c101b24 */
.L_x_974:
[----:B------:R-:W-:Y:S05]  /*26a90*/  BSYNC.RECONVERGENT B0 ;  /* 0x0000000000007941 */ /* 0x000fea0003800200 */
.L_x_973:
        /* <DEDUP_REMOVED lines=12> */
.L_x_982:
        /* <DEDUP_REMOVED lines=10> */
.L_x_981:
[----:B------:R-:W-:Y:S05]  /*26c00*/  BSYNC.RECONVERGENT B1 ;  /* 0x0000000000017941 */ /* 0x000fea0003800200 */
.L_x_980:
[----:B------:R0:W-:Y:S04]  /*26c10*/  ST.E.64 desc[UR36][R22.64], RZ ;  /* 0x000000ff16007985 */ /* 0x0001e8000c101b24 */
[----:B------:R0:W-:Y:S02]  /*26c20*/  ST.E.64 desc[UR36][R22.64+0x8], RZ ;  /* 0x000008ff16007985 */ /* 0x0001e4000c101b24 */
.L_x_979:
[----:B------:R-:W-:Y:S05]  /*26c30*/  BSYNC.RECONVERGENT B0 ;  /* 0x0000000000007941 */ /* 0x000fea0003800200 */
.L_x_978:
        /* <DEDUP_REMOVED lines=19> */
.L_x_985:
        /* <DEDUP_REMOVED lines=15> */
.L_x_984:
[----:B------:R-:W-:Y:S05]  /*26e60*/  BSYNC.RECONVERGENT B0 ;  /* 0x0000000000007941 */ /* 0x000fea0003800200 */
.L_x_983:
        /* <DEDUP_REMOVED lines=12> */
.L_x_990:
        /* <DEDUP_REMOVED lines=10> */
.L_x_989:
[----:B------:R-:W-:Y:S05]  /*26fd0*/  BSYNC.RECONVERGENT B1 ;  /* 0x0000000000017941 */ /* 0x000fea0003800200 */
.L_x_988:
[----:B------:R0:W-:Y:S04]  /*26fe0*/  ST.E.64 desc[UR36][R24.64], RZ ;  /* 0x000000ff18007985 */ /* 0x0001e8000c101b24 */
[----:B------:R0:W-:Y:S02]  /*26ff0*/  ST.E.64 desc[UR36][R24.64+0x8], RZ ;  /* 0x000008ff18007985 */ /* 0x0001e4000c101b24 */
.L_x_987:
[----:B------:R-:W-:Y:S05]  /*27000*/  BSYNC.RECONVERGENT B0 ;  /* 0x0000000000007941 */ /* 0x000fea0003800200 */
.L_x_986:
[----:B------:R-:W5:Y:S04]  /*27010*/  LD.E.64 R8, desc[UR36][R26.64+0x8] ;  /* 0x000008241a087980 */ /* 0x000f68000c101b00 */
[----:B------:R-:W2:Y:S01]  /*27020*/  LD.E.64 R10, desc[UR36][R18.64+0x8] ;  /* 0x00000824120a7980 */ /* 0x000ea2000c101b00 */
[----:B------:R-:W-:Y:S01]  /*27030*/  BSSY.RECONVERGENT B0, `(.L_x_991) ;  /* 0x0000245000007945 */ /* 0x000fe20003800200 */
[----:B-----5:R-:W-:Y:S02]  /*27040*/  ISETP.NE.U32.AND P1, PT, R8, RZ, PT ;  /* 0x000000ff0800720c */ /* 0x020fe40003f25070 */
[----:B--2---:R-:W-:Y:S02]  /*27050*/  ISETP.NE.U32.AND P0, PT, R10, RZ, PT ;  /* 0x000000ff0a00720c */ /* 0x004fe40003f05070 */
[----:B------:R-:W-:-:S02]  /*27060*/  ISETP.NE.AND.EX P1, PT, R9, RZ, PT, P1 ;  /* 0x000000ff0900720c */ /* 0x000fc40003f25310 */
[----:B------:R-:W-:-:S04]  /*27070*/  ISETP.NE.AND.EX P0, PT, R11, RZ, PT, P0 ;  /* 0x000000ff0b00720c */ /* 0x000fc80003f05300 */
[----:B------:R-:W-:-:S13]  /*27080*/  PLOP3.LUT P1, PT, P1, P0, PT, 0xf2, 0x2f ;  /* 0x00000000002f781c */ /* 0x000fda0000f21e72 */
        /* <DEDUP_REMOVED lines=17> */
.L_x_995:
        /* <DEDUP_REMOVED lines=16> */
.L_x_994:
[----:B------:R-:W-:Y:S02]  /*272a0*/  IMAD.MOV.U32 R4, RZ, RZ, R10 ;  /* 0x000000ffff047224 */ /* 0x000fe400078e000a */
[----:B------:R-:W-:Y:S01]  /*272b0*/  IMAD.MOV.U32 R5, RZ, RZ, R11 ;  /* 0x000000ffff057224 */ /* 0x000fe200078e000b */
[----:B------:R-:W-:Y:S06]  /*272c0*/  BRA `(.L_x_993) ;  /* 0x00000020006c7947 */ /* 0x000fec0003800000 */
.L_x_992:
        /* <DEDUP_REMOVED lines=21> */
.L_x_998:
        /* <DEDUP_REMOVED lines=16> */
.L_x_997:
[----:B------:R-:W-:Y:S02]  /*27520*/  IMAD.MOV.U32 R4, RZ, RZ, R10 ;  /* 0x000000ffff047224 */ /* 0x000fe400078e000a */
[----:B------:R-:W-:Y:S01]  /*27530*/  IMAD.MOV.U32 R5, RZ, RZ, R11 ;  /* 0x000000ffff057224 */ /* 0x000fe200078e000b */
[----:B------:R-:W-:Y:S06]  /*27540*/  BRA `(.L_x_993) ;  /* 0x0000001c00cc7947 */ /* 0x000fec0003800000 */
.L_x_996:
[----:B------:R-:W-:Y:S02]  /*27550*/  LOP3.LUT P2, RZ, R10, R8, RZ, 0xfc, !PT ;  /* 0x000000080aff7212 */ /* 0x000fe4000784fcff */
[----:B------:R-:W-:Y:S02]  /*27560*/  CS2R R4, SRZ ;  /* 0x0000000000047805 */ /* 0x000fe4000001ff00 */
[----:B------:R-:W-:-:S13]  /*27570*/  LOP3.LUT P2, RZ, R11, R9, RZ, 0xfc, P2 ;  /* 0x000000090bff7212 */ /* 0x000fda000104fcff */
[----:B------:R-:W-:Y:S05]  /*27580*/  @!P2 BRA `(.L_x_993) ;  /* 0x0000001c00bca947 */ /* 0x000fea0003800000 */
[----:B------:R-:W2:Y:S04]  /*27590*/  LD.E.64 R14, desc[UR36][R18.64] ;  /* 0x00000024120e7980 */ /* 0x000ea8000c101b00 */
[----:B------:R-:W2:Y:S04]  /*275a0*/  LD.E.64 R12, desc[UR36][R26.64] ;  /* 0x000000241a0c7980 */ /* 0x000ea8000c101b00 */
[----:B------:R-:W5:Y:S01]  /*275b0*/  LD.E.64 R6, desc[UR36][R24.64+0x18] ;  /* 0x0000182418067980 */ /* 0x000f62000c101b00 */
[CC--:B--2---:R-:W-:Y:S01]  /*275c0*/  IADD3 R3, P4, PT, R12.reuse, -R14.reuse, RZ ;  /* 0x8000000e0c037210 */ /* 0x0c4fe20007f9e0ff */
[----:B------:R-:W-:Y:S01]  /*275d0*/  IMAD.MOV.U32 R33, RZ, RZ, R12 ;  /* 0x000000ffff217224 */ /* 0x000fe200078e000c */
[----:B------:R-:W-:Y:S01]  /*275e0*/  ISETP.GT.U32.AND P3, PT, R12, R14, PT ;  /* 0x0000000e0c00720c */ /* 0x000fe20003f64070 */
[----:B------:R-:W-:Y:S01]  /*275f0*/  IMAD.MOV.U32 R32, RZ, RZ, R13 ;  /* 0x000000ffff207224 */ /* 0x000fe200078e000d */
[----:B-----5:R-:W-:Y:S01]  /*27600*/  ISETP.GT.U32.AND P2, PT, R3, R6, PT ;  /* 0x000000060300720c */ /* 0x020fe20003f44070 */
[C---:B------:R-:W-:Y:S01]  /*27610*/  IMAD.X R3, R13.reuse, 0x1, ~R15, P4 ;  /* 0x000000010d037824 */ /* 0x040fe200020e0e0f */
[----:B------:R-:W-:-:S04]  /*27620*/  ISETP.GT.AND.EX P3, PT, R13, R15, PT, P3 ;  /* 0x0000000f0d00720c */ /* 0x000fc80003f64330 */
[----:B------:R-:W-:-:S04]  /*27630*/  ISETP.GT.U32.AND.EX P2, PT, R3, R7, PT, P2 ;  /* 0x000000070300720c */ /* 0x000fc80003f44120 */
[----:B------:R-:W-:-:S13]  /*27640*/  PLOP3.LUT P2, PT, P3, P2, PT, 0x2f, 0xf2 ;  /* 0x0000000000f2781c */ /* 0x000fda0001f44577 */
[----:B------:R-:W-:Y:S05]  /*27650*/  @P2 BRA `(.L_x_999) ;  /* 0x00000000008c2947 */ /* 0x000fea0003800000 */
[----:B------:R-:W-:Y:S05]  /*27660*/  @!P1 BRA `(.L_x_993) ;  /* 0x0000001c00849947 */ /* 0x000fea0003800000 */
[----:B------:R-:W-:Y:S02]  /*27670*/  IMAD.MOV.U32 R10, RZ, RZ, R33 ;  /* 0x000000ffff0a7224 */ /* 0x000fe400078e0021 */
[----:B------:R-:W-:-:S05]  /*27680*/  IMAD.MOV.U32 R11, RZ, RZ, R32 ;  /* 0x000000ffff0b7224 */ /* 0x000fca00078e0020 */
        /* <DEDUP_REMOVED lines=13> */
.L_x_1001:
        /* <DEDUP_REMOVED lines=16> */
.L_x_1000:
[----:B------:R-:W-:Y:S02]  /*27860*/  IMAD.MOV.U32 R4, RZ, RZ, R10 ;  /* 0x000000ffff047224 */ /* 0x000fe400078e000a */
[----:B------:R-:W-:Y:S01]  /*27870*/  IMAD.MOV.U32 R5, RZ, RZ, R11 ;  /* 0x000000ffff057224 */ /* 0x000fe200078e000b */
[----:B------:R-:W-:Y:S06]  /*27880*/  BRA `(.L_x_993) ;  /* 0x0000001800fc7947 */ /* 0x000fec0003800000 */
.L_x_999:
        /* <DEDUP_REMOVED lines=13> */
[----:B------:R-:W-:Y:S02]  /*27960*/  IMAD.MOV.U32 R0, RZ, RZ, R33 ;  /* 0x000000ffff007224 */ /* 0x000fe400078e0021 */
        /* <DEDUP_REMOVED lines=28> */
.L_x_1005:
        /* <DEDUP_REMOVED lines=16> */
.L_x_1004:
[----:B------:R-:W-:Y:S02]  /*27c30*/  IMAD.MOV.U32 R4, RZ, RZ, R10 ;  /* 0x000000ffff047224 */ /* 0x000fe400078e000a */
[----:B------:R-:W-:Y:S01]  /*27c40*/  IMAD.MOV.U32 R5, RZ, RZ, R11 ;  /* 0x000000ffff057224 */ /* 0x000fe200078e000b */
[----:B------:R-:W-:Y:S06]  /*27c50*/  BRA `(.L_x_993) ;  /* 0x0000001800087947 */ /* 0x000fec0003800000 */
.L_x_1003:
[----:B------:R-:W-:Y:S05]  /*27c60*/  BSYNC.RELIABLE B1 ;  /* 0x0000000000017941 */ /* 0x000fea0003800100 */
.L_x_1002:
        /* <DEDUP_REMOVED lines=31> */
.L_x_1010:
        /* <DEDUP_REMOVED lines=57> */
.L_x_1009:
[----:B------:R-:W-:Y:S05]  /*281f0*/  BSYNC.RECONVERGENT B2 ;  /* 0x0000000000027941 */ /* 0x000fea0003800200 */
.L_x_1008:
        /* <DEDUP_REMOVED lines=44> */
.L_x_1007:
[----:B------:R-:W-:Y:S05]  /*284c0*/  BSYNC.RECONVERGENT B1 ;  /* 0x0000000000017941 */ /* 0x000fea0003800200 */
.L_x_1006:
        /* <DEDUP_REMOVED lines=21> */
.L_x_1014:
        /* <DEDUP_REMOVED lines=40> */
.L_x_1013:
[----:B------:R-:W-:Y:S02]  /*288a0*/  IADD3 R4, P1, PT, R8, -R4, RZ ;  /* 0x8000000408047210 */ /* 0x000fe40007f3e0ff */
[----:B------:R-:W-:-:S03]  /*288b0*/  PLOP3.LUT P0, PT, P0, PT, PT, 0x8, 0x80 ;  /* 0x000000000080781c */ /* 0x000fc6000070e170 */
[----:B------:R-:W-:-:S10]  /*288c0*/  IMAD.X R5, R9, 0x1, ~R5, P1 ;  /* 0x0000000109057824 */ /* 0x000fd400008e0e05 */
.L_x_1012:
[----:B------:R-:W-:Y:S05]  /*288d0*/  BSYNC.RECONVERGENT B1 ;  /* 0x0000000000017941 */ /* 0x000fea0003800200 */
.L_x_1011:
        /* <DEDUP_REMOVED lines=21> */
.L_x_1032:
        /* <DEDUP_REMOVED lines=23> */
.L_x_1022:
[----:B------:R-:W-:Y:S05]  /*28ba0*/  BSYNC.RECONVERGENT B4 ;  /* 0x0000000000047941 */ /* 0x000fea0003800200 */
.L_x_1021:
        /* <DEDUP_REMOVED lines=10> */
.L_x_1024:
[----:B--2---:R-:W2:Y:S02]  /*28c50*/  LD.E.64 R8, desc[UR36][R24.64+0x10] ;  /* 0x0000102418087980 */ /* 0x004ea4000c101b00 */
[----:B--2---:R-:W-:-:S04]  /*28c60*/  IADD3 R12, P1, PT, R8, R21, RZ ;  /* 0x00000015080c7210 */ /* 0x004fc80007f3e0ff */
[----:B------:R-:W-:-:S06]  /*28c70*/  LEA.HI.X.SX32 R13, R21, R9, 0x1, P1 ;  /* 0x00000009150d7211 */ /* 0x000fcc00008f0eff */
[----:B------:R-:W2:Y:S01]  /*28c80*/  LD.E.U8 R13, desc[UR36][R12.64] ;  /* 0x000000240c0d7980 */ /* 0x000ea2000c101100 */
[----:B------:R-:W-:-:S04]  /*28c90*/  IADD3 R8, P1, PT, R8, R15, RZ ;  /* 0x0000000f08087210 */ /* 0x000fc80007f3e0ff */
[----:B------:R-:W-:-:S05]  /*28ca0*/  LEA.HI.X.SX32 R9, R15, R9, 0x1, P1 ;  /* 0x000000090f097211 */ /* 0x000fca00008f0eff */
[----:B--2---:R2:W-:Y:S04]  /*28cb0*/  ST.E.U8 desc[UR36][R8.64], R13 ;  /* 0x0000000d08007985 */ /* 0x0045e8000c101124 */
.L_x_1025:
[----:B------:R-:W-:Y:S05]  /*28cc0*/  BSYNC.RECONVERGENT B4 ;  /* 0x0000000000047941 */ /* 0x000fea0003800200 */
.L_x_1023:
        /* <DEDUP_REMOVED lines=11> */
.L_x_1027:
[----:B--2---:R-:W2:Y:S02]  /*28d80*/  LD.E.64 R8, desc[UR36][R24.64+0x10] ;  /* 0x0000102418087980 */ /* 0x004ea4000c101b00 */
[----:B--2---:R-:W-:-:S04]  /*28d90*/  IADD3 R12, P1, PT, R8, R15, RZ ;  /* 0x0000000f080c7210 */ /* 0x004fc80007f3e0ff */
[----:B------:R-:W-:-:S06]  /*28da0*/  LEA.HI.X.SX32 R13, R15, R9, 0x1, P1 ;  /* 0x000000090f0d7211 */ /* 0x000fcc00008f0eff */
[----:B------:R-:W2:Y:S01]  /*28db0*/  LD.E.U8 R13, desc[UR36][R12.64] ;  /* 0x000000240c0d7980 */ /* 0x000ea2000c101100 */
[----:B------:R-:W-:-:S04]  /*28dc0*/  IADD3 R8, P1, PT, R8, R21, RZ ;  /* 0x0000001508087210 */ /* 0x000fc80007f3e0ff */
[----:B------:R-:W-:-:S05]  /*28dd0*/  LEA.HI.X.SX32 R9, R21, R9, 0x1, P1 ;  /* 0x0000000915097211 */ /* 0x000fca00008f0eff */
[----:B--2---:R2:W-:Y:S04]  /*28de0*/  ST.E.U8 desc[UR36][R8.64], R13 ;  /* 0x0000000d08007985 */ /* 0x0045e8000c101124 */
.L_x_1028:
[----:B------:R-:W-:Y:S05]  /*28df0*/  BSYNC.RECONVERGENT B4 ;  /* 0x0000000000047941 */ /* 0x000fea0003800200 */
.L_x_1026:
        /* <DEDUP_REMOVED lines=12> */
.L_x_1030:
[----:B--2---:R-:W2:Y:S02]  /*28ec0*/  LD.E.64 R8, desc[UR36][R24.64+0x10] ;  /* 0x0000102418087980 */ /* 0x004ea4000c101b00 */
[----:B--2---:R-:W-:-:S04]  /*28ed0*/  IADD3 R12, P1, PT, R8, R0, RZ ;  /* 0x00000000080c7210 */ /* 0x004fc80007f3e0ff */
[----:B------:R-:W-:-:S06]  /*28ee0*/  LEA.HI.X.SX32 R13, R0, R9, 0x1, P1 ;  /* 0x00000009000d7211 */ /* 0x000fcc00008f0eff */
[----:B------:R-:W2:Y:S01]  /*28ef0*/  LD.E.U8 R13, desc[UR36][R12.64] ;  /* 0x000000240c0d7980 */ /* 0x000ea2000c101100 */
[----:B------:R-:W-:-:S04]  /*28f00*/  IADD3 R8, P1, PT, R8, R15, RZ ;  /* 0x0000000f08087210 */ /* 0x000fc80007f3e0ff */
[----:B------:R-:W-:-:S05]  /*28f10*/  LEA.HI.X.SX32 R9, R15, R9, 0x1, P1 ;  /* 0x000000090f097211 */ /* 0x000fca00008f0eff */
[----:B--2---:R2:W-:Y:S04]  /*28f20*/  ST.E.U8 desc[UR36][R8.64], R13 ;  /* 0x0000000d08007985 */ /* 0x0045e8000c101124 */
.L_x_1031:
[----:B------:R-:W-:Y:S05]  /*28f30*/  BSYNC.RECONVERGENT B4 ;  /* 0x0000000000047941 */ /* 0x000fea0003800200 */
.L_x_1029:
[----:B------:R-:W-:Y:S05]  /*28f40*/  @P0 BRA `(.L_x_1032) ;  /* 0xfffffff800b80947 */ /* 0x000fea000383ffff */
.L_x_1020:
[----:B------:R-:W-:Y:S05]  /*28f50*/  BSYNC.RECONVERGENT B1 ;  /* 0x0000000000017941 */ /* 0x000fea0003800200 */
.L_x_1019:
        /* <DEDUP_REMOVED lines=13> */
.L_x_1034:
[----:B------:R-:W2:Y:S02]  /*29030*/  LD.E.64 R4, desc[UR36][R24.64+0x10] ;  /* 0x0000102418047980 */ /* 0x000ea4000c101b00 */
[----:B--2---:R-:W-:-:S04]  /*29040*/  IADD3 R6, P0, PT, R4, R9, RZ ;  /* 0x0000000904067210 */ /* 0x004fc80007f1e0ff */
[----:B------:R-:W-:-:S06]  /*29050*/  LEA.HI.X.SX32 R7, R9, R5, 0x1, P0 ;  /* 0x0000000509077211 */ /* 0x000fcc00000f0eff */
[----:B------:R-:W2:Y:S01]  /*29060*/  LD.E.U8 R7, desc[UR36][R6.64] ;  /* 0x0000002406077980 */ /* 0x000ea2000c101100 */
[----:B------:R-:W-:-:S04]  /*29070*/  IADD3 R4, P0, PT, R4, R0, RZ ;  /* 0x0000000004047210 */ /* 0x000fc80007f1e0ff */
[----:B------:R-:W-:-:S05]  /*29080*/  LEA.HI.X.SX32 R5, R0, R5, 0x1, P0 ;  /* 0x0000000500057211 */ /* 0x000fca00000f0eff */
[----:B--2---:R2:W-:Y:S04]  /*29090*/  ST.E.U8 desc[UR36][R4.64], R7 ;  /* 0x0000000704007985 */ /* 0x0045e8000c101124 */
.L_x_1035:
[----:B------:R-:W-:Y:S05]  /*290a0*/  BSYNC.RECONVERGENT B1 ;  /* 0x0000000000017941 */ /* 0x000fea0003800200 */
.L_x_1033:
        /* <DEDUP_REMOVED lines=14> */
.L_x_1037:
[----:B--2---:R-:W2:Y:S02]  /*29190*/  LD.E.64 R4, desc[UR36][R24.64+0x10] ;  /* 0x0000102418047980 */ /* 0x004ea4000c101b00 */
[----:B--2---:R-:W-:-:S04]  /*291a0*/  IADD3 R6, P0, PT, R4, R13, RZ ;  /* 0x0000000d04067210 */ /* 0x004fc80007f1e0ff */
[----:B------:R-:W-:-:S06]  /*291b0*/  LEA.HI.X.SX32 R7, R13, R5, 0x1, P0 ;  /* 0x000000050d077211 */ /* 0x000fcc00000f0eff */
[----:B------:R-:W2:Y:S01]  /*291c0*/  LD.E.U8 R7, desc[UR36][R6.64] ;  /* 0x0000002406077980 */ /* 0x000ea2000c101100 */
[----:B------:R-:W-:-:S04]  /*291d0*/  IADD3 R4, P0, PT, R4, R9, RZ ;  /* 0x0000000904047210 */ /* 0x000fc80007f1e0ff */
[----:B------:R-:W-:-:S05]  /*291e0*/  LEA.HI.X.SX32 R5, R9, R5, 0x1, P0 ;  /* 0x0000000509057211 */ /* 0x000fca00000f0eff */
[----:B--2---:R2:W-:Y:S04]  /*291f0*/  ST.E.U8 desc[UR36][R4.64], R7 ;  /* 0x0000000704007985 */ /* 0x0045e8000c101124 */
.L_x_1038:
[----:B------:R-:W-:Y:S05]  /*29200*/  BSYNC.RECONVERGENT B1 ;  /* 0x0000000000017941 */ /* 0x000fea0003800200 */
.L_x_1036:
        /* <DEDUP_REMOVED lines=12> */
.L_x_1039:
        /* <DEDUP_REMOVED lines=8> */
.L_x_1018:
[----:B------:R-:W-:Y:S05]  /*29350*/  BSYNC.RECONVERGENT B2 ;  /* 0x0000000000027941 */ /* 0x000fea0003800200 */
.L_x_1017:
        /* <DEDUP_REMOVED lines=12> */
.L_x_1016:
[----:B------:R-:W-:Y:S05]  /*29420*/  BSYNC.RECONVERGENT B3 ;  /* 0x0000000000037941 */ /* 0x000fea0003800200 */
.L_x_1015:
[----:B-----5:R-:W-:-:S04]  /*29430*/  ISETP.GT.U32.AND P0, PT, R4, R6, PT ;  /* 0x000000060400720c */ /* 0x020fc80003f04070 */
[----:B------:R-:W-:-:S13]  /*29440*/  ISETP.GT.U32.AND.EX P0, PT, R5, R7, PT, P0 ;  /* 0x000000070500720c */ /* 0x000fda0003f04100 */
[----:B------:R0:W-:Y:S01]  /*29450*/  @P0 ST.E.64 desc[UR36][R24.64+0x8], R6 ;  /* 0x0000080618000985 */ /* 0x0001e2000c101b24 */
[----:B--2---:R-:W-:Y:S02]  /*29460*/  @P0 IMAD.MOV.U32 R4, RZ, RZ, R6 ;  /* 0x000000ffff040224 */ /* 0x004fe400078e0006 */
[----:B------:R-:W-:-:S07]  /*29470*/  @P0 IMAD.MOV.U32 R5, RZ, RZ, R7 ;  /* 0x000000ffff050224 */ /* 0x000fce00078e0007 */
.L_x_993:
[----:B------:R-:W-:Y:S05]  /*29480*/  BSYNC.RECONVERGENT B0 ;  /* 0x0000000000007941 */ /* 0x000fea0003800200 */
.L_x_991:
        /* <DEDUP_REMOVED lines=12> */
.L_x_1044:
        /* <DEDUP_REMOVED lines=10> */
.L_x_1043:
[----:B------:R-:W-:Y:S05]  /*295f0*/  BSYNC.RECONVERGENT B1 ;  /* 0x0000000000017941 */ /* 0x000fea0003800200 */
.L_x_1042:
[----:B------:R0:W-:Y:S04]  /*29600*/  ST.E.64 desc[UR36][R26.64], RZ ;  /* 0x000000ff1a007985 */ /* 0x0001e8000c101b24 */
[----:B------:R0:W-:Y:S04]  /*29610*/  ST.E.64 desc[UR36][R26.64+0x8], RZ ;  /* 0x000008ff1a007985 */ /* 0x0001e8000c101b24 */
[----:B------:R0:W5:Y:S02]  /*29620*/  LD.E.64 R4, desc[UR36][R24.64+0x8] ;  /* 0x0000082418047980 */ /* 0x000164000c101b00 */
.L_x_1041:
[----:B------:R-:W-:Y:S05]  /*29630*/  BSYNC.RECONVERGENT B0 ;  /* 0x0000000000007941 */ /* 0x000fea0003800200 */
.L_x_1040:
        /* <DEDUP_REMOVED lines=18> */
.L_x_1047:
        /* <DEDUP_REMOVED lines=15> */
.L_x_1046:
[----:B------:R-:W-:Y:S05]  /*29850*/  BSYNC.RECONVERGENT B0 ;  /* 0x0000000000007941 */ /* 0x000fea0003800200 */
.L_x_1045:
        /* <DEDUP_REMOVED lines=12> */
.L_x_1052:
        /* <DEDUP_REMOVED lines=10> */
.L_x_1051:
[----:B------:R-:W-:Y:S05]  /*299c0*/  BSYNC.RECONVERGENT B1 ;  /* 0x0000000000017941 */ /* 0x000fea0003800200 */
.L_x_1050:
[----:B------:R2:W-:Y:S04]  /*299d0*/  ST.E.64 desc[UR36][R24.64], RZ ;  /* 0x000000ff18007985 */ /* 0x0005e8000c101b24 */
[----:B------:R2:W-:Y:S02]  /*299e0*/  ST.E.64 desc[UR36][R24.64+0x8], RZ ;  /* 0x000008ff18007985 */ /* 0x0005e4000c101b24 */
.L_x_1049:
[----:B------:R-:W-:Y:S05]  /*299f0*/  BSYNC.RECONVERGENT B0 ;  /* 0x0000000000007941 */ /* 0x000fea0003800200 */
.L_x_1048:
[----:B------:R-:W5:Y:S01]  /*29a00*/  LD.E.64 R4, desc[UR36][R22.64+0x8] ;  /* 0x0000082416047980 */ /* 0x000f62000c101b00 */
[----:B------:R-:W-:Y:S01]  /*29a10*/  BSSY.RECONVERGENT B6, `(.L_x_1053) ;  /* 0x00000c2000067945 */ /* 0x000fe20003800200 */
        /* <DEDUP_REMOVED lines=8> */
[----:B------:R-:W-:-:S07]  /*29aa0*/  LEPC R20, `(.L_x_1055) ;  /* 0x000000001014794e */ /* 0x000fce0000000000 */
[----:B-1234-:R-:W-:Y:S05]  /*29ab0*/  CALL.ABS.NOINC R6 ;  /* 0x0000000006007343 */ /* 0x01efea0003c00000 */
.L_x_1055:
        /* <DEDUP_REMOVED lines=10> */
.L_x_1058:
        /* <DEDUP_REMOVED lines=11> */
.L_x_1057:
[----:B------:R-:W-:Y:S05]  /*29c10*/  BSYNC.RECONVERGENT B0 ;  /* 0x0000000000007941 */ /* 0x000fea0003800200 */
.L_x_1056:
        /* <DEDUP_REMOVED lines=12> */
.L_x_1066:
        /* <DEDUP_REMOVED lines=13> */
.L_x_1065:
        /* <DEDUP_REMOVED lines=45> */
.L_x_1064:
        /* <DEDUP_REMOVED lines=8> */
.L_x_1063:
[----:B------:R-:W-:Y:S05]  /*2a100*/  BSYNC.RECONVERGENT B2 ;  /* 0x0000000000027941 */ /* 0x000fea0003800200 */
.L_x_1062:
[----:B------:R-:W-:-:S05]  /*2a110*/  IADD3 R3, P0, PT, R3, 0x1, RZ ;  /* 0x0000000103037810 */ /* 0x000fca0007f1e0ff */
[----:B------:R-:W-:Y:S01]  /*2a120*/  IMAD.X R0, RZ, RZ, R0, P0 ;  /* 0x000000ffff007224 */ /* 0x000fe200000e0600 */
[----:B-----5:R-:W-:-:S04]  /*2a130*/  ISETP.GE.U32.AND P0, PT, R3, R12, PT ;  /* 0x0000000c0300720c */ /* 0x020fc80003f06070 */
[----:B------:R-:W-:-:S13]  /*2a140*/  ISETP.GE.U32.AND.EX P0, PT, R0, R13, PT, P0 ;  /* 0x0000000d0000720c */ /* 0x000fda0003f06100 */
[----:B------:R-:W-:Y:S05]  /*2a150*/  @!P0 BRA `(.L_x_1066) ;  /* 0xfffffff800e08947 */ /* 0x000fea000383ffff */
[----:B------:R-:W-:Y:S05]  /*2a160*/  BSYNC.RECONVERGENT B1 ;  /* 0x0000000000017941 */ /* 0x000fea0003800200 */
.L_x_1061:
[----:B------:R-:W-:-:S04]  /*2a170*/  PRMT R0, R32, 0x8880, RZ ;  /* 0x0000888020007816 */ /* 0x000fc800000000ff */
[----:B------:R-:W-:-:S13]  /*2a180*/  ISETP.LT.AND P0, PT, R0, 0x1, PT ;  /* 0x000000010000780c */ /* 0x000fda0003f01270 */
.L_x_1060:
[----:B------:R-:W-:Y:S05]  /*2a190*/  BSYNC.RECONVERGENT B0 ;  /* 0x0000000000007941 */ /* 0x000fea0003800200 */
.L_x_1059:
        /* <DEDUP_REMOVED lines=26> */
.L_x_1068:
        /* <DEDUP_REMOVED lines=10> */
.L_x_1067:
        /* <DEDUP_REMOVED lines=20> */
.L_x_1071:
        /* <DEDUP_REMOVED lines=14> */
.L_x_1070:
[----:B------:R-:W-:Y:S05]  /*2a600*/  BSYNC.RECONVERGENT B0 ;  /* 0x0000000000007941 */ /* 0x000fea0003800200 */
.L_x_1069:
[----:B------:R-:W-:-:S07]  /*2a610*/  LEPC R20, `(.L_x_1054) ;  /* 0x000000001014794e */ /* 0x000fce0000000000 */
[----:B------:R-:W-:Y:S05]  /*2a620*/  CALL.ABS.NOINC R6 ;  /* 0x0000000006007343 */ /* 0x000fea0003c00000 */
.L_x_1054:
[----:B------:R-:W-:Y:S05]  /*2a630*/  BSYNC.RECONVERGENT B6 ;  /* 0x0000000000067941 */ /* 0x000fea0003800200 */
.L_x_1053:
        /* <DEDUP_REMOVED lines=12> */
.L_x_1076:
        /* <DEDUP_REMOVED lines=10> */
.L_x_1075:
[----:B------:R-:W-:Y:S05]  /*2a7a0*/  BSYNC.RECONVERGENT B1 ;  /* 0x0000000000017941 */ /* 0x000fea0003800200 */
.L_x_1074:
[----:B------:R0:W-:Y:S04]  /*2a7b0*/  ST.E.64 desc[UR36][R22.64], RZ ;  /* 0x000000ff16007985 */ /* 0x0001e8000c101b24 */
[----:B------:R0:W-:Y:S02]  /*2a7c0*/  ST.E.64 desc[UR36][R22.64+0x8], RZ ;  /* 0x000008ff16007985 */ /* 0x0001e4000c101b24 */
.L_x_1073:
[----:B------:R-:W-:Y:S05]  /*2a7d0*/  BSYNC.RECONVERGENT B0 ;  /* 0x0000000000007941 */ /* 0x000fea0003800200 */
.L_x_1072:
        /* <DEDUP_REMOVED lines=21> */
.L_x_1079:
        /* <DEDUP_REMOVED lines=16> */
.L_x_1078:
[----:B------:R-:W-:Y:S05]  /*2aa30*/  BSYNC.RECONVERGENT B0 ;  /* 0x0000000000007941 */ /* 0x000fea0003800200 */
.L_x_1077:
        /* <DEDUP_REMOVED lines=12> */
.L_x_1084:
        /* <DEDUP_REMOVED lines=10> */
.L_x_1083:
[----:B------:R-:W-:Y:S05]  /*2aba0*/  BSYNC.RECONVERGENT B1 ;  /* 0x0000000000017941 */ /* 0x000fea0003800200 */
.L_x_1082:
[----:B------:R0:W-:Y:S04]  /*2abb0*/  ST.E.64 desc[UR36][R24.64], RZ ;  /* 0x000000ff18007985 */ /* 0x0001e8000c101b24 */
[----:B------:R0:W-:Y:S04]  /*2abc0*/  ST.E.64 desc[UR36][R24.64+0x8], RZ ;  /* 0x000008ff18007985 */ /* 0x0001e8000c101b24 */
[----:B------:R0:W5:Y:S02]  /*2abd0*/  LD.E.64 R4, desc[UR36][R22.64+0x8] ;  /* 0x0000082416047980 */ /* 0x000164000c101b00 */
.L_x_1081:
[----:B------:R-:W-:Y:S05]  /*2abe0*/  BSYNC.RECONVERGENT B0 ;  /* 0x0000000000007941 */ /* 0x000fea0003800200 */
.L_x_1080:
        /* <DEDUP_REMOVED lines=8> */
[----:B------:R-:W-:-:S07]  /*2ac70*/  LEPC R20, `(.L_x_1087) ;  /* 0x000000001014794e */ /* 0x000fce0000000000 */
[----:B-1234-:R-:W-:Y:S05]  /*2ac80*/  CALL.ABS.NOINC R6 ;  /* 0x0000000006007343 */ /* 0x01efea0003c00000 */
.L_x_1087:
        /* <DEDUP_REMOVED lines=11> */
.L_x_1091:
        /* <DEDUP_REMOVED lines=9> */
.L_x_1090:
[----:B------:R-:W-:Y:S05]  /*2add0*/  BSYNC.RECONVERGENT B0 ;  /* 0x0000000000007941 */ /* 0x000fea0003800200 */
.L_x_1089:
[----:B------:R0:W-:Y:S01]  /*2ade0*/  ST.E.U8 desc[UR36][R4.64], R0 ;  /* 0x0000000004007985 */ /* 0x0001e2000c101124 */
[----:B------:R-:W-:Y:S01]  /*2adf0*/  BSSY.RECONVERGENT B0, `(.L_x_1092) ;  /* 0x0000012000007945 */ /* 0x000fe20003800200 */
[----:B------:R-:W-:Y:S02]  /*2ae00*/  IMAD.MOV.U32 R7, RZ, RZ, RZ ;  /* 0x000000ffff077224 */ /* 0x000fe400078e00ff */
[----:B------:R0:W-:Y:S01]  /*2ae10*/  ST.E.64 desc[UR36][R24.64], RZ ;  /* 0x000000ff18007985 */ /* 0x0001e2000c101b24 */
[----:B------:R-:W-:Y:S02]  /*2ae20*/  IMAD.MOV.U32 R3, RZ, RZ, RZ ;  /* 0x000000ffff037224 */ /* 0x000fe400078e00ff */
[----:B------:R-:W-:Y:S02]  /*2ae30*/  IMAD.MOV.U32 R6, RZ, RZ, 0x1 ;  /* 0x00000001ff067424 */ /* 0x000fe400078e00ff */
[----:B------:R-:W-:-:S07]  /*2ae40*/  IMAD.MOV.U32 R10, RZ, RZ, RZ ;  /* 0x000000ffff0a7224 */ /* 0x000fce00078e00ff */
.L_x_1093:
        /* <DEDUP_REMOVED lines=13> */
.L_x_1092:
        /* <DEDUP_REMOVED lines=20> */
.L_x_1098:
        /* <DEDUP_REMOVED lines=44> */
.L_x_1097:
[----:B------:R-:W-:Y:S05]  /*2b320*/  BSYNC.RECONVERGENT B1 ;  /* 0x0000000000017941 */ /* 0x000fea0003800200 */
.L_x_1096:
        /* <DEDUP_REMOVED lines=35> */
.L_x_1095:
[----:B------:R-:W-:Y:S05]  /*2b560*/  BSYNC.RECONVERGENT B0 ;  /* 0x0000000000007941 */ /* 0x000fea0003800200 */
.L_x_1094:
[----:B------:R-:W-:Y:S02]  /*2b570*/  IADD3 R6, P0, PT, -R7, 0x1, RZ ;  /* 0x0000000107067810 */ /* 0x000fe40007f1e1ff */
[----:B------:R-:W-:-:S03]  /*2b580*/  MOV R0, 0x8 ;  /* 0x0000000800007802 */ /* 0x000fc60000000f00 */
[----:B------:R-:W-:Y:S01]  /*2b590*/  IMAD.X R7, RZ, RZ, ~R3, P0 ;  /* 0x000000ffff077224 */ /* 0x000fe200000e0e03 */
[----:B012---:R0:W1:Y:S04]  /*2b5a0*/  LDC.64 R8, c[0x4][R0] ;  /* 0x0100000000087b82 */ /* 0x0070680000000a00 */
[----:B------:R0:W-:Y:S03]  /*2b5b0*/  ST.E.64 desc[UR36][R24.64+0x8], R6 ;  /* 0x0000080618007985 */ /* 0x0001e6000c101b24 */
[----:B------:R-:W-:-:S07]  /*2b5c0*/  LEPC R20, `(.L_x_1099) ;  /* 0x000000001014794e */ /* 0x000fce0000000000 */
[----:B01----:R-:W-:Y:S05]  /*2b5d0*/  CALL.ABS.NOINC R8 ;  /* 0x0000000008007343 */ /* 0x003fea0003c00000 */
.L_x_1099:
[----:B------:R-:W-:Y:S05]  /*2b5e0*/  BRA `(.L_x_1088) ;  /* 0x0000003400547947 */ /* 0x000fea0003800000 */
.L_x_1086:
[----:B------:R0:W5:Y:S01]  /*2b5f0*/  LD.E.64 R36, desc[UR36][R24.64+0x18] ;  /* 0x0000182418247980 */ /* 0x000162000c101b00 */
[----:B------:R-:W-:Y:S01]  /*2b600*/  MOV R43, 0x0 ;  /* 0x00000000002b7802 */ /* 0x000fe20000000f00 */
[----:B------:R-:W-:Y:S02]  /*2b610*/  IMAD.MOV.U32 R4, RZ, RZ, 0x20 ;  /* 0x00000020ff047424 */ /* 0x000fe400078e00ff */
[----:B------:R-:W-:Y:S01]  /*2b620*/  IMAD.MOV.U32 R5, RZ, RZ, RZ ;  /* 0x000000ffff057224 */ /* 0x000fe200078e00ff */
[----:B------:R0:W0:Y:S06]  /*2b630*/  LDC.64 R6, c[0x4][R43] ;  /* 0x010000002b067b82 */ /* 0x00002c0000000a00 */
[----:B------:R-:W-:-:S07]  /*2b640*/  LEPC R20, `(.L_x_1100) ;  /* 0x000000001014794e */ /* 0x000fce0000000000 */
[----:B012345:R-:W-:Y:S05]  /*2b650*/  CALL.ABS.NOINC R6 ;  /* 0x0000000006007343 */ /* 0x03ffea0003c00000 */
.L_x_1100:
        /* <DEDUP_REMOVED lines=11> */
.L_x_1101:
        /* <DEDUP_REMOVED lines=21> */
.L_x_1106:
        /* <DEDUP_REMOVED lines=21> */
.L_x_1105:
[----:B------:R-:W-:Y:S05]  /*2b9b0*/  BSYNC.RECONVERGENT B1 ;  /* 0x0000000000017941 */ /* 0x000fea0003800200 */
.L_x_1104:
        /* <DEDUP_REMOVED lines=21> */
.L_x_1103:
[----:B------:R-:W-:Y:S05]  /*2bb10*/  BSYNC.RECONVERGENT B0 ;  /* 0x0000000000007941 */ /* 0x000fea0003800200 */
.L_x_1102:
        /* <DEDUP_REMOVED lines=9> */
.L_x_1107:
        /* <DEDUP_REMOVED lines=8> */
.L_x_1109:
[----:B------:R-:W0:Y:S01]  /*2bc30*/  LDC.64 R36, c[0x4][R36] ;  /* 0x0100000024247b82 */ /* 0x000e220000000a00 */
[----:B------:R-:W-:Y:S02]  /*2bc40*/  IMAD.MOV.U32 R4, RZ, RZ, R32 ;  /* 0x000000ffff047224 */ /* 0x000fe400078e0020 */
[----:B------:R-:W-:-:S07]  /*2bc50*/  IMAD.MOV.U32 R5, RZ, RZ, R33 ;  /* 0x000000ffff057224 */ /* 0x000fce00078e0021 */
[----:B------:R-:W-:-:S07]  /*2bc60*/  LEPC R20, `(.L_x_1110) ;  /* 0x000000001014794e */ /* 0x000fce0000000000 */
[----:B0-----:R-:W-:Y:S05]  /*2bc70*/  CALL.ABS.NOINC R36 ;  /* 0x0000000024007343 */ /* 0x001fea0003c00000 */
.L_x_1110:
[----:B------:R-:W-:Y:S05]  /*2bc80*/  BRA `(.L_x_1088) ;  /* 0x0000002c00ac7947 */ /* 0x000fea0003800000 */
.L_x_1108:
        /* <DEDUP_REMOVED lines=8> */
.L_x_1113:
        /* <DEDUP_REMOVED lines=9> */
.L_x_1112:
[----:B------:R-:W-:Y:S05]  /*2bda0*/  BSYNC.RECONVERGENT B0 ;  /* 0x0000000000007941 */ /* 0x000fea0003800200 */
.L_x_1111:
[----:B------:R0:W-:Y:S01]  /*2bdb0*/  ST.E.U8 desc[UR36][R4.64], R0 ;  /* 0x0000000004007985 */ /* 0x0001e2000c101124 */
[----:B------:R-:W-:Y:S01]  /*2bdc0*/  BSSY.RECONVERGENT B0, `(.L_x_1114) ;  /* 0x0000012000007945 */ /* 0x000fe20003800200 */
[----:B------:R-:W-:Y:S02]  /*2bdd0*/  IMAD.MOV.U32 R7, RZ, RZ, RZ ;  /* 0x000000ffff077224 */ /* 0x000fe400078e00ff */
[----:B------:R0:W-:Y:S01]  /*2bde0*/  ST.E.64 desc[UR36][R32.64], RZ ;  /* 0x000000ff20007985 */ /* 0x0001e2000c101b24 */
[----:B------:R-:W-:Y:S02]  /*2bdf0*/  IMAD.MOV.U32 R3, RZ, RZ, RZ ;  /* 0x000000ffff037224 */ /* 0x000fe400078e00ff */
[----:B------:R-:W-:Y:S02]  /*2be00*/  IMAD.MOV.U32 R6, RZ, RZ, 0x1 ;  /* 0x00000001ff067424 */ /* 0x000fe400078e00ff */
[----:B------:R-:W-:-:S07]  /*2be10*/  IMAD.MOV.U32 R10, RZ, RZ, RZ ;  /* 0x000000ffff0a7224 */ /* 0x000fce00078e00ff */
.L_x_1115:
        /* <DEDUP_REMOVED lines=13> */
.L_x_1114:
        /* <DEDUP_REMOVED lines=20> */
.L_x_1120:
        /* <DEDUP_REMOVED lines=44> */
.L_x_1119:
[----:B------:R-:W-:Y:S05]  /*2c2f0*/  BSYNC.RECONVERGENT B1 ;  /* 0x0000000000017941 */ /* 0x000fea0003800200 */
.L_x_1118:
        /* <DEDUP_REMOVED lines=35> */
.L_x_1117:
[----:B------:R-:W-:Y:S05]  /*2c530*/  BSYNC.RECONVERGENT B0 ;  /* 0x0000000000007941 */ /* 0x000fea0003800200 */
.L_x_1116:
[----:B------:R-:W-:Y:S02]  /*2c540*/  IADD3 R6, P0, PT, -R7, 0x1, RZ ;  /* 0x0000000107067810 */ /* 0x000fe40007f1e1ff */
[----:B------:R-:W-:-:S03]  /*2c550*/  MOV R0, 0x8 ;  /* 0x0000000800007802 */ /* 0x000fc60000000f00 */
[----:B------:R-:W-:Y:S01]  /*2c560*/  IMAD.X R7, RZ, RZ, ~R3, P0 ;  /* 0x000000ffff077224 */ /* 0x000fe200000e0e03 */
[----:B--2---:R2:W3:Y:S04]  /*2c570*/  LDC.64 R8, c[0x4][R0] ;  /* 0x0100000000087b82 */ /* 0x0044e80000000a00 */
[----:B------:R2:W-:Y:S03]  /*2c580*/  ST.E.64 desc[UR36][R32.64+0x8], R6 ;  /* 0x0000080620007985 */ /* 0x0005e6000c101b24 */
[----:B------:R-:W-:-:S07]  /*2c590*/  LEPC R20, `(.L_x_1121) ;  /* 0x000000001014794e */ /* 0x000fce0000000000 */
[----:B0123--:R-:W-:Y:S05]  /*2c5a0*/  CALL.ABS.NOINC R8 ;  /* 0x0000000008007343 */ /* 0x00ffea0003c00000 */
.L_x_1121:
        /* <DEDUP_REMOVED lines=12> */
.L_x_1126:
        /* <DEDUP_REMOVED lines=10> */
.L_x_1125:
[----:B------:R-:W-:Y:S05]  /*2c710*/  BSYNC.RECONVERGENT B1 ;  /* 0x0000000000017941 */ /* 0x000fea0003800200 */
.L_x_1124:
[----:B------:R0:W-:Y:S04]  /*2c720*/  ST.E.64 desc[UR36][R24.64], RZ ;  /* 0x000000ff18007985 */ /* 0x0001e8000c101b24 */
[----:B------:R0:W-:Y:S02]  /*2c730*/  ST.E.64 desc[UR36][R24.64+0x8], RZ ;  /* 0x000008ff18007985 */ /* 0x0001e4000c101b24 */
.L_x_1123:
[----:B------:R-:W-:Y:S05]  /*2c740*/  BSYNC.RECONVERGENT B0 ;  /* 0x0000000000007941 */ /* 0x000fea0003800200 */
.L_x_1122:
        /* <DEDUP_REMOVED lines=23> */
.L_x_1131:
        /* <DEDUP_REMOVED lines=15> */
.L_x_1130:
[----:B------:R-:W-:Y:S05]  /*2c9b0*/  BSYNC.RECONVERGENT B1 ;  /* 0x0000000000017941 */ /* 0x000fea0003800200 */
.L_x_1129:
[----:B------:R-:W-:Y:S05]  /*2c9c0*/  BRA `(.L_x_1132) ;  /* 0x0000002000307947 */ /* 0x000fea0003800000 */
.L_x_1128:
        /* <DEDUP_REMOVED lines=20> */
.L_x_1136:
        /* <DEDUP_REMOVED lines=15> */
.L_x_1135:
[----:B------:R-:W-:Y:S05]  /*2cc00*/  BSYNC.RECONVERGENT B1 ;  /* 0x0000000000017941 */ /* 0x000fea0003800200 */
.L_x_1134:
[----:B------:R-:W-:Y:S05]  /*2cc10*/  BRA `(.L_x_1132) ;  /* 0x0000001c009c7947 */ /* 0x000fea0003800000 */
.L_x_1133:
        /* <DEDUP_REMOVED lines=27> */
.L_x_1140:
        /* <DEDUP_REMOVED lines=15> */
.L_x_1139:
[----:B------:R-:W-:Y:S05]  /*2cec0*/  BSYNC.RECONVERGENT B1 ;  /* 0x0000000000017941 */ /* 0x000fea0003800200 */
.L_x_1138:
[----:B------:R-:W-:Y:S05]  /*2ced0*/  BRA `(.L_x_1132) ;  /* 0x0000001800ec7947 */ /* 0x000fea0003800000 */
.L_x_1137:
        /* <DEDUP_REMOVED lines=42> */
.L_x_1145:
        /* <DEDUP_REMOVED lines=15> */
.L_x_1144:
[----:B------:R-:W-:Y:S05]  /*2d270*/  BSYNC.RECONVERGENT B2 ;  /* 0x0000000000027941 */ /* 0x000fea0003800200 */
.L_x_1143:
[----:B------:R-:W-:Y:S05]  /*2d280*/  BRA `(.L_x_1132) ;  /* 0x0000001800007947 */ /* 0x000fea0003800000 */
.L_x_1142:
[----:B------:R-:W-:Y:S05]  /*2d290*/  BSYNC.RELIABLE B1 ;  /* 0x0000000000017941 */ /* 0x000fea0003800100 */
.L_x_1141:
        /* <DEDUP_REMOVED lines=31> */
.L_x_1150:
        /* <DEDUP_REMOVED lines=57> */
.L_x_1149:
[----:B------:R-:W-:Y:S05]  /*2d820*/  BSYNC.RECONVERGENT B2 ;  /* 0x0000000000027941 */ /* 0x000fea0003800200 */
.L_x_1148:
        /* <DEDUP_REMOVED lines=44> */
.L_x_1147:
[----:B------:R-:W-:Y:S05]  /*2daf0*/  BSYNC.RECONVERGENT B1 ;  /* 0x0000000000017941 */ /* 0x000fea0003800200 */
.L_x_1146:
        /* <DEDUP_REMOVED lines=21> */
.L_x_1154:
        /* <DEDUP_REMOVED lines=40> */
.L_x_1153:
[----:B------:R-:W-:Y:S02]  /*2ded0*/  IADD3 R6, P1, PT, R6, -R3, RZ ;  /* 0x8000000306067210 */ /* 0x000fe40007f3e0ff */
[----:B------:R-:W-:-:S03]  /*2dee0*/  PLOP3.LUT P0, PT, P0, PT, PT, 0x8, 0x80 ;  /* 0x000000000080781c */ /* 0x000fc6000070e170 */
[----:B------:R-:W-:-:S10]  /*2def0*/  IMAD.X R7, R7, 0x1, ~R10, P1 ;  /* 0x0000000107077824 */ /* 0x000fd400008e0e0a */
.L_x_1152:
[----:B------:R-:W-:Y:S05]  /*2df00*/  BSYNC.RECONVERGENT B1 ;  /* 0x0000000000017941 */ /* 0x000fea0003800200 */
.L_x_1151:
        /* <DEDUP_REMOVED lines=21> */
.L_x_1172:
        /* <DEDUP_REMOVED lines=23> */
.L_x_1162:
[----:B------:R-:W-:Y:S05]  /*2e1d0*/  BSYNC.RECONVERGENT B4 ;  /* 0x0000000000047941 */ /* 0x000fea0003800200 */
.L_x_1161:
        /* <DEDUP_REMOVED lines=10> */
.L_x_1164:
[----:B--23--:R-:W2:Y:S02]  /*2e280*/  LD.E.64 R8, desc[UR36][R24.64+0x10] ;  /* 0x0000102418087980 */ /* 0x00cea4000c101b00 */
[----:B--2---:R-:W-:-:S04]  /*2e290*/  IADD3 R10, P1, PT, R8, R21, RZ ;  /* 0x00000015080a7210 */ /* 0x004fc80007f3e0ff */
[----:B------:R-:W-:-:S06]  /*2e2a0*/  LEA.HI.X.SX32 R11, R21, R9, 0x1, P1 ;  /* 0x00000009150b7211 */ /* 0x000fcc00008f0eff */
[----:B------:R-:W2:Y:S01]  /*2e2b0*/  LD.E.U8 R11, desc[UR36][R10.64] ;  /* 0x000000240a0b7980 */ /* 0x000ea2000c101100 */
[----:B------:R-:W-:-:S04]  /*2e2c0*/  IADD3 R8, P1, PT, R8, R15, RZ ;  /* 0x0000000f08087210 */ /* 0x000fc80007f3e0ff */
[----:B------:R-:W-:-:S05]  /*2e2d0*/  LEA.HI.X.SX32 R9, R15, R9, 0x1, P1 ;  /* 0x000000090f097211 */ /* 0x000fca00008f0eff */
[----:B--2---:R1:W-:Y:S04]  /*2e2e0*/  ST.E.U8 desc[UR36][R8.64], R11 ;  /* 0x0000000b08007985 */ /* 0x0043e8000c101124 */
.L_x_1165:
[----:B------:R-:W-:Y:S05]  /*2e2f0*/  BSYNC.RECONVERGENT B4 ;  /* 0x0000000000047941 */ /* 0x000fea0003800200 */
.L_x_1163:
        /* <DEDUP_REMOVED lines=11> */
.L_x_1167:
[----:B-1234-:R-:W2:Y:S02]  /*2e3b0*/  LD.E.64 R8, desc[UR36][R24.64+0x10] ;  /* 0x0000102418087980 */ /* 0x01eea4000c101b00 */
[----:B--2---:R-:W-:-:S04]  /*2e3c0*/  IADD3 R10, P1, PT, R8, R15, RZ ;  /* 0x0000000f080a7210 */ /* 0x004fc80007f3e0ff */
[----:B------:R-:W-:-:S06]  /*2e3d0*/  LEA.HI.X.SX32 R11, R15, R9, 0x1, P1 ;  /* 0x000000090f0b7211 */ /* 0x000fcc00008f0eff */
[----:B------:R-:W2:Y:S01]  /*2e3e0*/  LD.E.U8 R11, desc[UR36][R10.64] ;  /* 0x000000240a0b7980 */ /* 0x000ea2000c101100 */
[----:B------:R-:W-:-:S04]  /*2e3f0*/  IADD3 R8, P1, PT, R8, R21, RZ ;  /* 0x0000001508087210 */ /* 0x000fc80007f3e0ff */
[----:B------:R-:W-:-:S05]  /*2e400*/  LEA.HI.X.SX32 R9, R21, R9, 0x1, P1 ;  /* 0x0000000915097211 */ /* 0x000fca00008f0eff */
[----:B--2---:R1:W-:Y:S04]  /*2e410*/  ST.E.U8 desc[UR36][R8.64], R11 ;  /* 0x0000000b08007985 */ /* 0x0043e8000c101124 */
.L_x_1168:
[----:B------:R-:W-:Y:S05]  /*2e420*/  BSYNC.RECONVERGENT B4 ;  /* 0x0000000000047941 */ /* 0x000fea0003800200 */
.L_x_1166:
        /* <DEDUP_REMOVED lines=12> */
.L_x_1170:
[----:B-1234-:R-:W2:Y:S02]  /*2e4f0*/  LD.E.64 R8, desc[UR36][R24.64+0x10] ;  /* 0x0000102418087980 */ /* 0x01eea4000c101b00 */
[----:B--2---:R-:W-:-:S04]  /*2e500*/  IADD3 R10, P1, PT, R8, R0, RZ ;  /* 0x00000000080a7210 */ /* 0x004fc80007f3e0ff */
[----:B------:R-:W-:-:S06]  /*2e510*/  LEA.HI.X.SX32 R11, R0, R9, 0x1, P1 ;  /* 0x00000009000b7211 */ /* 0x000fcc00008f0eff */
[----:B------:R-:W2:Y:S01]  /*2e520*/  LD.E.U8 R11, desc[UR36][R10.64] ;  /* 0x000000240a0b7980 */ /* 0x000ea2000c101100 */
[----:B------:R-:W-:-:S04]  /*2e530*/  IADD3 R8, P1, PT, R8, R15, RZ ;  /* 0x0000000f08087210 */ /* 0x000fc80007f3e0ff */
[----:B------:R-:W-:-:S05]  /*2e540*/  LEA.HI.X.SX32 R9, R15, R9, 0x1, P1 ;  /* 0x000000090f097211 */ /* 0x000fca00008f0eff */
[----:B--2---:R1:W-:Y:S04]  /*2e550*/  ST.E.U8 desc[UR36][R8.64], R11 ;  /* 0x0000000b08007985 */ /* 0x0043e8000c101124 */
.L_x_1171:
[----:B------:R-:W-:Y:S05]  /*2e560*/  BSYNC.RECONVERGENT B4 ;  /* 0x0000000000047941 */ /* 0x000fea0003800200 */
.L_x_1169:
[----:B------:R-:W-:Y:S05]  /*2e570*/  @P0 BRA `(.L_x_1172) ;  /* 0xfffffff800b80947 */ /* 0x000fea000383ffff */
.L_x_1160:
[----:B------:R-:W-:Y:S05]  /*2e580*/  BSYNC.RECONVERGENT B1 ;  /* 0x0000000000017941 */ /* 0x000fea0003800200 */
.L_x_1159:
        /* <DEDUP_REMOVED lines=13> */
.L_x_1174:
[----:B------:R-:W2:Y:S02]  /*2e660*/  LD.E.64 R4, desc[UR36][R24.64+0x10] ;  /* 0x0000102418047980 */ /* 0x000ea4000c101b00 */
[----:B--2---:R-:W-:-:S04]  /*2e670*/  IADD3 R6, P0, PT, R4, R9, RZ ;  /* 0x0000000904067210 */ /* 0x004fc80007f1e0ff */
[----:B------:R-:W-:-:S06]  /*2e680*/  LEA.HI.X.SX32 R7, R9, R5, 0x1, P0 ;  /* 0x0000000509077211 */ /* 0x000fcc00000f0eff */
[----:B------:R-:W2:Y:S01]  /*2e690*/  LD.E.U8 R7, desc[UR36][R6.64] ;  /* 0x0000002406077980 */ /* 0x000ea2000c101100 */
[----:B------:R-:W-:-:S04]  /*2e6a0*/  IADD3 R4, P0, PT, R4, R0, RZ ;  /* 0x0000000004047210 */ /* 0x000fc80007f1e0ff */
[----:B------:R-:W-:-:S05]  /*2e6b0*/  LEA.HI.X.SX32 R5, R0, R5, 0x1, P0 ;  /* 0x0000000500057211 */ /* 0x000fca00000f0eff */
[----:B--2---:R2:W-:Y:S04]  /*2e6c0*/  ST.E.U8 desc[UR36][R4.64], R7 ;  /* 0x0000000704007985 */ /* 0x0045e8000c101124 */
.L_x_1175:
[----:B------:R-:W-:Y:S05]  /*2e6d0*/  BSYNC.RECONVERGENT B1 ;  /* 0x0000000000017941 */ /* 0x000fea0003800200 */
.L_x_1173:
        /* <DEDUP_REMOVED lines=14> */
.L_x_1177:
[----:B-12---:R-:W2:Y:S02]  /*2e7c0*/  LD.E.64 R4, desc[UR36][R24.64+0x10] ;  /* 0x0000102418047980 */ /* 0x006ea4000c101b00 */
[----:B--2---:R-:W-:-:S04]  /*2e7d0*/  IADD3 R6, P0, PT, R4, R11, RZ ;  /* 0x0000000b04067210 */ /* 0x004fc80007f1e0ff */
[----:B------:R-:W-:-:S06]  /*2e7e0*/  LEA.HI.X.SX32 R7, R11, R5, 0x1, P0 ;  /* 0x000000050b077211 */ /* 0x000fcc00000f0eff */
[----:B------:R-:W2:Y:S01]  /*2e7f0*/  LD.E.U8 R7, desc[UR36][R6.64] ;  /* 0x0000002406077980 */ /* 0x000ea2000c101100 */
[----:B------:R-:W-:-:S04]  /*2e800*/  IADD3 R4, P0, PT, R4, R9, RZ ;  /* 0x0000000904047210 */ /* 0x000fc80007f1e0ff */
[----:B------:R-:W-:-:S05]  /*2e810*/  LEA.HI.X.SX32 R5, R9, R5, 0x1, P0 ;  /* 0x0000000509057211 */ /* 0x000fca00000f0eff */
[----:B--2---:R1:W-:Y:S04]  /*2e820*/  ST.E.U8 desc[UR36][R4.64], R7 ;  /* 0x0000000704007985 */ /* 0x0043e8000c101124 */
.L_x_1178:
[----:B------:R-:W-:Y:S05]  /*2e830*/  BSYNC.RECONVERGENT B1 ;  /* 0x0000000000017941 */ /* 0x000fea0003800200 */
.L_x_1176:
        /* <DEDUP_REMOVED lines=12> */
.L_x_1179:
        /* <DEDUP_REMOVED lines=8> */
.L_x_1158:
[----:B------:R-:W-:Y:S05]  /*2e980*/  BSYNC.RECONVERGENT B2 ;  /* 0x0000000000027941 */ /* 0x000fea0003800200 */
.L_x_1157:
        /* <DEDUP_REMOVED lines=12> */
.L_x_1156:
[----:B------:R-:W-:Y:S05]  /*2ea50*/  BSYNC.RECONVERGENT B3 ;  /* 0x0000000000037941 */ /* 0x000fea0003800200 */
.L_x_1155:
[----:B-----5:R-:W-:-:S04]  /*2ea60*/  ISETP.GT.U32.AND P0, PT, R6, R4, PT ;  /* 0x000000040600720c */ /* 0x020fc80003f04070 */
[----:B------:R-:W-:-:S13]  /*2ea70*/  ISETP.GT.U32.AND.EX P0, PT, R7, R5, PT, P0 ;  /* 0x000000050700720c */ /* 0x000fda0003f04100 */
[----:B------:R4:W-:Y:S02]  /*2ea80*/  @P0 ST.E.64 desc[UR36][R24.64+0x8], R4 ;  /* 0x0000080418000985 */ /* 0x0009e4000c101b24 */
.L_x_1132:
[----:B------:R-:W-:Y:S05]  /*2ea90*/  BSYNC.RECONVERGENT B0 ;  /* 0x0000000000007941 */ /* 0x000fea0003800200 */
.L_x_1127:
[----:B----4-:R4:W5:Y:S01]  /*2eaa0*/  LD.E.64 R4, desc[UR36][R32.64+0x10] ;  /* 0x0000102420047980 */ /* 0x010962000c101b00 */
[----:B------:R-:W-:-:S04]  /*2eab0*/  MOV R36, 0x8 ;  /* 0x0000000800247802 */ /* 0x000fc80000000f00 */
[----:B--23--:R4:W2:Y:S03]  /*2eac0*/  LDC.64 R6, c[0x4][R36] ;  /* 0x0100000024067b82 */ /* 0x00c8a60000000a00 */
[----:B-1----:R-:W-:-:S07]  /*2ead0*/  LEPC R20, `(.L_x_1180) ;  /* 0x000000001014794e */ /* 0x002fce0000000000 */
[----:B0-2-45:R-:W-:Y:S05]  /*2eae0*/  CALL.ABS.NOINC R6 ;  /* 0x0000000006007343 */ /* 0x035fea0003c00000 */
.L_x_1180:
[----:B------:R-:W0:Y:S01]  /*2eaf0*/  LDC.64 R36, c[0x4][R36] ;  /* 0x0100000024247b82 */ /* 0x000e220000000a00 */
[----:B------:R-:W-:Y:S02]  /*2eb00*/  IMAD.MOV.U32 R4, RZ, RZ, R32 ;  /* 0x000000ffff047224 */ /* 0x000fe400078e0020 */
[----:B------:R-:W-:-:S07]  /*2eb10*/  IMAD.MOV.U32 R5, RZ, RZ, R33 ;  /* 0x000000ffff057224 */ /* 0x000fce00078e0021 */
[----:B------:R-:W-:-:S07]  /*2eb20*/  LEPC R20, `(.L_x_1088) ;  /* 0x000000001014794e */ /* 0x000fce0000000000 */
[----:B0-----:R-:W-:Y:S05]  /*2eb30*/  CALL.ABS.NOINC R36 ;  /* 0x0000000024007343 */ /* 0x001fea0003c00000 */
.L_x_1088:
[----:B------:R-:W-:Y:S05]  /*2eb40*/  BSYNC.RECONVERGENT B6 ;  /* 0x0000000000067941 */ /* 0x000fea0003800200 */
.L_x_1085:
        /* <DEDUP_REMOVED lines=12> */
.L_x_1185:
        /* <DEDUP_REMOVED lines=10> */
.L_x_1184:
[----:B------:R-:W-:Y:S05]  /*2ecb0*/  BSYNC.RECONVERGENT B1 ;  /* 0x0000000000017941 */ /* 0x000fea0003800200 */
.L_x_1183:
[----:B------:R0:W-:Y:S04]  /*2ecc0*/  ST.E.64 desc[UR36][R22.64], RZ ;  /* 0x000000ff16007985 */ /* 0x0001e8000c101b24 */
[----:B------:R0:W-:Y:S02]  /*2ecd0*/  ST.E.64 desc[UR36][R22.64+0x8], RZ ;  /* 0x000008ff16007985 */ /* 0x0001e4000c101b24 */
.L_x_1182:
[----:B------:R-:W-:Y:S05]  /*2ece0*/  BSYNC.RECONVERGENT B0 ;  /* 0x0000000000007941 */ /* 0x000fea0003800200 */
.L_x_1181:
        /* <DEDUP_REMOVED lines=21> */
.L_x_1188:
        /* <DEDUP_REMOVED lines=16> */
.L_x_1187:
[----:B------:R-:W-:Y:S05]  /*2ef40*/  BSYNC.RECONVERGENT B0 ;  /* 0x0000000000007941 */ /* 0x000fea0003800200 */
.L_x_1186:
        /* <DEDUP_REMOVED lines=12> */
.L_x_1193:
        /* <DEDUP_REMOVED lines=10> */
.L_x_1192:
[----:B------:R-:W-:Y:S05]  /*2f0b0*/  BSYNC.RECONVERGENT B1 ;  /* 0x0000000000017941 */ /* 0x000fea0003800200 */
.L_x_1191:
[----:B------:R1:W-:Y:S04]  /*2f0c0*/  ST.E.64 desc[UR36][R24.64], RZ ;  /* 0x000000ff18007985 */ /* 0x0003e8000c101b24 */
[----:B------:R1:W-:Y:S04]  /*2f0d0*/  ST.E.64 desc[UR36][R24.64+0x8], RZ ;  /* 0x000008ff18007985 */ /* 0x0003e8000c101b24 */
[----:B------:R1:W5:Y:S02]  /*2f0e0*/  LD.E.64 R4, desc[UR36][R22.64+0x8] ;  /* 0x0000082416047980 */ /* 0x000364000c101b00 */
.L_x_1190:
[----:B------:R-:W-:Y:S05]  /*2f0f0*/  BSYNC.RECONVERGENT B0 ;  /* 0x0000000000007941 */ /* 0x000fea0003800200 */
.L_x_1189:
        /* <DEDUP_REMOVED lines=11> */
.L_x_1196:
        /* <DEDUP_REMOVED lines=11> */
.L_x_1197:
        /* <DEDUP_REMOVED lines=21> */
.L_x_1202:
        /* <DEDUP_REMOVED lines=21> */
.L_x_1201:
[----:B------:R-:W-:Y:S05]  /*2f500*/  BSYNC.RECONVERGENT B1 ;  /* 0x0000000000017941 */ /* 0x000fea0003800200 */
.L_x_1200:
        /* <DEDUP_REMOVED lines=21> */
.L_x_1199:
[----:B------:R-:W-:Y:S05]  /*2f660*/  BSYNC.RECONVERGENT B0 ;  /* 0x0000000000007941 */ /* 0x000fea0003800200 */
.L_x_1198:
        /* <DEDUP_REMOVED lines=9> */
.L_x_1203:
        /* <DEDUP_REMOVED lines=8> */
.L_x_1205:
[----:B------:R-:W0:Y:S01]  /*2f780*/  LDC.64 R36, c[0x4][R36] ;  /* 0x0100000024247b82 */ /* 0x000e220000000a00 */
[----:B------:R-:W-:Y:S02]  /*2f790*/  IMAD.MOV.U32 R4, RZ, RZ, R32 ;  /* 0x000000ffff047224 */ /* 0x000fe400078e0020 */
[----:B------:R-:W-:-:S07]  /*2f7a0*/  IMAD.MOV.U32 R5, RZ, RZ, R33 ;  /* 0x000000ffff057224 */ /* 0x000fce00078e0021 */
[----:B------:R-:W-:-:S07]  /*2f7b0*/  LEPC R20, `(.L_x_1206) ;  /* 0x000000001014794e */ /* 0x000fce0000000000 */
[----:B0-----:R-:W-:Y:S05]  /*2f7c0*/  CALL.ABS.NOINC R36 ;  /* 0x0000000024007343 */ /* 0x001fea0003c00000 */
.L_x_1206:
[----:B------:R-:W-:Y:S05]  /*2f7d0*/  BRA `(.L_x_1195) ;  /* 0x0000002000347947 */ /* 0x000fea0003800000 */
.L_x_1204:
        /* <DEDUP_REMOVED lines=8> */
.L_x_1209:
        /* <DEDUP_REMOVED lines=9> */
.L_x_1208:
[----:B------:R-:W-:Y:S05]  /*2f8f0*/  BSYNC.RECONVERGENT B0 ;  /* 0x0000000000007941 */ /* 0x000fea0003800200 */
.L_x_1207:
[----:B------:R0:W-:Y:S01]  /*2f900*/  ST.E.U8 desc[UR36][R4.64], R0 ;  /* 0x0000000004007985 */ /* 0x0001e2000c101124 */
[----:B------:R-:W-:Y:S01]  /*2f910*/  BSSY.RECONVERGENT B0, `(.L_x_1210) ;  /* 0x0000012000007945 */ /* 0x000fe20003800200 */
[----:B------:R-:W-:Y:S02]  /*2f920*/  IMAD.MOV.U32 R7, RZ, RZ, RZ ;  /* 0x000000ffff077224 */ /* 0x000fe400078e00ff */
[----:B------:R0:W-:Y:S01]  /*2f930*/  ST.E.64 desc[UR36][R32.64], RZ ;  /* 0x000000ff20007985 */ /* 0x0001e2000c101b24 */
[----:B------:R-:W-:Y:S02]  /*2f940*/  IMAD.MOV.U32 R3, RZ, RZ, RZ ;  /* 0x000000ffff037224 */ /* 0x000fe400078e00ff */
[----:B------:R-:W-:Y:S02]  /*2f950*/  IMAD.MOV.U32 R6, RZ, RZ, 0x1 ;  /* 0x00000001ff067424 */ /* 0x000fe400078e00ff */
[----:B------:R-:W-:-:S07]  /*2f960*/  IMAD.MOV.U32 R10, RZ, RZ, RZ ;  /* 0x000000ffff0a7224 */ /* 0x000fce00078e00ff */
.L_x_1211:
        /* <DEDUP_REMOVED lines=13> */
.L_x_1210:
        /* <DEDUP_REMOVED lines=20> */
.L_x_1216:
        /* <DEDUP_REMOVED lines=44> */
.L_x_1215:
[----:B------:R-:W-:Y:S05]  /*2fe40*/  BSYNC.RECONVERGENT B1 ;  /* 0x0000000000017941 */ /* 0x000fea0003800200 */
.L_x_1214:
        /* <DEDUP_REMOVED lines=35> */
.L_x_1213:
[----:B------:R-:W-:Y:S05]  /*30080*/  BSYNC.RECONVERGENT B0 ;  /* 0x0000000000007941 */ /* 0x000fea0003800200 */
.L_x_1212:
[----:B------:R-:W-:Y:S02]  /*30090*/  IADD3 R6, P0, PT, -R7, 0x1, RZ ;  /* 0x0000000107067810 */ /* 0x000fe40007f1e1ff */
[----:B------:R-:W-:-:S03]  /*300a0*/  MOV R0, 0x8 ;  /* 0x0000000800007802 */ /* 0x000fc60000000f00 */
[----:B------:R-:W-:Y:S01]  /*300b0*/  IMAD.X R7, RZ, RZ, ~R3, P0 ;  /* 0x000000ffff077224 */ /* 0x000fe200000e0e03 */
[----:B--2---:R2:W3:Y:S04]  /*300c0*/  LDC.64 R8, c[0x4][R0] ;  /* 0x0100000000087b82 */ /* 0x0044e80000000a00 */
[----:B------:R2:W-:Y:S03]  /*300d0*/  ST.E.64 desc[UR36][R32.64+0x8], R6 ;  /* 0x0000080620007985 */ /* 0x0005e6000c101b24 */
[----:B------:R-:W-:-:S07]  /*300e0*/  LEPC R20, `(.L_x_1217) ;  /* 0x000000001014794e */ /* 0x000fce0000000000 */
[----:B0123--:R-:W-:Y:S05]  /*300f0*/  CALL.ABS.NOINC R8 ;  /* 0x0000000008007343 */ /* 0x00ffea0003c00000 */
.L_x_1217:
        /* <DEDUP_REMOVED lines=12> */
.L_x_1222:
        /* <DEDUP_REMOVED lines=10> */
.L_x_1221:
[----:B------:R-:W-:Y:S05]  /*30260*/  BSYNC.RECONVERGENT B1 ;  /* 0x0000000000017941 */ /* 0x000fea0003800200 */
.L_x_1220:
[----:B------:R0:W-:Y:S04]  /*30270*/  ST.E.64 desc[UR36][R24.64], RZ ;  /* 0x000000ff18007985 */ /* 0x0001e8000c101b24 */
[----:B------:R0:W-:Y:S02]  /*30280*/  ST.E.64 desc[UR36][R24.64+0x8], RZ ;  /* 0x000008ff18007985 */ /* 0x0001e4000c101b24 */
.L_x_1219:
[----:B------:R-:W-:Y:S05]  /*30290*/  BSYNC.RECONVERGENT B0 ;  /* 0x0000000000007941 */ /* 0x000fea0003800200 */
.L_x_1218:
        /* <DEDUP_REMOVED lines=16> */
.L_x_1225:
        /* <DEDUP_REMOVED lines=14> */
.L_x_1229:
        /* <DEDUP_REMOVED lines=15> */
.L_x_1228:
[----:B------:R-:W-:-:S05]  /*30570*/  IADD3 R3, P0, PT, R10, 0x1, RZ ;  /* 0x000000010a037810 */ /* 0x000fca0007f1e0ff */
[----:B------:R-:W-:-:S08]  /*30580*/  IMAD.X R11, RZ, RZ, R11, P0 ;  /* 0x000000ffff0b7224 */ /* 0x000fd000000e060b */
.L_x_1227:
[----:B------:R-:W-:Y:S05]  /*30590*/  BSYNC.RECONVERGENT B0 ;  /* 0x0000000000007941 */ /* 0x000fea0003800200 */
.L_x_1226:
        /* <DEDUP_REMOVED lines=8> */
.L_x_1232:
        /* <DEDUP_REMOVED lines=12> */
.L_x_1231:
[----:B------:R-:W-:Y:S05]  /*306e0*/  BSYNC.RECONVERGENT B0 ;  /* 0x0000000000007941 */ /* 0x000fea0003800200 */
.L_x_1230:
        /* <DEDUP_REMOVED lines=15> */
.L_x_1239:
        /* <DEDUP_REMOVED lines=21> */
.L_x_1238:
[----:B------:R-:W-:Y:S05]  /*30930*/  BSYNC.RECONVERGENT B3 ;  /* 0x0000000000037941 */ /* 0x000fea0003800200 */
.L_x_1237:
[C---:B------:R-:W-:Y:S02]  /*30940*/  ISETP.GT.U32.AND P1, PT, R3.reuse, RZ, PT ;  /* 0x000000ff0300720c */ /* 0x040fe40003f24070 */
[----:B------:R-:W-:Y:S02]  /*30950*/  IADD3 R37, P2, PT, R3, -0x1, RZ ;  /* 0xffffffff03257810 */ /* 0x000fe40007f5e0ff */
[C---:B------:R-:W-:Y:S02]  /*30960*/  ISETP.GT.AND.EX P1, PT, R0.reuse, RZ, PT, P1 ;  /* 0x000000ff0000720c */ /* 0x040fe40003f24310 */
[----:B------:R-:W-:-:S11]  /*30970*/  IADD3.X R36, PT, PT, R0, -0x1, RZ, P2, !PT ;  /* 0xffffffff00247810 */ /* 0x000fd600017fe4ff */
[----:B------:R-:W-:Y:S05]  /*30980*/  @P0 BRA P1, `(.L_x_1239) ;  /* 0xfffffffc00940947 */ /* 0x000fea000083ffff */
[----:B------:R-:W-:Y:S05]  /*30990*/  BSYNC.RECONVERGENT B2 ;  /* 0x0000000000027941 */ /* 0x000fea0003800200 */
.L_x_1236:
[----:B------:R-:W-:Y:S05]  /*309a0*/  @!P0 BREAK.RELIABLE B1 ;  /* 0x0000000000018942 */ /* 0x000fea0003800100 */
[----:B------:R-:W-:Y:S01]  /*309b0*/  IMAD.MOV.U32 R0, RZ, RZ, RZ ;  /* 0x000000ffff007224 */ /* 0x000fe200078e00ff */
[----:B------:R-:W-:Y:S06]  /*309c0*/  @!P0 BRA `(.L_x_1240) ;  /* 0x0000000000148947 */ /* 0x000fec0003800000 */
.L_x_1235:
[----:B------:R-:W-:Y:S05]  /*309d0*/  BSYNC.RELIABLE B1 ;  /* 0x0000000000017941 */ /* 0x000fea0003800100 */
.L_x_1234:
[----:B------:R-:W-:Y:S01]  /*309e0*/  IADD3 R8, P0, PT, R8, -0x1, RZ ;  /* 0xffffffff08087810 */ /* 0x000fe20007f1e0ff */
[----:B------:R-:W-:-:S03]  /*309f0*/  IMAD.MOV.U32 R0, RZ, RZ, 0x1 ;  /* 0x00000001ff007424 */ /* 0x000fc600078e00ff */
[----:B------:R-:W-:-:S05]  /*30a00*/  IADD3.X R9, PT, PT, R9, -0x1, RZ, P0, !PT ;  /* 0xffffffff09097810 */ /* 0x000fca00007fe4ff */
[----:B------:R1:W-:Y:S04]  /*30a10*/  ST.E.64 desc[UR36][R24.64], R8 ;  /* 0x0000000818007985 */ /* 0x0003e8000c101b24 */
.L_x_1240:
[----:B------:R-:W-:Y:S05]  /*30a20*/  BSYNC.RECONVERGENT B0 ;  /* 0x0000000000007941 */ /* 0x000fea0003800200 */
.L_x_1233:
        /* <DEDUP_REMOVED lines=8> */
.L_x_1261:
        /* <DEDUP_REMOVED lines=12> */
.L_x_1253:
        /* <DEDUP_REMOVED lines=17> */
.L_x_1248:
        /* <DEDUP_REMOVED lines=42> */
.L_x_1247:
[----:B------:R-:W-:Y:S05]  /*30f20*/  BSYNC.RECONVERGENT B3 ;  /* 0x0000000000037941 */ /* 0x000fea0003800200 */
.L_x_1246:
[C---:B------:R-:W-:Y:S02]  /*30f30*/  ISETP.GT.U32.AND P1, PT, R52.reuse, RZ, PT ;  /* 0x000000ff3400720c */ /* 0x040fe40003f24070 */
[----:B------:R-:W-:Y:S02]  /*30f40*/  IADD3 R45, P2, PT, R52, -0x1, RZ ;  /* 0xffffffff342d7810 */ /* 0x000fe40007f5e0ff */
[C---:B------:R-:W-:Y:S02]  /*30f50*/  ISETP.GT.AND.EX P1, PT, R14.reuse, RZ, PT, P1 ;  /* 0x000000ff0e00720c */ /* 0x040fe40003f24310 */
[----:B------:R-:W-:-:S11]  /*30f60*/  IADD3.X R46, PT, PT, R14, -0x1, RZ, P2, !PT ;  /* 0xffffffff0e2e7810 */ /* 0x000fd600017fe4ff */
[----:B------:R-:W-:Y:S05]  /*30f70*/  @P0 BRA P1, `(.L_x_1248) ;  /* 0xfffffffc00400947 */ /* 0x000fea000083ffff */
.L_x_1245:
[----:B------:R-:W-:Y:S05]  /*30f80*/  BSYNC.RECONVERGENT B2 ;  /* 0x0000000000027941 */ /* 0x000fea0003800200 */
.L_x_1244:
        /* <DEDUP_REMOVED lines=18> */
.L_x_1252:
        /* <DEDUP_REMOVED lines=38> */
.L_x_1251:
[--C-:B------:R-:W-:Y:S02]  /*31310*/  IMAD.MOV.U32 R44, RZ, RZ, R8.reuse ;  /* 0x000000ffff2c7224 */ /* 0x100fe400078e0008 */
[--C-:B------:R-:W-:Y:S02]  /*31320*/  IMAD.MOV.U32 R43, RZ, RZ, R9.reuse ;  /* 0x000000ffff2b7224 */ /* 0x100fe400078e0009 */
[--C-:B------:R-:W-:Y:S02]  /*31330*/  IMAD.MOV.U32 R52, RZ, RZ, R8.reuse ;  /* 0x000000ffff347224 */ /* 0x100fe400078e0008 */
[--C-:B------:R-:W-:Y:S02]  /*31340*/  IMAD.MOV.U32 R48, RZ, RZ, R9.reuse ;  /* 0x000000ffff307224 */ /* 0x100fe400078e0009 */
[----:B------:R-:W-:Y:S02]  /*31350*/  IMAD.MOV.U32 R10, RZ, RZ, R8 ;  /* 0x000000ffff0a7224 */ /* 0x000fe400078e0008 */
[----:B------:R-:W-:-:S07]  /*31360*/  IMAD.MOV.U32 R11, RZ, RZ, R9 ;  /* 0x000000ffff0b7224 */ /* 0x000fce00078e0009 */
.L_x_1250:
[----:B------:R-:W-:Y:S05]  /*31370*/  BSYNC.RECONVERGENT B2 ;  /* 0x0000000000027941 */ /* 0x000fea0003800200 */
.L_x_1249:
[----:B------:R-:W-:Y:S05]  /*31380*/  @!P0 BRA `(.L_x_1253) ;  /* 0xfffffff400f88947 */ /* 0x000fea000383ffff */
[----:B------:R-:W-:Y:S05]  /*31390*/  BSYNC.RECONVERGENT B0 ;  /* 0x0000000000007941 */ /* 0x000fea0003800200 */
.L_x_1243:
        /* <DEDUP_REMOVED lines=9> */
.L_x_1258:
        /* <DEDUP_REMOVED lines=14> */
.L_x_1257:
[----:B------:R-:W-:Y:S05]  /*31510*/  BSYNC.RECONVERGENT B2 ;  /* 0x0000000000027941 */ /* 0x000fea0003800200 */
.L_x_1256:
[----:B------:R-:W-:-:S04]  /*31520*/  IADD3 R8, P1, PT, R8, 0x1, RZ ;  /* 0x0000000108087810 */ /* 0x000fc80007f3e0ff */
[----:B------:R-:W-:Y:S01]  /*31530*/  ISETP.NE.U32.AND P0, PT, R13, R8, PT ;  /* 0x000000080d00720c */ /* 0x000fe20003f05070 */
[----:B------:R-:W-:-:S05]  /*31540*/  IMAD.X R9, RZ, RZ, R9, P1 ;  /* 0x000000ffff097224 */ /* 0x000fca00008e0609 */
[----:B------:R-:W-:-:S13]  /*31550*/  ISETP.NE.AND.EX P0, PT, R10, R9, PT, P0 ;  /* 0x000000090a00720c */ /* 0x000fda0003f05300 */
.L_x_1255:
[----:B------:R-:W-:Y:S05]  /*31560*/  BSYNC.RECONVERGENT B0 ;  /* 0x0000000000007941 */ /* 0x000fea0003800200 */
.L_x_1254:
        /* <DEDUP_REMOVED lines=10> */
.L_x_1260:
[----:B------:R-:W-:Y:S05]  /*31610*/  BSYNC.RECONVERGENT B0 ;  /* 0x0000000000007941 */ /* 0x000fea0003800200 */
.L_x_1259:
[----:B------:R-:W-:-:S05]  /*31620*/  IADD3 R36, P1, PT, R36, 0x1, RZ ;  /* 0x0000000124247810 */ /* 0x000fca0007f3e0ff */
[----:B------:R-:W-:Y:S01]  /*31630*/  IMAD.X R3, RZ, RZ, R3, P1 ;  /* 0x000000ffff037224 */ /* 0x000fe200008e0603 */
[----:B-----5:R-:W-:-:S04]  /*31640*/  ISETP.LT.U32.AND P1, PT, R36, R6, PT ;  /* 0x000000062400720c */ /* 0x020fc80003f21070 */
[----:B------:R-:W-:-:S13]  /*31650*/  ISETP.LT.U32.AND.EX P1, PT, R3, R7, PT, P1 ;  /* 0x000000070300720c */ /* 0x000fda0003f21110 */
[----:B------:R-:W-:Y:S05]  /*31660*/  @P0 BRA P1, `(.L_x_1261) ;  /* 0xfffffff400100947 */ /* 0x000fea000083ffff */
.L_x_1242:
[----:B------:R-:W-:Y:S05]  /*31670*/  BSYNC.RECONVERGENT B1 ;  /* 0x0000000000017941 */ /* 0x000fea0003800200 */
.L_x_1241:
[----:B-12---:R1:W5:Y:S01]  /*31680*/  LD.E.64 R8, desc[UR36][R24.64+0x10] ;  /* 0x0000102418087980 */ /* 0x006362000c101b00 */
[----:B------:R-:W-:Y:S01]  /*31690*/  IMAD.MOV.U32 R37, RZ, RZ, R3 ;  /* 0x000000ffff257224 */ /* 0x000fe200078e0003 */
[----:B------:R-:W-:Y:S01]  /*316a0*/  BSSY.RECONVERGENT B0, `(.L_x_1262) ;  /* 0x000000e000007945 */ /* 0x000fe20003800200 */
[----:B------:R-:W-:Y:S02]  /*316b0*/  IMAD.MOV.U32 R13, RZ, RZ, RZ ;  /* 0x000000ffff0d7224 */ /* 0x000fe400078e00ff */
[----:B------:R-:W-:Y:S01]  /*316c0*/  IMAD.MOV.U32 R10, RZ, RZ, RZ ;  /* 0x000000ffff0a7224 */ /* 0x000fe200078e00ff */
[----:B------:R1:W-:Y:S01]  /*316d0*/  ST.E.64 desc[UR36][R24.64+0x8], R36 ;  /* 0x0000082418007985 */ /* 0x0003e2000c101b24 */
[----:B------:R-:W-:-:S07]  /*316e0*/  IMAD.MOV.U32 R11, RZ, RZ, R36 ;  /* 0x000000ffff0b7224 */ /* 0x000fce00078e0024 */
.L_x_1263:
        /* <DEDUP_REMOVED lines=10> */
.L_x_1262:
[----:B------:R-:W-:Y:S02]  /*31790*/  IADD3 R6, P0, PT, R36, -R13, RZ ;  /* 0x8000000d24067210 */ /* 0x000fe40007f1e0ff */
[----:B------:R-:W-:-:S03]  /*317a0*/  MOV R0, 0x8 ;  /* 0x0000000800007802 */ /* 0x000fc60000000f00 */
[----:B------:R-:W-:Y:S01]  /*317b0*/  IMAD.X R7, R3, 0x1, ~R10, P0 ;  /* 0x0000000103077824 */ /* 0x000fe200000e0e0a */
[----:B------:R2:W3:Y:S04]  /*317c0*/  LDC.64 R8, c[0x4][R0] ;  /* 0x0100000000087b82 */ /* 0x0004e80000000a00 */
[----:B------:R2:W-:Y:S03]  /*317d0*/  ST.E.64 desc[UR36][R24.64+0x8], R6 ;  /* 0x0000080618007985 */ /* 0x0005e6000c101b24 */
[----:B------:R-:W-:-:S07]  /*317e0*/  LEPC R20, `(.L_x_1224) ;  /* 0x000000001014794e */ /* 0x000fce0000000000 */
[----:B0123--:R-:W-:Y:S05]  /*317f0*/  CALL.ABS.NOINC R8 ;  /* 0x0000000008007343 */ /* 0x00ffea0003c00000 */
.L_x_1224:
[----:B------:R-:W-:Y:S05]  /*31800*/  BSYNC.RECONVERGENT B6 ;  /* 0x0000000000067941 */ /* 0x000fea0003800200 */
.L_x_1223:
[----:B------:R1:W5:Y:S01]  /*31810*/  LD.E.64 R4, desc[UR36][R32.64+0x10] ;  /* 0x0000102420047980 */ /* 0x000362000c101b00 */
[----:B------:R-:W-:-:S04]  /*31820*/  MOV R36, 0x8 ;  /* 0x0000000800247802 */ /* 0x000fc80000000f00 */
[----:B------:R1:W2:Y:S03]  /*31830*/  LDC.64 R6, c[0x4][R36] ;  /* 0x0100000024067b82 */ /* 0x0002a60000000a00 */
[----:B------:R-:W-:-:S07]  /*31840*/  LEPC R20, `(.L_x_1264) ;  /* 0x000000001014794e */ /* 0x000fce0000000000 */
[----:B012--5:R-:W-:Y:S05]  /*31850*/  CALL.ABS.NOINC R6 ;  /* 0x0000000006007343 */ /* 0x027fea0003c00000 */
.L_x_1264:
[----:B------:R-:W0:Y:S01]  /*31860*/  LDC.64 R36, c[0x4][R36] ;  /* 0x0100000024247b82 */ /* 0x000e220000000a00 */
[----:B------:R-:W-:Y:S02]  /*31870*/  IMAD.MOV.U32 R4, RZ, RZ, R32 ;  /* 0x000000ffff047224 */ /* 0x000fe400078e0020 */
[----:B------:R-:W-:-:S07]  /*31880*/  IMAD.MOV.U32 R5, RZ, RZ, R33 ;  /* 0x000000ffff057224 */ /* 0x000fce00078e0021 */
[----:B------:R-:W-:-:S07]  /*31890*/  LEPC R20, `(.L_x_1195) ;  /* 0x000000001014794e */ /* 0x000fce0000000000 */
[----:B0-----:R-:W-:Y:S05]  /*318a0*/  CALL.ABS.NOINC R36 ;  /* 0x0000000024007343 */ /* 0x001fea0003c00000 */
.L_x_1195:
[----:B------:R-:W-:Y:S05]  /*318b0*/  BSYNC.RECONVERGENT B7 ;  /* 0x0000000000077941 */ /* 0x000fea0003800200 */
.L_x_1194:
        /* <DEDUP_REMOVED lines=12> */
.L_x_1269:
        /* <DEDUP_REMOVED lines=10> */
.L_x_1268:
[----:B------:R-:W-:Y:S05]  /*31a20*/  BSYNC.RECONVERGENT B1 ;  /* 0x0000000000017941 */ /* 0x000fea0003800200 */
.L_x_1267:
[----:B------:R2:W-:Y:S04]  /*31a30*/  ST.E.64 desc[UR36][R22.64], RZ ;  /* 0x000000ff16007985 */ /* 0x0005e8000c101b24 */
[----:B------:R2:W-:Y:S02]  /*31a40*/  ST.E.64 desc[UR36][R22.64+0x8], RZ ;  /* 0x000008ff16007985 */ /* 0x0005e4000c101b24 */
.L_x_1266:
[----:B------:R-:W-:Y:S05]  /*31a50*/  BSYNC.RECONVERGENT B0 ;  /* 0x0000000000007941 */ /* 0x000fea0003800200 */
.L_x_1265:
        /* <DEDUP_REMOVED lines=21> */
.L_x_1272:
        /* <DEDUP_REMOVED lines=16> */
.L_x_1271:
[----:B------:R-:W-:Y:S05]  /*31cb0*/  BSYNC.RECONVERGENT B0 ;  /* 0x0000000000007941 */ /* 0x000fea0003800200 */
.L_x_1270:
        /* <DEDUP_REMOVED lines=12> */
.L_x_1277:
        /* <DEDUP_REMOVED lines=10> */
.L_x_1276:
[----:B------:R-:W-:Y:S05]  /*31e20*/  BSYNC.RECONVERGENT B1 ;  /* 0x0000000000017941 */ /* 0x000fea0003800200 */
.L_x_1275:
[----:B------:R3:W-:Y:S04]  /*31e30*/  ST.E.64 desc[UR36][R24.64], RZ ;  /* 0x000000ff18007985 */ /* 0x0007e8000c101b24 */
[----:B------:R3:W-:Y:S04]  /*31e40*/  ST.E.64 desc[UR36][R24.64+0x8], RZ ;  /* 0x000008ff18007985 */ /* 0x0007e8000c101b24 */
[----:B------:R3:W5:Y:S02]  /*31e50*/  LD.E.64 R4, desc[UR36][R22.64+0x8] ;  /* 0x0000082416047980 */ /* 0x000764000c101b00 */
.L_x_1274:
[----:B------:R-:W-:Y:S05]  /*31e60*/  BSYNC.RECONVERGENT B0 ;  /* 0x0000000000007941 */ /* 0x000fea0003800200 */
.L_x_1273:
        /* <DEDUP_REMOVED lines=15> */
.L_x_1280:
        /* <DEDUP_REMOVED lines=10> */
.L_x_1283:
        /* <DEDUP_REMOVED lines=11> */
.L_x_1282:
[----:B------:R-:W-:Y:S05]  /*320b0*/  BSYNC.RECONVERGENT B0 ;  /* 0x0000000000007941 */ /* 0x000fea0003800200 */
.L_x_1281:
        /* <DEDUP_REMOVED lines=21> */
.L_x_1293:
        /* <DEDUP_REMOVED lines=21> */
.L_x_1292:
        /* <DEDUP_REMOVED lines=44> */
.L_x_1291:
[----:B------:R-:W-:-:S07]  /*32620*/  IMAD.MOV.U32 R14, RZ, RZ, R12 ;  /* 0x000000ffff0e7224 */ /* 0x000fce00078e000c */
.L_x_1290:
[----:B------:R-:W-:Y:S05]  /*32630*/  BSYNC.RECONVERGENT B3 ;  /* 0x0000000000037941 */ /* 0x000fea0003800200 */
.L_x_1289:
        /* <DEDUP_REMOVED lines=8> */
.L_x_1288:
[----:B------:R-:W-:Y:S05]  /*326c0*/  BSYNC.RECONVERGENT B2 ;  /* 0x0000000000027941 */ /* 0x000fea0003800200 */
.L_x_1287:
[----:B------:R-:W-:-:S05]  /*326d0*/  IADD3 R3, P0, PT, R3, 0x1, RZ ;  /* 0x0000000103037810 */ /* 0x000fca0007f1e0ff */
[----:B------:R-:W-:Y:S01]  /*326e0*/  IMAD.X R32, RZ, RZ, R32, P0 ;  /* 0x000000ffff207224 */ /* 0x000fe200000e0620 */
[----:B-----5:R-:W-:-:S04]  /*326f0*/  ISETP.GE.U32.AND P0, PT, R3, R12, PT ;  /* 0x0000000c0300720c */ /* 0x020fc80003f06070 */
[----:B------:R-:W-:-:S13]  /*32700*/  ISETP.GE.U32.AND.EX P0, PT, R32, R13, PT, P0 ;  /* 0x0000000d2000720c */ /* 0x000fda0003f06100 */
[----:B------:R-:W-:Y:S05]  /*32710*/  @!P0 BRA `(.L_x_1293) ;  /* 0xfffffff800bc8947 */ /* 0x000fea000383ffff */
[----:B------:R-:W-:Y:S05]  /*32720*/  BSYNC.RECONVERGENT B1 ;  /* 0x0000000000017941 */ /* 0x000fea0003800200 */
.L_x_1286:
[----:B------:R-:W-:-:S04]  /*32730*/  PRMT R0, R36, 0x8880, RZ ;  /* 0x0000888024007816 */ /* 0x000fc800000000ff */
[----:B------:R-:W-:-:S13]  /*32740*/  ISETP.LT.AND P0, PT, R0, 0x1, PT ;  /* 0x000000010000780c */ /* 0x000fda0003f01270 */
.L_x_1285:
[----:B------:R-:W-:Y:S05]  /*32750*/  BSYNC.RECONVERGENT B0 ;  /* 0x0000000000007941 */ /* 0x000fea0003800200 */
.L_x_1284:
        /* <DEDUP_REMOVED lines=28> */
.L_x_1295:
        /* <DEDUP_REMOVED lines=10> */
.L_x_1294:
        /* <DEDUP_REMOVED lines=20> */
.L_x_1298:
        /* <DEDUP_REMOVED lines=14> */
.L_x_1297:
[----:B------:R-:W-:Y:S05]  /*32be0*/  BSYNC.RECONVERGENT B0 ;  /* 0x0000000000007941 */ /* 0x000fea0003800200 */
.L_x_1296:
[----:B------:R-:W-:-:S07]  /*32bf0*/  LEPC R20, `(.L_x_1279) ;  /* 0x000000001014794e */ /* 0x000fce0000000000 */
[----:B01----:R-:W-:Y:S05]  /*32c00*/  CALL.ABS.NOINC R6 ;  /* 0x0000000006007343 */ /* 0x003fea0003c00000 */
.L_x_1279:
[----:B------:R-:W-:Y:S05]  /*32c10*/  BSYNC.RECONVERGENT B6 ;  /* 0x0000000000067941 */ /* 0x000fea0003800200 */
.L_x_1278:
        /* <DEDUP_REMOVED lines=12> */
.L_x_1303:
        /* <DEDUP_REMOVED lines=10> */
.L_x_1302:
[----:B------:R-:W-:Y:S05]  /*32d80*/  BSYNC.RECONVERGENT B1 ;  /* 0x0000000000017941 */ /* 0x000fea0003800200 */
.L_x_1301:
[----:B------:R4:W-:Y:S04]  /*32d90*/  ST.E.64 desc[UR36][R22.64], RZ ;  /* 0x000000ff16007985 */ /* 0x0009e8000c101b24 */
[----:B------:R4:W-:Y:S02]  /*32da0*/  ST.E.64 desc[UR36][R22.64+0x8], RZ ;  /* 0x000008ff16007985 */ /* 0x0009e4000c101b24 */
.L_x_1300:
[----:B------:R-:W-:Y:S05]  /*32db0*/  BSYNC.RECONVERGENT B0 ;  /* 0x0000000000007941 */ /* 0x000fea0003800200 */
.L_x_1299:
        /* <DEDUP_REMOVED lines=21> */
.L_x_1306:
        /* <DEDUP_REMOVED lines=16> */
.L_x_1305:
[----:B------:R-:W-:Y:S05]  /*33010*/  BSYNC.RECONVERGENT B0 ;  /* 0x0000000000007941 */ /* 0x000fea0003800200 */
.L_x_1304:
        /* <DEDUP_REMOVED lines=12> */
.L_x_1311:
        /* <DEDUP_REMOVED lines=10> */
.L_x_1310:
[----:B------:R-:W-:Y:S05]  /*33180*/  BSYNC.RECONVERGENT B1 ;  /* 0x0000000000017941 */ /* 0x000fea0003800200 */
.L_x_1309:
[----:B------:R0:W-:Y:S04]  /*33190*/  ST.E.64 desc[UR36][R24.64], RZ ;  /* 0x000000ff18007985 */ /* 0x0001e8000c101b24 */
[----:B------:R0:W-:Y:S04]  /*331a0*/  ST.E.64 desc[UR36][R24.64+0x8], RZ ;  /* 0x000008ff18007985 */ /* 0x0001e8000c101b24 */
[----:B------:R0:W5:Y:S02]  /*331b0*/  LD.E.64 R10, desc[UR36][R22.64+0x8] ;  /* 0x00000824160a7980 */ /* 0x000164000c101b00 */
.L_x_1308:
[----:B------:R-:W-:Y:S05]  /*331c0*/  BSYNC.RECONVERGENT B0 ;  /* 0x0000000000007941 */ /* 0x000fea0003800200 */
.L_x_1307:
        /* <DEDUP_REMOVED lines=23> */
.L_x_1316:
        /* <DEDUP_REMOVED lines=16> */
.L_x_1315:
[----:B------:R-:W-:Y:S02]  /*33440*/  IMAD.MOV.U32 R4, RZ, RZ, R10 ;  /* 0x000000ffff047224 */ /* 0x000fe400078e000a */
[----:B------:R-:W-:Y:S01]  /*33450*/  IMAD.MOV.U32 R5, RZ, RZ, R11 ;  /* 0x000000ffff057224 */ /* 0x000fe200078e000b */
[----:B------:R-:W-:Y:S06]  /*33460*/  BRA `(.L_x_1314) ;  /* 0x0000002000587947 */ /* 0x000fec0003800000 */
.L_x_1313:
        /* <DEDUP_REMOVED lines=21> */
.L_x_1319:
        /* <DEDUP_REMOVED lines=16> */
.L_x_1318:
[----:B------:R-:W-:Y:S02]  /*336c0*/  IMAD.MOV.U32 R4, RZ, RZ, R10 ;  /* 0x000000ffff047224 */ /* 0x000fe400078e000a */
[----:B------:R-:W-:Y:S01]  /*336d0*/  IMAD.MOV.U32 R5, RZ, RZ, R11 ;  /* 0x000000ffff057224 */ /* 0x000fe200078e000b */
[----:B------:R-:W-:Y:S06]  /*336e0*/  BRA `(.L_x_1314) ;  /* 0x0000001c00b87947 */ /* 0x000fec0003800000 */
.L_x_1317:
        /* <DEDUP_REMOVED lines=28> */
.L_x_1322:
        /* <DEDUP_REMOVED lines=16> */
.L_x_1321:
[----:B------:R-:W-:Y:S02]  /*339b0*/  IMAD.MOV.U32 R4, RZ, RZ, R10 ;  /* 0x000000ffff047224 */ /* 0x000fe400078e000a */
[----:B------:R-:W-:Y:S01]  /*339c0*/  IMAD.MOV.U32 R5, RZ, RZ, R11 ;  /* 0x000000ffff057224 */ /* 0x000fe200078e000b */
[----:B------:R-:W-:Y:S06]  /*339d0*/  BRA `(.L_x_1314) ;  /* 0x0000001800fc7947 */ /* 0x000fec0003800000 */
.L_x_1320:
        /* <DEDUP_REMOVED lines=42> */
.L_x_1326:
        /* <DEDUP_REMOVED lines=16> */
.L_x_1325:
[----:B------:R-:W-:Y:S02]  /*33d80*/  IMAD.MOV.U32 R4, RZ, RZ, R10 ;  /* 0x000000ffff047224 */ /* 0x000fe400078e000a */
[----:B------:R-:W-:Y:S01]  /*33d90*/  IMAD.MOV.U32 R5, RZ, RZ, R11 ;  /* 0x000000ffff057224 */ /* 0x000fe200078e000b */
[----:B------:R-:W-:Y:S06]  /*33da0*/  BRA `(.L_x_1314) ;  /* 0x0000001800087947 */ /* 0x000fec0003800000 */
.L_x_1324:
[----:B------:R-:W-:Y:S05]  /*33db0*/  BSYNC.RELIABLE B1 ;  /* 0x0000000000017941 */ /* 0x000fea0003800100 */
.L_x_1323:
        /* <DEDUP_REMOVED lines=31> */
.L_x_1331:
        /* <DEDUP_REMOVED lines=57> */
.L_x_1330:
[----:B------:R-:W-:Y:S05]  /*34340*/  BSYNC.RECONVERGENT B2 ;  /* 0x0000000000027941 */ /* 0x000fea0003800200 */
.L_x_1329:
        /* <DEDUP_REMOVED lines=44> */
.L_x_1328:
[----:B------:R-:W-:Y:S05]  /*34610*/  BSYNC.RECONVERGENT B1 ;  /* 0x0000000000017941 */ /* 0x000fea0003800200 */
.L_x_1327:
        /* <DEDUP_REMOVED lines=21> */
.L_x_1335:
        /* <DEDUP_REMOVED lines=40> */
.L_x_1334:
[----:B------:R-:W-:Y:S02]  /*349f0*/  IADD3 R4, P1, PT, R8, -R4, RZ ;  /* 0x8000000408047210 */ /* 0x000fe40007f3e0ff */
[----:B------:R-:W-:-:S03]  /*34a00*/  PLOP3.LUT P0, PT, P0, PT, PT, 0x8, 0x80 ;  /* 0x000000000080781c */ /* 0x000fc6000070e170 */
[----:B------:R-:W-:-:S10]  /*34a10*/  IMAD.X R5, R9, 0x1, ~R5, P1 ;  /* 0x0000000109057824 */ /* 0x000fd400008e0e05 */
.L_x_1333:
[----:B------:R-:W-:Y:S05]  /*34a20*/  BSYNC.RECONVERGENT B1 ;  /* 0x0000000000017941 */ /* 0x000fea0003800200 */
.L_x_1332:
        /* <DEDUP_REMOVED lines=21> */
.L_x_1353:
        /* <DEDUP_REMOVED lines=23> */
.L_x_1343:
[----:B------:R-:W-:Y:S05]  /*34cf0*/  BSYNC.RECONVERGENT B4 ;  /* 0x0000000000047941 */ /* 0x000fea0003800200 */
.L_x_1342:
        /* <DEDUP_REMOVED lines=10> */
.L_x_1345:
[----:B--2---:R-:W2:Y:S02]  /*34da0*/  LD.E.64 R8, desc[UR36][R24.64+0x10] ;  /* 0x0000102418087980 */ /* 0x004ea4000c101b00 */
[----:B--2---:R-:W-:-:S04]  /*34db0*/  IADD3 R12, P1, PT, R8, R21, RZ ;  /* 0x00000015080c7210 */ /* 0x004fc80007f3e0ff */
[----:B------:R-:W-:-:S06]  /*34dc0*/  LEA.HI.X.SX32 R13, R21, R9, 0x1, P1 ;  /* 0x00000009150d7211 */ /* 0x000fcc00008f0eff */
[----:B------:R-:W2:Y:S01]  /*34dd0*/  LD.E.U8 R13, desc[UR36][R12.64] ;  /* 0x000000240c0d7980 */ /* 0x000ea2000c101100 */
[----:B------:R-:W-:-:S04]  /*34de0*/  IADD3 R8, P1, PT, R8, R15, RZ ;  /* 0x0000000f08087210 */ /* 0x000fc80007f3e0ff */
[----:B------:R-:W-:-:S05]  /*34df0*/  LEA.HI.X.SX32 R9, R15, R9, 0x1, P1 ;  /* 0x000000090f097211 */ /* 0x000fca00008f0eff */
[----:B--2---:R2:W-:Y:S04]  /*34e00*/  ST.E.U8 desc[UR36][R8.64], R13 ;  /* 0x0000000d08007985 */ /* 0x0045e8000c101124 */
.L_x_1346:
[----:B------:R-:W-:Y:S05]  /*34e10*/  BSYNC.RECONVERGENT B4 ;  /* 0x0000000000047941 */ /* 0x000fea0003800200 */
.L_x_1344:
        /* <DEDUP_REMOVED lines=11> */
.L_x_1348:
[----:B--2---:R-:W2:Y:S02]  /*34ed0*/  LD.E.64 R8, desc[UR36][R24.64+0x10] ;  /* 0x0000102418087980 */ /* 0x004ea4000c101b00 */
[----:B--2---:R-:W-:-:S04]  /*34ee0*/  IADD3 R12, P1, PT, R8, R15, RZ ;  /* 0x0000000f080c7210 */ /* 0x004fc80007f3e0ff */
[----:B------:R-:W-:-:S06]  /*34ef0*/  LEA.HI.X.SX32 R13, R15, R9, 0x1, P1 ;  /* 0x000000090f0d7211 */ /* 0x000fcc00008f0eff */
[----:B------:R-:W2:Y:S01]  /*34f00*/  LD.E.U8 R13, desc[UR36][R12.64] ;  /* 0x000000240c0d7980 */ /* 0x000ea2000c101100 */
[----:B------:R-:W-:-:S04]  /*34f10*/  IADD3 R8, P1, PT, R8, R21, RZ ;  /* 0x0000001508087210 */ /* 0x000fc80007f3e0ff */
[----:B------:R-:W-:-:S05]  /*34f20*/  LEA.HI.X.SX32 R9, R21, R9, 0x1, P1 ;  /* 0x0000000915097211 */ /* 0x000fca00008f0eff */
[----:B--2---:R2:W-:Y:S04]  /*34f30*/  ST.E.U8 desc[UR36][R8.64], R13 ;  /* 0x0000000d08007985 */ /* 0x0045e8000c101124 */
.L_x_1349:
[----:B------:R-:W-:Y:S05]  /*34f40*/  BSYNC.RECONVERGENT B4 ;  /* 0x0000000000047941 */ /* 0x000fea0003800200 */
.L_x_1347:
        /* <DEDUP_REMOVED lines=12> */
.L_x_1351:
[----:B--2---:R-:W2:Y:S02]  /*35010*/  LD.E.64 R8, desc[UR36][R24.64+0x10] ;  /* 0x0000102418087980 */ /* 0x004ea4000c101b00 */
[----:B--2---:R-:W-:-:S04]  /*35020*/  IADD3 R12, P1, PT, R8, R0, RZ ;  /* 0x00000000080c7210 */ /* 0x004fc80007f3e0ff */
[----:B------:R-:W-:-:S06]  /*35030*/  LEA.HI.X.SX32 R13, R0, R9, 0x1, P1 ;  /* 0x00000009000d7211 */ /* 0x000fcc00008f0eff */
[----:B------:R-:W2:Y:S01]  /*35040*/  LD.E.U8 R13, desc[UR36][R12.64] ;  /* 0x000000240c0d7980 */ /* 0x000ea2000c101100 */
[----:B------:R-:W-:-:S04]  /*35050*/  IADD3 R8, P1, PT, R8, R15, RZ ;  /* 0x0000000f08087210 */ /* 0x000fc80007f3e0ff */
[----:B------:R-:W-:-:S05]  /*35060*/  LEA.HI.X.SX32 R9, R15, R9, 0x1, P1 ;  /* 0x000000090f097211 */ /* 0x000fca00008f0eff */
[----:B--2---:R2:W-:Y:S04]  /*35070*/  ST.E.U8 desc[UR36][R8.64], R13 ;  /* 0x0000000d08007985 */ /* 0x0045e8000c101124 */
.L_x_1352:
[----:B------:R-:W-:Y:S05]  /*35080*/  BSYNC.RECONVERGENT B4 ;  /* 0x0000000000047941 */ /* 0x000fea0003800200 */
.L_x_1350:
[----:B------:R-:W-:Y:S05]  /*35090*/  @P0 BRA `(.L_x_1353) ;  /* 0xfffffff800b80947 */ /* 0x000fea000383ffff */
.L_x_1341:
[----:B------:R-:W-:Y:S05]  /*350a0*/  BSYNC.RECONVERGENT B1 ;  /* 0x0000000000017941 */ /* 0x000fea0003800200 */
.L_x_1340:
        /* <DEDUP_REMOVED lines=13> */
.L_x_1355:
[----:B------:R-:W2:Y:S02]  /*35180*/  LD.E.64 R4, desc[UR36][R24.64+0x10] ;  /* 0x0000102418047980 */ /* 0x000ea4000c101b00 */
[----:B--2---:R-:W-:-:S04]  /*35190*/  IADD3 R6, P0, PT, R4, R9, RZ ;  /* 0x0000000904067210 */ /* 0x004fc80007f1e0ff */
[----:B------:R-:W-:-:S06]  /*351a0*/  LEA.HI.X.SX32 R7, R9, R5, 0x1, P0 ;  /* 0x0000000509077211 */ /* 0x000fcc00000f0eff */
[----:B------:R-:W2:Y:S01]  /*351b0*/  LD.E.U8 R7, desc[UR36][R6.64] ;  /* 0x0000002406077980 */ /* 0x000ea2000c101100 */
[----:B------:R-:W-:-:S04]  /*351c0*/  IADD3 R4, P0, PT, R4, R0, RZ ;  /* 0x0000000004047210 */ /* 0x000fc80007f1e0ff */
[----:B------:R-:W-:-:S05]  /*351d0*/  LEA.HI.X.SX32 R5, R0, R5, 0x1, P0 ;  /* 0x0000000500057211 */ /* 0x000fca00000f0eff */
[----:B--2---:R2:W-:Y:S04]  /*351e0*/  ST.E.U8 desc[UR36][R4.64], R7 ;  /* 0x0000000704007985 */ /* 0x0045e8000c101124 */
.L_x_1356:
[----:B------:R-:W-:Y:S05]  /*351f0*/  BSYNC.RECONVERGENT B1 ;  /* 0x0000000000017941 */ /* 0x000fea0003800200 */
.L_x_1354:
        /* <DEDUP_REMOVED lines=14> */
.L_x_1358:
[----:B--2---:R-:W2:Y:S02]  /*352e0*/  LD.E.64 R4, desc[UR36][R24.64+0x10] ;  /* 0x0000102418047980 */ /* 0x004ea4000c101b00 */
[----:B--2---:R-:W-:-:S04]  /*352f0*/  IADD3 R6, P0, PT, R4, R13, RZ ;  /* 0x0000000d04067210 */ /* 0x004fc80007f1e0ff */
[----:B------:R-:W-:-:S06]  /*35300*/  LEA.HI.X.SX32 R7, R13, R5, 0x1, P0 ;  /* 0x000000050d077211 */ /* 0x000fcc00000f0eff */
[----:B------:R-:W2:Y:S01]  /*35310*/  LD.E.U8 R7, desc[UR36][R6.64] ;  /* 0x0000002406077980 */ /* 0x000ea2000c101100 */
[----:B------:R-:W-:-:S04]  /*35320*/  IADD3 R4, P0, PT, R4, R9, RZ ;  /* 0x0000000904047210 */ /* 0x000fc80007f1e0ff */
[----:B------:R-:W-:-:S05]  /*35330*/  LEA.HI.X.SX32 R5, R9, R5, 0x1, P0 ;  /* 0x0000000509057211 */ /* 0x000fca00000f0eff */
[----:B--2---:R2:W-:Y:S04]  /*35340*/  ST.E.U8 desc[UR36][R4.64], R7 ;  /* 0x0000000704007985 */ /* 0x0045e8000c101124 */
.L_x_1359:
[----:B------:R-:W-:Y:S05]  /*35350*/  BSYNC.RECONVERGENT B1 ;  /* 0x0000000000017941 */ /* 0x000fea0003800200 */
.L_x_1357:
        /* <DEDUP_REMOVED lines=12> */
.L_x_1360:
        /* <DEDUP_REMOVED lines=8> */
.L_x_1339:
[----:B------:R-:W-:Y:S05]  /*354a0*/  BSYNC.RECONVERGENT B2 ;  /* 0x0000000000027941 */ /* 0x000fea0003800200 */
.L_x_1338:
        /* <DEDUP_REMOVED lines=12> */
.L_x_1337:
[----:B------:R-:W-:Y:S05]  /*35570*/  BSYNC.RECONVERGENT B3 ;  /* 0x0000000000037941 */ /* 0x000fea0003800200 */
.L_x_1336:
[----:B-----5:R-:W-:-:S04]  /*35580*/  ISETP.GT.U32.AND P0, PT, R4, R6, PT ;  /* 0x000000060400720c */ /* 0x020fc80003f04070 */
[----:B------:R-:W-:-:S13]  /*35590*/  ISETP.GT.U32.AND.EX P0, PT, R5, R7, PT, P0 ;  /* 0x000000070500720c */ /* 0x000fda0003f04100 */
[----:B------:R0:W-:Y:S01]  /*355a0*/  @P0 ST.E.64 desc[UR36][R24.64+0x8], R6 ;  /* 0x0000080618000985 */ /* 0x0001e2000c101b24 */
[----:B--2---:R-:W-:Y:S02]  /*355b0*/  @P0 IMAD.MOV.U32 R4, RZ, RZ, R6 ;  /* 0x000000ffff040224 */ /* 0x004fe400078e0006 */
[----:B------:R-:W-:-:S07]  /*355c0*/  @P0 IMAD.MOV.U32 R5, RZ, RZ, R7 ;  /* 0x000000ffff050224 */ /* 0x000fce00078e0007 */
.L_x_1314:
[----:B------:R-:W-:Y:S05]  /*355d0*/  BSYNC.RECONVERGENT B0 ;  /* 0x0000000000007941 */ /* 0x000fea0003800200 */
.L_x_1312:
        /* <DEDUP_REMOVED lines=12> */
.L_x_1365:
        /* <DEDUP_REMOVED lines=10> */
.L_x_1364:
[----:B------:R-:W-:Y:S05]  /*35740*/  BSYNC.RECONVERGENT B1 ;  /* 0x0000000000017941 */ /* 0x000fea0003800200 */
.L_x_1363:
[----:B------:R0:W-:Y:S04]  /*35750*/  ST.E.64 desc[UR36][R16.64], RZ ;  /* 0x000000ff10007985 */ /* 0x0001e8000c101b24 */
[----:B------:R0:W-:Y:S04]  /*35760*/  ST.E.64 desc[UR36][R16.64+0x8], RZ ;  /* 0x000008ff10007985 */ /* 0x0001e8000c101b24 */
[----:B------:R0:W5:Y:S02]  /*35770*/  LD.E.64 R4, desc[UR36][R24.64+0x8] ;  /* 0x0000082418047980 */ /* 0x000164000c101b00 */
.L_x_1362:
[----:B------:R-:W-:Y:S05]  /*35780*/  BSYNC.RECONVERGENT B0 ;  /* 0x0000000000007941 */ /* 0x000fea0003800200 */
.L_x_1361:
        /* <DEDUP_REMOVED lines=18> */
.L_x_1368:
        /* <DEDUP_REMOVED lines=15> */
.L_x_1367:
[----:B------:R-:W-:Y:S05]  /*359a0*/  BSYNC.RECONVERGENT B0 ;  /* 0x0000000000007941 */ /* 0x000fea0003800200 */
.L_x_1366:
        /* <DEDUP_REMOVED lines=12> */
.L_x_1373:
        /* <DEDUP_REMOVED lines=10> */
.L_x_1372:
[----:B------:R-:W-:Y:S05]  /*35b10*/  BSYNC.RECONVERGENT B1 ;  /* 0x0000000000017941 */ /* 0x000fea0003800200 */
.L_x_1371:
[----:B------:R2:W-:Y:S04]  /*35b20*/  ST.E.64 desc[UR36][R24.64], RZ ;  /* 0x000000ff18007985 */ /* 0x0005e8000c101b24 */
[----:B------:R2:W-:Y:S02]  /*35b30*/  ST.E.64 desc[UR36][R24.64+0x8], RZ ;  /* 0x000008ff18007985 */ /* 0x0005e4000c101b24 */
.L_x_1370:
[----:B------:R-:W-:Y:S05]  /*35b40*/  BSYNC.RECONVERGENT B0 ;  /* 0x0000000000007941 */ /* 0x000fea0003800200 */
.L_x_1369:
        /* <DEDUP_REMOVED lines=12> */
.L_x_1378:
        /* <DEDUP_REMOVED lines=10> */
.L_x_1377:
[----:B------:R-:W-:Y:S05]  /*35cb0*/  BSYNC.RECONVERGENT B1 ;  /* 0x0000000000017941 */ /* 0x000fea0003800200 */
.L_x_1376:
[----:B------:R0:W-:Y:S04]  /*35cc0*/  ST.E.64 desc[UR36][R22.64], RZ ;  /* 0x000000ff16007985 */ /* 0x0001e8000c101b24 */
[----:B------:R0:W-:Y:S02]  /*35cd0*/  ST.E.64 desc[UR36][R22.64+0x8], RZ ;  /* 0x000008ff16007985 */ /* 0x0001e4000c101b24 */
.L_x_1375:
[----:B------:R-:W-:Y:S05]  /*35ce0*/  BSYNC.RECONVERGENT B0 ;  /* 0x0000000000007941 */ /* 0x000fea0003800200 */
.L_x_1374:
[----:B------:R-:W-:Y:S01]  /*35cf0*/  ISETP.GE.U32.AND P0, PT, R38, R41, PT ;  /* 0x000000292600720c */ /* 0x000fe20003f06070 */
[----:B------:R-:W-:-:S03]  /*35d00*/  IMAD.MOV.U32 R42, RZ, RZ, R2 ;  /* 0x000000ffff2a7224 */ /* 0x000fc600078e0002 */
[----:B------:R-:W-:-:S13]  /*35d10*/  ISETP.GE.AND.EX P0, PT, R2, R39, PT, P0 ;  /* 0x000000270200720c */ /* 0x000fda0003f06300 */
[----:B------:R-:W-:Y:S05]  /*35d20*/  @!P0 BRA `(.L_x_1379) ;  /* 0xfffffdb000e88947 */ /* 0x000fea000383ffff */
.L_x_394:
[----:B------:R-:W-:Y:S05]  /*35d30*/  BSYNC.RECONVERGENT B8 ;  /* 0x0000000000087941 */ /* 0x000fea0003800200 */
.L_x_393:
[----:B------:R-:W5:Y:S01]  /*35d40*/  LD.E.64 R6, desc[UR36][R34.64] ;  /* 0x0000002422067980 */ /* 0x000f62000c101b00 */
[----:B------:R-:W0:Y:S01]  /*35d50*/  LDCU.128 UR4, c[0x0][0x380] ;  /* 0x00007000ff0477ac */ /* 0x000e220008000c00 */
[----:B------:R-:W-:Y:S01]  /*35d60*/  IMAD.SHL.U32 R0, R40, 0x8, RZ ;  /* 0x0000000828007824 */ /* 0x000fe200078e00ff */
[----:B------:R-:W-:Y:S01]  /*35d70*/  SHF.R.U32.HI R4, RZ, 0x1d, R40 ;  /* 0x0000001dff047819 */ /* 0x000fe20000011628 */
[----:B------:R-:W1:Y:S03]  /*35d80*/  LDC.64 R2, c[0x0][0x3b8] ;  /* 0x0000ee00ff027b82 */ /* 0x000e660000000a00 */
[----:B0-----:R-:W-:-:S04]  /*35d90*/  IADD3 R10, P0, PT, R0, UR4, RZ ;  /* 0x00000004000a7c10 */ /* 0x001fc8000ff1e0ff */
[----:B------:R-:W-:-:S05]  /*35da0*/  IADD3.X R11, PT, PT, R4, UR5, RZ, P0, !PT ;  /* 0x00000005040b7c10 */ /* 0x000fca00087fe4ff */
[----:B-----5:R0:W-:Y:S04]  /*35db0*/  STG.E.64 desc[UR36][R10.64], R6 ;  /* 0x000000060a007986 */ /* 0x0201e8000c101b24 */
[----:B------:R-:W5:Y:S01]  /*35dc0*/  LD.E.64 R8, desc[UR36][R34.64+0x8] ;  /* 0x0000082422087980 */ /* 0x000f62000c101b00 */
[----:B------:R-:W-:-:S04]  /*35dd0*/  IADD3 R12, P0, PT, R0, UR6, RZ ;  /* 0x00000006000c7c10 */ /* 0x000fc8000ff1e0ff */
[----:B------:R-:W-:Y:S02]  /*35de0*/  IADD3.X R13, PT, PT, R4, UR7, RZ, P0, !PT ;  /* 0x00000007040d7c10 */ /* 0x000fe400087fe4ff */
[----:B-1----:R-:W-:-:S04]  /*35df0*/  ISETP.GE.U32.AND P0, PT, R2, 0x1, PT ;  /* 0x000000010200780c */ /* 0x002fc80003f06070 */
[----:B------:R-:W-:Y:S01]  /*35e00*/  ISETP.GE.AND.EX P0, PT, R3, RZ, PT, P0 ;  /* 0x000000ff0300720c */ /* 0x000fe20003f06300 */
[----:B-----5:R0:W-:-:S12]  /*35e10*/  STG.E.64 desc[UR36][R12.64], R8 ;  /* 0x000000080c007986 */ /* 0x0201d8000c101b24 */
[----:B------:R-:W-:Y:S05]  /*35e20*/  @!P0 BRA `(.L_x_1380) ;  /* 0x0000001c00448947 */ /* 0x000fea0003800000 */
[C---:B------:R-:W-:Y:S02]  /*35e30*/  IADD3 R5, P1, PT, R2.reuse, -0x1, RZ ;  /* 0xffffffff02057810 */ /* 0x040fe40007f3e0ff */
[----:B0-----:R-:W-:Y:S02]  /*35e40*/  CS2R R8, SRZ ;  /* 0x0000000000087805 */ /* 0x001fe4000001ff00 */
[----:B------:R-:W-:Y:S02]  /*35e50*/  LOP3.LUT R13, R2, 0xf, RZ, 0xc0, !PT ;  /* 0x0000000f020d7812 */ /* 0x000fe400078ec0ff */
[----:B------:R-:W-:Y:S02]  /*35e60*/  ISETP.GE.U32.AND P0, PT, R5, 0xf, PT ;  /* 0x0000000f0500780c */ /* 0x000fe40003f06070 */
[----:B------:R-:W-:Y:S02]  /*35e70*/  IADD3.X R5, PT, PT, R3, -0x1, RZ, P1, !PT ;  /* 0xffffffff03057810 */ /* 0x000fe40000ffe4ff */
[----:B------:R-:W-:-:S02]  /*35e80*/  ISETP.NE.U32.AND P1, PT, R13, RZ, PT ;  /* 0x000000ff0d00720c */ /* 0x000fc40003f25070 */
[----:B------:R-:W-:Y:S02]  /*35e90*/  ISETP.GE.U32.AND.EX P0, PT, R5, RZ, PT, P0 ;  /* 0x000000ff0500720c */ /* 0x000fe40003f06100 */
[----:B------:R-:W-:-:S11]  /*35ea0*/  ISETP.NE.AND.EX P1, PT, RZ, RZ, PT, P1 ;  /* 0x000000ffff00720c */ /* 0x000fd60003f25310 */
[----:B------:R-:W-:Y:S05]  /*35eb0*/  @!P0 BRA `(.L_x_1381) ;  /* 0x00000004009c8947 */ /* 0x000fea0003800000 */
[----:B------:R-:W0:Y:S01]  /*35ec0*/  LDCU.64 UR4, c[0x0][0x390] ;  /* 0x00007200ff0477ac */ /* 0x000e220008000a00 */
[----:B------:R-:W-:Y:S01]  /*35ed0*/  LOP3.LUT R8, R2, 0xfffffff0, RZ, 0xc0, !PT ;  /* 0xfffffff002087812 */ /* 0x000fe200078ec0ff */
[----:B------:R-:W-:Y:S01]  /*35ee0*/  BSSY.RECONVERGENT B0, `(.L_x_1381) ;  /* 0x0000064000007945 */ /* 0x000fe20003800200 */
[----:B------:R-:W-:Y:S01]  /*35ef0*/  LOP3.LUT R9, R3, 0x7fffffff, RZ, 0xc0, !PT ;  /* 0x7fffffff03097812 */ /* 0x000fe200078ec0ff */
[----:B------:R-:W-:Y:S02]  /*35f00*/  IMAD.MOV.U32 R10, RZ, RZ, RZ ;  /* 0x000000ffff0a7224 */ /* 0x000fe400078e00ff */
[----:B------:R-:W-:Y:S02]  /*35f10*/  IMAD.MOV.U32 R5, RZ, RZ, RZ ;  /* 0x000000ffff057224 */ /* 0x000fe400078e00ff */
[----:B------:R-:W-:Y:S02]  /*35f20*/  IMAD.MOV.U32 R12, RZ, RZ, R8 ;  /* 0x000000ffff0c7224 */ /* 0x000fe400078e0008 */
[----:B------:R-:W-:-:S02]  /*35f30*/  IMAD.MOV.U32 R11, RZ, RZ, R9 ;  /* 0x000000ffff0b7224 */ /* 0x000fc400078e0009 */
[----:B0-----:R-:W-:-:S04]  /*35f40*/  IMAD.WIDE.U32 R6, R40, R2, UR4 ;  /* 0x0000000428067e25 */ /* 0x001fc8000f8e0002 */
[----:B------:R-:W-:Y:S02]  /*35f50*/  IMAD R21, R40, R3, R7 ;  /* 0x0000000328157224 */ /* 0x000fe400078e0207 */
[----:B------:R-:W-:-:S07]  /*35f60*/  IMAD.MOV.U32 R20, RZ, RZ, R6 ;  /* 0x000000ffff147224 */ /* 0x000fce00078e0006 */
.L_x_1382:
[----:B-1----:R-:W5:Y:S02]  /*35f70*/  LD.E.64 R6, desc[UR36][R34.64+0x10] ;  /* 0x0000102422067980 */ /* 0x002f64000c101b00 */
[----:B-----5:R-:W-:-:S05]  /*35f80*/  IADD3 R6, P2, PT, R6, R10, RZ ;  /* 0x0000000a06067210 */ /* 0x020fca0007f5e0ff */
[----:B------:R-:W-:-:S05]  /*35f90*/  IMAD.X R7, R7, 0x1, R5, P2 ;  /* 0x0000000107077824 */ /* 0x000fca00010e0605 */
[----:B------:R0:W5:Y:S02]  /*35fa0*/  LD.E.U8 R37, desc[UR36][R6.64] ;  /* 0x0000002406257980 */ /* 0x000164000c101100 */
[----:B0-----:R-:W-:Y:S02]  /*35fb0*/  IMAD.MOV.U32 R6, RZ, RZ, R20 ;  /* 0x000000ffff067224 */ /* 0x001fe400078e0014 */
[----:B------:R-:W-:-:S05]  /*35fc0*/  IMAD.MOV.U32 R7, RZ, RZ, R21 ;  /* 0x000000ffff077224 */ /* 0x000fca00078e0015 */
[----:B-----5:R0:W-:Y:S04]  /*35fd0*/  STG.E.U8 desc[UR36][R6.64], R37 ;  /* 0x0000002506007986 */ /* 0x0201e8000c101124 */
[----:B------:R-:W5:Y:S02]  /*35fe0*/  LD.E.64 R14, desc[UR36][R34.64+0x10] ;  /* 0x00001024220e7980 */ /* 0x000f64000c101b00 */
[----:B-----5:R-:W-:-:S05]  /*35ff0*/  IADD3 R20, P2, PT, R14, R10, RZ ;  /* 0x0000000a0e147210 */ /* 0x020fca0007f5e0ff */
[----:B------:R-:W-:-:S06]  /*36000*/  IMAD.X R21, R15, 0x1, R5, P2 ;  /* 0x000000010f157824 */ /* 0x000fcc00010e0605 */
[----:B------:R-:W5:Y:S04]  /*36010*/  LD.E.U8 R21, desc[UR36][R20.64+0x1] ;  /* 0x0000012414157980 */ /* 0x000f68000c101100 */
[----:B-----5:R1:W-:Y:S04]  /*36020*/  STG.E.U8 desc[UR36][R6.64+0x1], R21 ;  /* 0x0000011506007986 */ /* 0x0203e8000c101124 */
[----:B------:R-:W5:Y:S02]  /*36030*/  LD.E.64 R14, desc[UR36][R34.64+0x10] ;  /* 0x00001024220e7980 */ /* 0x000f64000c101b00 */
[----:B-----5:R-:W-:-:S05]  /*36040*/  IADD3 R32, P2, PT, R14, R10, RZ ;  /* 0x0000000a0e207210 */ /* 0x020fca0007f5e0ff */
[----:B------:R-:W-:-:S06]  /*36050*/  IMAD.X R33, R15, 0x1, R5, P2 ;  /* 0x000000010f217824 */ /* 0x000fcc00010e0605 */
[----:B------:R-:W5:Y:S04]  /*36060*/  LD.E.U8 R33, desc[UR36][R32.64+0x2] ;  /* 0x0000022420217980 */ /* 0x000f68000c101100 */
[----:B-----5:R5:W-:Y:S04]  /*36070*/  STG.E.U8 desc[UR36][R6.64+0x2], R33 ;  /* 0x0000022106007986 */ /* 0x020be8000c101124 */
[----:B------:R-:W2:Y:S02]  /*36080*/  LD.E.64 R14, desc[UR36][R34.64+0x10] ;  /* 0x00001024220e7980 */ /* 0x000ea4000c101b00 */
[----:B--2---:R-:W-:-:S05]  /*36090*/  IADD3 R36, P2, PT, R14, R10, RZ ;  /* 0x0000000a0e247210 */ /* 0x004fca0007f5e0ff */
[----:B0-----:R-:W-:-:S06]  /*360a0*/  IMAD.X R37, R15, 0x1, R5, P2 ;  /* 0x000000010f257824 */ /* 0x001fcc00010e0605 */
[----:B------:R-:W2:Y:S04]  /*360b0*/  LD.E.U8 R37, desc[UR36][R36.64+0x3] ;  /* 0x0000032424257980 */ /* 0x000ea8000c101100 */
[----:B--2---:R0:W-:Y:S04]  /*360c0*/  STG.E.U8 desc[UR36][R6.64+0x3], R37 ;  /* 0x0000032506007986 */ /* 0x0041e8000c101124 */
[----:B------:R-:W2:Y:S02]  /*360d0*/  LD.E.64 R14, desc[UR36][R34.64+0x10] ;  /* 0x00001024220e7980 */ /* 0x000ea4000c101b00 */
[----:B--2---:R-:W-:-:S05]  /*360e0*/  IADD3 R20, P2, PT, R14, R10, RZ ;  /* 0x0000000a0e147210 */ /* 0x004fca0007f5e0ff */
[----:B-1----:R-:W-:-:S06]  /*360f0*/  IMAD.X R21, R15, 0x1, R5, P2 ;  /* 0x000000010f157824 */ /* 0x002fcc00010e0605 */
[----:B------:R-:W2:Y:S04]  /*36100*/  LD.E.U8 R21, desc[UR36][R20.64+0x4] ;  /* 0x0000042414157980 */ /* 0x000ea8000c101100 */
[----:B--2---:R1:W-:Y:S04]  /*36110*/  STG.E.U8 desc[UR36][R6.64+0x4], R21 ;  /* 0x0000041506007986 */ /* 0x0043e8000c101124 */
[----:B------:R-:W2:Y:S02]  /*36120*/  LD.E.64 R14, desc[UR36][R34.64+0x10] ;  /* 0x00001024220e7980 */ /* 0x000ea4000c101b00 */
[----:B--2---:R-:W-:-:S05]  /*36130*/  IADD3 R32, P2, PT, R14, R10, RZ ;  /* 0x0000000a0e207210 */ /* 0x004fca0007f5e0ff */
[----:B-----5:R-:W-:-:S06]  /*36140*/  IMAD.X R33, R15, 0x1, R5, P2 ;  /* 0x000000010f217824 */ /* 0x020fcc00010e0605 */
[----:B------:R-:W2:Y:S04]  /*36150*/  LD.E.U8 R33, desc[UR36][R32.64+0x5] ;  /* 0x0000052420217980 */ /* 0x000ea8000c101100 */
[----:B--2---:R2:W-:Y:S04]  /*36160*/  STG.E.U8 desc[UR36][R6.64+0x5], R33 ;  /* 0x0000052106007986 */ /* 0x0045e8000c101124 */
[----:B------:R-:W5:Y:S02]  /*36170*/  LD.E.64 R14, desc[UR36][R34.64+0x10] ;  /* 0x00001024220e7980 */ /* 0x000f64000c101b00 */
[----:B-----5:R-:W-:-:S05]  /*36180*/  IADD3 R36, P2, PT, R14, R10, RZ ;  /* 0x0000000a0e247210 */ /* 0x020fca0007f5e0ff */
[----:B0-----:R-:W-:-:S06]  /*36190*/  IMAD.X R37, R15, 0x1, R5, P2 ;  /* 0x000000010f257824 */ /* 0x001fcc00010e0605 */
[----:B------:R-:W5:Y:S04]  /*361a0*/  LD.E.U8 R37, desc[UR36][R36.64+0x6] ;  /* 0x0000062424257980 */ /* 0x000f68000c101100 */
[----:B-----5:R0:W-:Y:S04]  /*361b0*/  STG.E.U8 desc[UR36][R6.64+0x6], R37 ;  /* 0x0000062506007986 */ /* 0x0201e8000c101124 */
[----:B------:R-:W5:Y:S02]  /*361c0*/  LD.E.64 R14, desc[UR36][R34.64+0x10] ;  /* 0x00001024220e7980 */ /* 0x000f64000c101b00 */
[----:B-----5:R-:W-:-:S05]  /*361d0*/  IADD3 R20, P2, PT, R14, R10, RZ ;  /* 0x0000000a0e147210 */ /* 0x020fca0007f5e0ff */
[----:B-1----:R-:W-:-:S06]  /*361e0*/  IMAD.X R21, R15, 0x1, R5, P2 ;  /* 0x000000010f157824 */ /* 0x002fcc00010e0605 */
[----:B------:R-:W5:Y:S04]  /*361f0*/  LD.E.U8 R21, desc[UR36][R20.64+0x7] ;  /* 0x0000072414157980 */ /* 0x000f68000c101100 */
[----:B-----5:R1:W-:Y:S04]  /*36200*/  STG.E.U8 desc[UR36][R6.64+0x7], R21 ;  /* 0x0000071506007986 */ /* 0x0203e8000c101124 */
[----:B------:R-:W5:Y:S02]  /*36210*/  LD.E.64 R14, desc[UR36][R34.64+0x10] ;  /* 0x00001024220e7980 */ /* 0x000f64000c101b00 */
[----:B-----5:R-:W-:-:S05]  /*36220*/  IADD3 R32, P2, PT, R14, R10, RZ ;  /* 0x0000000a0e207210 */ /* 0x020fca0007f5e0ff */
[----:B--2---:R-:W-:-:S06]  /*36230*/  IMAD.X R33, R15, 0x1, R5, P2 ;  /* 0x000000010f217824 */ /* 0x004fcc00010e0605 */
        /* <DEDUP_REMOVED lines=21> */
[----:B-----5:R-:W-:Y:S04]  /*36390*/  STG.E.U8 desc[UR36][R6.64+0xc], R37 ;  /* 0x00000c2506007986 */ /* 0x020fe8000c101124 */
        /* <DEDUP_REMOVED lines=10> */
[----:B------:R-:W2:Y:S02]  /*36440*/  LD.E.64 R14, desc[UR36][R34.64+0x10] ;  /* 0x00001024220e7980 */ /* 0x000ea4000c101b00 */
[----:B--2---:R-:W-:-:S05]  /*36450*/  IADD3 R14, P2, PT, R14, R10, RZ ;  /* 0x0000000a0e0e7210 */ /* 0x004fca0007f5e0ff */
[----:B------:R-:W-:-:S06]  /*36460*/  IMAD.X R15, R15, 0x1, R5, P2 ;  /* 0x000000010f0f7824 */ /* 0x000fcc00010e0605 */
[----:B------:R-:W2:Y:S01]  /*36470*/  LD.E.U8 R15, desc[UR36][R14.64+0xf] ;  /* 0x00000f240e0f7980 */ /* 0x000ea2000c101100 */
[----:B------:R-:W-:Y:S02]  /*36480*/  IADD3 R12, P2, PT, R12, -0x10, RZ ;  /* 0xfffffff00c0c7810 */ /* 0x000fe40007f5e0ff */
[----:B------:R-:W-:Y:S02]  /*36490*/  IADD3 R20, P3, PT, R6, 0x10, RZ ;  /* 0x0000001006147810 */ /* 0x000fe40007f7e0ff */
[----:B------:R-:W-:Y:S02]  /*364a0*/  IADD3.X R11, PT, PT, R11, -0x1, RZ, P2, !PT ;  /* 0xffffffff0b0b7810 */ /* 0x000fe400017fe4ff */
[----:B------:R-:W-:Y:S01]  /*364b0*/  ISETP.NE.U32.AND P2, PT, R12, RZ, PT ;  /* 0x000000ff0c00720c */ /* 0x000fe20003f45070 */
[----:B0-----:R-:W-:Y:S01]  /*364c0*/  IMAD.X R21, RZ, RZ, R7, P3 ;  /* 0x000000ffff157224 */ /* 0x001fe200018e0607 */
[----:B------:R-:W-:Y:S02]  /*364d0*/  IADD3 R10, P4, PT, R10, 0x10, RZ ;  /* 0x000000100a0a7810 */ /* 0x000fe40007f9e0ff */
[----:B------:R-:W-:-:S03]  /*364e0*/  ISETP.NE.AND.EX P2, PT, R11, RZ, PT, P2 ;  /* 0x000000ff0b00720c */ /* 0x000fc60003f45320 */
[----:B------:R-:W-:Y:S01]  /*364f0*/  IMAD.X R5, RZ, RZ, R5, P4 ;  /* 0x000000ffff057224 */ /* 0x000fe200020e0605 */
[----:B--2---:R1:W-:Y:S09]  /*36500*/  STG.E.U8 desc[UR36][R6.64+0xf], R15 ;  /* 0x00000f0f06007986 */ /* 0x0043f2000c101124 */
[----:B------:R-:W-:Y:S05]  /*36510*/  @P2 BRA `(.L_x_1382) ;  /* 0xfffffff800942947 */ /* 0x000fea000383ffff */
[----:B------:R-:W-:Y:S05]  /*36520*/  BSYNC.RECONVERGENT B0 ;  /* 0x0000000000007941 */ /* 0x000fea0003800200 */
.L_x_1381:
[----:B------:R-:W-:Y:S05]  /*36530*/  @!P1 BRA `(.L_x_1383) ;  /* 0x0000000400b09947 */ /* 0x000fea0003800000 */
[----:B------:R-:W-:Y:S02]  /*36540*/  ISETP.GE.U32.AND P2, PT, R13, 0x8, PT ;  /* 0x000000080d00780c */ /* 0x000fe40003f46070 */
[----:B------:R-:W-:Y:S02]  /*36550*/  LOP3.LUT R5, R2, 0x7, RZ, 0xc0, !PT ;  /* 0x0000000702057812 */ /* 0x000fe400078ec0ff */
[----:B------:R-:W-:Y:S02]  /*36560*/  ISETP.GE.U32.AND.EX P3, PT, RZ, RZ, PT, P2 ;  /* 0x000000ffff00720c */ /* 0x000fe40003f66120 */
[----:B------:R-:W-:-:S04]  /*36570*/  ISETP.NE.U32.AND P4, PT, R5, RZ, PT ;  /* 0x000000ff0500720c */ /* 0x000fc80003f85070 */
[----:B------:R-:W-:-:S07]  /*36580*/  ISETP.NE.AND.EX P2, PT, RZ, RZ, PT, P4 ;  /* 0x000000ffff00720c */ /* 0x000fce0003f45340 */
[----:B------:R-:W-:Y:S06]  /*36590*/  @!P3 BRA `(.L_x_1384) ;  /* 0x0000000000bcb947 */ /* 0x000fec0003800000 */
[----:B-1----:R-:W5:Y:S01]  /*365a0*/  LD.E.64 R6, desc[UR36][R34.64+0x10] ;  /* 0x0000102422067980 */ /* 0x002f62000c101b00 */
[----:B------:R-:W0:Y:S01]  /*365b0*/  LDCU.64 UR4, c[0x0][0x390] ;  /* 0x00007200ff0477ac */ /* 0x000e220008000a00 */
[----:B-----5:R-:W-:-:S05]  /*365c0*/  IADD3 R14, P3, PT, R6, R8, RZ ;  /* 0x00000008060e7210 */ /* 0x020fca0007f7e0ff */
[----:B------:R-:W-:-:S05]  /*365d0*/  IMAD.X R15, R7, 0x1, R9, P3 ;  /* 0x00000001070f7824 */ /* 0x000fca00018e0609 */
[----:B------:R-:W5:Y:S01]  /*365e0*/  LD.E.U8 R33, desc[UR36][R14.64] ;  /* 0x000000240e217980 */ /* 0x000f62000c101100 */
[----:B------:R-:W-:-:S04]  /*365f0*/  IMAD.WIDE.U32 R6, R40, R2, R8 ;  /* 0x0000000228067225 */ /* 0x000fc800078e0008 */
[----:B------:R-:W-:Y:S01]  /*36600*/  IMAD R7, R40, R3, R7 ;  /* 0x0000000328077224 */ /* 0x000fe200078e0207 */
[----:B0-----:R-:W-:-:S04]  /*36610*/  IADD3 R6, P3, PT, R6, UR4, RZ ;  /* 0x0000000406067c10 */ /* 0x001fc8000ff7e0ff */
[----:B------:R-:W-:-:S05]  /*36620*/  IADD3.X R7, PT, PT, R7, UR5, RZ, P3, !PT ;  /* 0x0000000507077c10 */ /* 0x000fca0009ffe4ff */
        /* <DEDUP_REMOVED lines=26> */
[----:B------:R-:W2:Y:S02]  /*367d0*/  LD.E.64 R10, desc[UR36][R34.64+0x10] ;  /* 0x00001024220a7980 */ /* 0x000ea4000c101b00 */
[----:B--2---:R-:W-:-:S05]  /*367e0*/  IADD3 R32, P3, PT, R10, R8, RZ ;  /* 0x000000080a207210 */ /* 0x004fca0007f7e0ff */
[----:B0-----:R-:W-:-:S06]  /*367f0*/  IMAD.X R33, R11, 0x1, R9, P3 ;  /* 0x000000010b217824 */ /* 0x001fcc00018e0609 */
[----:B------:R-:W2:Y:S04]  /*36800*/  LD.E.U8 R33, desc[UR36][R32.64+0x6] ;  /* 0x0000062420217980 */ /* 0x000ea8000c101100 */
[----:B--2---:R1:W-:Y:S04]  /*36810*/  STG.E.U8 desc[UR36][R6.64+0x6], R33 ;  /* 0x0000062106007986 */ /* 0x0043e8000c101124 */
[----:B------:R-:W2:Y:S02]  /*36820*/  LD.E.64 R10, desc[UR36][R34.64+0x10] ;  /* 0x00001024220a7980 */ /* 0x000ea4000c101b00 */
[----:B--2---:R-:W-:-:S05]  /*36830*/  IADD3 R10, P3, PT, R10, R8, RZ ;  /* 0x000000080a0a7210 */ /* 0x004fca0007f7e0ff */
[----:B------:R-:W-:-:S06]  /*36840*/  IMAD.X R11, R11, 0x1, R9, P3 ;  /* 0x000000010b0b7824 */ /* 0x000fcc00018e0609 */
[----:B------:R-:W2:Y:S01]  /*36850*/  LD.E.U8 R11, desc[UR36][R10.64+0x7] ;  /* 0x000007240a0b7980 */ /* 0x000ea2000c101100 */
[----:B------:R-:W-:-:S05]  /*36860*/  IADD3 R8, P3, PT, R8, 0x8, RZ ;  /* 0x0000000808087810 */ /* 0x000fca0007f7e0ff */
[----:B------:R-:W-:Y:S01]  /*36870*/  IMAD.X R9, RZ, RZ, R9, P3 ;  /* 0x000000ffff097224 */ /* 0x000fe200018e0609 */
[----:B--2---:R1:W-:Y:S07]  /*36880*/  STG.E.U8 desc[UR36][R6.64+0x7], R11 ;  /* 0x0000070b06007986 */ /* 0x0043ee000c101124 */
.L_x_1384:
[----:B------:R-:W-:Y:S04]  /*36890*/  BSSY.RECONVERGENT B0, `(.L_x_1383) ;  /* 0x0000036000007945 */ /* 0x000fe80003800200 */
[----:B------:R-:W-:Y:S05]  /*368a0*/  @!P2 BRA `(.L_x_1385) ;  /* 0x0000000000d0a947 */ /* 0x000fea0003800000 */
[----:B------:R-:W-:Y:S01]  /*368b0*/  ISETP.GE.U32.AND P3, PT, R5, 0x4, PT ;  /* 0x000000040500780c */ /* 0x000fe20003f66070 */
[----:B------:R-:W-:Y:S01]  /*368c0*/  IMAD.MOV.U32 R5, RZ, RZ, RZ ;  /* 0x000000ffff057224 */ /* 0x000fe200078e00ff */
[----:B-1----:R-:W-:Y:S02]  /*368d0*/  LOP3.LUT R6, R2, 0x3, RZ, 0xc0, !PT ;  /* 0x0000000302067812 */ /* 0x002fe400078ec0ff */
[----:B------:R-:W-:Y:S02]  /*368e0*/  ISETP.GE.U32.AND.EX P3, PT, RZ, RZ, PT, P3 ;  /* 0x000000ffff00720c */ /* 0x000fe40003f66130 */
[----:B------:R-:W-:-:S04]  /*368f0*/  ISETP.NE.U32.AND P2, PT, R6, RZ, PT ;  /* 0x000000ff0600720c */ /* 0x000fc80003f45070 */
[----:B------:R-:W-:-:S07]  /*36900*/  ISETP.NE.AND.EX P2, PT, R5, RZ, PT, P2 ;  /* 0x000000ff0500720c */ /* 0x000fce0003f45320 */
[----:B------:R-:W-:Y:S06]  /*36910*/  @!P3 BRA `(.L_x_1386) ;  /* 0x00000000006cb947 */ /* 0x000fec0003800000 */
[----:B------:R-:W5:Y:S01]  /*36920*/  LD.E.64 R10, desc[UR36][R34.64+0x10] ;  /* 0x00001024220a7980 */ /* 0x000f62000c101b00 */
        /* <DEDUP_REMOVED lines=22> */
[----:B------:R-:W5:Y:S01]  /*36a90*/  LD.E.U8 R15, desc[UR36][R14.64+0x3] ;  /* 0x000003240e0f7980 */ /* 0x000f62000c101100 */
[----:B------:R-:W-:-:S05]  /*36aa0*/  IADD3 R8, P3, PT, R8, 0x4, RZ ;  /* 0x0000000408087810 */ /* 0x000fca0007f7e0ff */
[----:B------:R-:W-:Y:S01]  /*36ab0*/  IMAD.X R9, RZ, RZ, R9, P3 ;  /* 0x000000ffff097224 */ /* 0x000fe200018e0609 */
[----:B-----5:R0:W-:Y:S07]  /*36ac0*/  STG.E.U8 desc[UR36][R10.64+0x3], R15 ;  /* 0x0000030f0a007986 */ /* 0x0201ee000c101124 */
.L_x_1386:
[----:B------:R-:W-:Y:S05]  /*36ad0*/  @!P2 BRA `(.L_x_1385) ;  /* 0x000000000044a947 */ /* 0x000fea0003800000 */
[----:B------:R-:W0:Y:S02]  /*36ae0*/  LDCU.64 UR4, c[0x0][0x390] ;  /* 0x00007200ff0477ac */ /* 0x000e240008000a00 */
[----:B0-----:R-:W-:-:S04]  /*36af0*/  IMAD.WIDE.U32 R20, R40, R2, UR4 ;  /* 0x0000000428147e25 */ /* 0x001fc8000f8e0002 */
[----:B------:R-:W-:-:S07]  /*36b00*/  IMAD R12, R40, R3, R21 ;  /* 0x00000003280c7224 */ /* 0x000fce00078e0215 */
.L_x_1387:
[----:B0-----:R-:W5:Y:S02]  /*36b10*/  LD.E.64 R10, desc[UR36][R34.64+0x10] ;  /* 0x00001024220a7980 */ /* 0x001f64000c101b00 */
[----:B-----5:R-:W-:-:S05]  /*36b20*/  IADD3 R10, P2, PT, R10, R8, RZ ;  /* 0x000000080a0a7210 */ /* 0x020fca0007f5e0ff */
[----:B------:R-:W-:-:S06]  /*36b30*/  IMAD.X R11, R11, 0x1, R9, P2 ;  /* 0x000000010b0b7824 */ /* 0x000fcc00010e0609 */
[----:B------:R-:W5:Y:S01]  /*36b40*/  LD.E.U8 R11, desc[UR36][R10.64] ;  /* 0x000000240a0b7980 */ /* 0x000f62000c101100 */
[C---:B------:R-:W-:Y:S02]  /*36b50*/  IADD3 R14, P2, PT, R8.reuse, R20, RZ ;  /* 0x00000014080e7210 */ /* 0x040fe40007f5e0ff */
[----:B------:R-:W-:-:S03]  /*36b60*/  IADD3 R8, P3, PT, R8, 0x1, RZ ;  /* 0x0000000108087810 */ /* 0x000fc60007f7e0ff */
[----:B------:R-:W-:Y:S01]  /*36b70*/  IMAD.X R15, R9, 0x1, R12, P2 ;  /* 0x00000001090f7824 */ /* 0x000fe200010e060c */
[----:B------:R-:W-:Y:S01]  /*36b80*/  IADD3 R6, P2, PT, R6, -0x1, RZ ;  /* 0xffffffff06067810 */ /* 0x000fe20007f5e0ff */
[----:B------:R-:W-:-:S03]  /*36b90*/  IMAD.X R9, RZ, RZ, R9, P3 ;  /* 0x000000ffff097224 */ /* 0x000fc600018e0609 */
[----:B------:R-:W-:Y:S02]  /*36ba0*/  IADD3.X R5, PT, PT, R5, -0x1, RZ, P2, !PT ;  /* 0xffffffff05057810 */ /* 0x000fe400017fe4ff */
[----:B------:R-:W-:-:S04]  /*36bb0*/  ISETP.NE.U32.AND P2, PT, R6, RZ, PT ;  /* 0x000000ff0600720c */ /* 0x000fc80003f45070 */
[----:B------:R-:W-:Y:S01]  /*36bc0*/  ISETP.NE.AND.EX P2, PT, R5, RZ, PT, P2 ;  /* 0x000000ff0500720c */ /* 0x000fe20003f45320 */
[----:B-----5:R0:W-:-:S12]  /*36bd0*/  STG.E.U8 desc[UR36][R14.64], R11 ;  /* 0x0000000b0e007986 */ /* 0x0201d8000c101124 */
[----:B------:R-:W-:Y:S05]  /*36be0*/  @P2 BRA `(.L_x_1387) ;  /* 0xfffffffc00c82947 */ /* 0x000fea000383ffff */
.L_x_1385:
[----:B------:R-:W-:Y:S05]  /*36bf0*/  BSYNC.RECONVERGENT B0 ;  /* 0x0000000000007941 */ /* 0x000fea0003800200 */
.L_x_1383:
[----:B------:R-:W5:Y:S01]  /*36c00*/  LD.E.64 R8, desc[UR36][R16.64] ;  /* 0x0000002410087980 */ /* 0x000f62000c101b00 */
[----:B------:R-:W0:Y:S02]  /*36c10*/  LDCU.64 UR4, c[0x0][0x398] ;  /* 0x00007300ff0477ac */ /* 0x000e240008000a00 */
[----:B0-----:R-:W-:-:S04]  /*36c20*/  IADD3 R14, P2, PT, R0, UR4, RZ ;  /* 0x00000004000e7c10 */ /* 0x001fc8000ff5e0ff */
[----:B-1----:R-:W-:Y:S01]  /*36c30*/  IADD3.X R15, PT, PT, R4, UR5, RZ, P2, !PT ;  /* 0x00000005040f7c10 */ /* 0x002fe200097fe4ff */
[----:B------:R-:W0:Y:S04]  /*36c40*/  LDCU.64 UR4, c[0x0][0x3a0] ;  /* 0x00007400ff0477ac */ /* 0x000e280008000a00 */
[----:B-----5:R1:W-:Y:S04]  /*36c50*/  STG.E.64 desc[UR36][R14.64], R8 ;  /* 0x000000080e007986 */ /* 0x0203e8000c101b24 */
[----:B------:R-:W5:Y:S01]  /*36c60*/  LD.E.64 R10, desc[UR36][R16.64+0x8] ;  /* 0x00000824100a7980 */ /* 0x000f62000c101b00 */
[----:B0-----:R-:W-:Y:S01]  /*36c70*/  IADD3 R20, P2, PT, R0, UR4, RZ ;  /* 0x0000000400147c10 */ /* 0x001fe2000ff5e0ff */
[----:B------:R-:W-:-:S02]  /*36c80*/  IMAD.MOV.U32 R0, RZ, RZ, RZ ;  /* 0x000000ffff007224 */ /* 0x000fc400078e00ff */
[----:B------:R-:W-:Y:S01]  /*36c90*/  IMAD.MOV.U32 R7, RZ, RZ, RZ ;  /* 0x000000ffff077224 */ /* 0x000fe200078e00ff */
[----:B------:R-:W-:-:S05]  /*36ca0*/  IADD3.X R21, PT, PT, R4, UR5, RZ, P2, !PT ;  /* 0x0000000504157c10 */ /* 0x000fca00097fe4ff */
[----:B-----5:R1:W-:Y:S01]  /*36cb0*/  STG.E.64 desc[UR36][R20.64], R10 ;  /* 0x0000000a14007986 */ /* 0x0203e2000c101b24 */
[----:B------:R-:W-:Y:S05]  /*36cc0*/  @!P0 BRA `(.L_x_1388) ;  /* 0x00000004009c8947 */ /* 0x000fea0003800000 */
[----:B------:R-:W0:Y:S01]  /*36cd0*/  LDCU.64 UR4, c[0x0][0x3a8] ;  /* 0x00007500ff0477ac */ /* 0x000e220008000a00 */
[----:B------:R-:W-:Y:S01]  /*36ce0*/  LOP3.LUT R0, R2, 0xfffffff0, RZ, 0xc0, !PT ;  /* 0xfffffff002007812 */ /* 0x000fe200078ec0ff */
[----:B------:R-:W-:Y:S01]  /*36cf0*/  BSSY.RECONVERGENT B0, `(.L_x_1388) ;  /* 0x0000064000007945 */ /* 0x000fe20003800200 */
[----:B------:R-:W-:Y:S01]  /*36d00*/  LOP3.LUT R7, R3, 0x7fffffff, RZ, 0xc0, !PT ;  /* 0x7fffffff03077812 */ /* 0x000fe200078ec0ff */
[----:B-1----:R-:W-:Y:S02]  /*36d10*/  IMAD.MOV.U32 R8, RZ, RZ, RZ ;  /* 0x000000ffff087224 */ /* 0x002fe400078e00ff */
[----:B------:R-:W-:Y:S02]  /*36d20*/  IMAD.MOV.U32 R6, RZ, RZ, RZ ;  /* 0x000000ffff067224 */ /* 0x000fe400078e00ff */
[----:B------:R-:W-:Y:S02]  /*36d30*/  IMAD.MOV.U32 R10, RZ, RZ, R0 ;  /* 0x000000ffff0a7224 */ /* 0x000fe400078e0000 */
[----:B------:R-:W-:-:S02]  /*36d40*/  IMAD.MOV.U32 R9, RZ, RZ, R7 ;  /* 0x000000ffff097224 */ /* 0x000fc400078e0007 */
[----:B0-----:R-:W-:-:S04]  /*36d50*/  IMAD.WIDE.U32 R4, R40, R2, UR4 ;  /* 0x0000000428047e25 */ /* 0x001fc8000f8e0002 */
[----:B------:R-:W-:Y:S02]  /*36d60*/  IMAD R21, R40, R3, R5 ;  /* 0x0000000328157224 */ /* 0x000fe400078e0205 */
[----:B------:R-:W-:-:S07]  /*36d70*/  IMAD.MOV.U32 R12, RZ, RZ, R4 ;  /* 0x000000ffff0c7224 */ /* 0x000fce00078e0004 */
.L_x_1389:
[----:B-1----:R-:W5:Y:S02]  /*36d80*/  LD.E.64 R4, desc[UR36][R16.64+0x10] ;  /* 0x0000102410047980 */ /* 0x002f64000c101b00 */
[----:B-----5:R-:W-:-:S05]  /*36d90*/  IADD3 R4, P0, PT, R4, R8, RZ ;  /* 0x0000000804047210 */ /* 0x020fca0007f1e0ff */
[----:B------:R-:W-:-:S05]  /*36da0*/  IMAD.X R5, R5, 0x1, R6, P0 ;  /* 0x0000000105057824 */ /* 0x000fca00000e0606 */
[----:B------:R0:W5:Y:S02]  /*36db0*/  LD.E.U8 R11, desc[UR36][R4.64] ;  /* 0x00000024040b7980 */ /* 0x000164000c101100 */
[----:B0-----:R-:W-:Y:S02]  /*36dc0*/  IMAD.MOV.U32 R4, RZ, RZ, R12 ;  /* 0x000000ffff047224 */ /* 0x001fe400078e000c */
[----:B------:R-:W-:-:S05]  /*36dd0*/  IMAD.MOV.U32 R5, RZ, RZ, R21 ;  /* 0x000000ffff057224 */ /* 0x000fca00078e0015 */
[----:B-----5:R-:W-:Y:S04]  /*36de0*/  STG.E.U8 desc[UR36][R4.64], R11 ;  /* 0x0000000b04007986 */ /* 0x020fe8000c101124 */
        /* <DEDUP_REMOVED lines=59> */
[----:B--2---:R-:W-:Y:S04]  /*371a0*/  STG.E.U8 desc[UR36][R4.64+0xc], R37 ;  /* 0x00000c2504007986 */ /* 0x004fe8000c101124 */
        /* <DEDUP_REMOVED lines=25> */
.L_x_1388:
[----:B------:R-:W-:Y:S05]  /*37340*/  @!P1 BRA `(.L_x_1390) ;  /* 0x0000000800249947 */ /* 0x000fea0003800000 */
[----:B------:R-:W-:Y:S02]  /*37350*/  ISETP.GE.U32.AND P0, PT, R13, 0x8, PT ;  /* 0x000000080d00780c */ /* 0x000fe40003f06070 */
[----:B-1----:R-:W-:Y:S02]  /*37360*/  LOP3.LUT R14, R2, 0x7, RZ, 0xc0, !PT ;  /* 0x00000007020e7812 */ /* 0x002fe400078ec0ff */
[----:B------:R-:W-:Y:S02]  /*37370*/  ISETP.GE.U32.AND.EX P1, PT, RZ, RZ, PT, P0 ;  /* 0x000000ffff00720c */ /* 0x000fe40003f26100 */
[----:B------:R-:W-:-:S04]  /*37380*/  ISETP.NE.U32.AND P2, PT, R14, RZ, PT ;  /* 0x000000ff0e00720c */ /* 0x000fc80003f45070 */
[----:B------:R-:W-:-:S07]  /*37390*/  ISETP.NE.AND.EX P0, PT, RZ, RZ, PT, P2 ;  /* 0x000000ffff00720c */ /* 0x000fce0003f05320 */
[----:B------:R-:W-:Y:S06]  /*373a0*/  @!P1 BRA `(.L_x_1391) ;  /* 0x0000000000c09947 */ /* 0x000fec0003800000 */
[----:B------:R-:W5:Y:S01]  /*373b0*/  LD.E.64 R4, desc[UR36][R16.64+0x10] ;  /* 0x0000102410047980 */ /* 0x000f62000c101b00 */
[----:B------:R-:W0:Y:S01]  /*373c0*/  LDCU.64 UR4, c[0x0][0x3a8] ;  /* 0x00007500ff0477ac */ /* 0x000e220008000a00 */
[----:B------:R-:W-:Y:S01]  /*373d0*/  IMAD.MOV.U32 R6, RZ, RZ, R0 ;  /* 0x000000ffff067224 */ /* 0x000fe200078e0000 */
[----:B-----5:R-:W-:-:S05]  /*373e0*/  IADD3 R10, P1, PT, R4, R0, RZ ;  /* 0x00000000040a7210 */ /* 0x020fca0007f3e0ff */
[----:B------:R-:W-:-:S05]  /*373f0*/  IMAD.X R11, R5, 0x1, R7, P1 ;  /* 0x00000001050b7824 */ /* 0x000fca00008e0607 */
[----:B------:R-:W5:Y:S01]  /*37400*/  LD.E.U8 R15, desc[UR36][R10.64] ;  /* 0x000000240a0f7980 */ /* 0x000f62000c101100 */
[----:B------:R-:W-:-:S04]  /*37410*/  IMAD.WIDE.U32 R4, R40, R2, R6 ;  /* 0x0000000228047225 */ /* 0x000fc800078e0006 */
[----:B------:R-:W-:Y:S01]  /*37420*/  IMAD R5, R40, R3, R5 ;  /* 0x0000000328057224 */ /* 0x000fe200078e0205 */
[----:B0-----:R-:W-:-:S04]  /*37430*/  IADD3 R4, P1, PT, R4, UR4, RZ ;  /* 0x0000000404047c10 */ /* 0x001fc8000ff3e0ff */
[----:B------:R-:W-:-:S05]  /*37440*/  IADD3.X R5, PT, PT, R5, UR5, RZ, P1, !PT ;  /* 0x0000000505057c10 */ /* 0x000fca0008ffe4ff */
        /* <DEDUP_REMOVED lines=38> */
.L_x_1391:
[----:B------:R-:W-:Y:S04]  /*376b0*/  BSSY.RECONVERGENT B0, `(.L_x_1392) ;  /* 0x0000047000007945 */ /* 0x000fe80003800200 */
[----:B------:R-:W-:Y:S05]  /*376c0*/  @!P0 BRA `(.L_x_1393) ;  /* 0x0000000400148947 */ /* 0x000fea0003800000 */
[----:B------:R-:W-:Y:S02]  /*376d0*/  ISETP.GE.U32.AND P0, PT, R14, 0x4, PT ;  /* 0x000000040e00780c */ /* 0x000fe40003f06070 */
[----:B0-----:R-:W-:Y:S02]  /*376e0*/  LOP3.LUT R4, R2, 0x3, RZ, 0xc0, !PT ;  /* 0x0000000302047812 */ /* 0x001fe400078ec0ff */
        /* <DEDUP_REMOVED lines=32> */
.L_x_1394:
[----:B------:R-:W-:Y:S05]  /*378f0*/  @!P0 BRA `(.L_x_1393) ;  /* 0x0000000000888947 */ /* 0x000fea0003800000 */
[----:B0-----:R-:W5:Y:S01]  /*37900*/  LD.E.64 R8, desc[UR36][R16.64+0x10] ;  /* 0x0000102410087980 */ /* 0x001f62000c101b00 */
[----:B------:R-:W0:Y:S01]  /*37910*/  LDCU.64 UR4, c[0x0][0x3a8] ;  /* 0x00007500ff0477ac */ /* 0x000e220008000a00 */
[----:B-----5:R-:W-:-:S05]  /*37920*/  IADD3 R10, P0, PT, R8, R0, RZ ;  /* 0x00000000080a7210 */ /* 0x020fca0007f1e0ff */
[----:B------:R-:W-:-:S06]  /*37930*/  IMAD.X R11, R9, 0x1, R7, P0 ;  /* 0x00000001090b7824 */ /* 0x000fcc00000e0607 */
[----:B------:R-:W5:Y:S01]  /*37940*/  LD.E.U8 R11, desc[UR36][R10.64] ;  /* 0x000000240a0b7980 */ /* 0x000f62000c101100 */
[----:B0-----:R-:W-:Y:S01]  /*37950*/  IMAD.WIDE.U32 R8, R40, R2, UR4 ;  /* 0x0000000428087e25 */ /* 0x001fe2000f8e0002 */
[----:B------:R-:W-:-:S03]  /*37960*/  IADD3 R4, P1, PT, R4, -0x1, RZ ;  /* 0xffffffff04047810 */ /* 0x000fc60007f3e0ff */
[----:B------:R-:W-:Y:S01]  /*37970*/  IMAD R40, R40, R3, R9 ;  /* 0x0000000328287224 */ /* 0x000fe200078e0209 */
[C---:B------:R-:W-:Y:S01]  /*37980*/  IADD3 R2, P0, PT, R0.reuse, R8, RZ ;  /* 0x0000000800027210 */ /* 0x040fe20007f1e0ff */
[----:B------:R-:W-:Y:S01]  /*37990*/  IMAD.X R6, RZ, RZ, -0x1, P1 ;  /* 0xffffffffff067424 */ /* 0x000fe200008e06ff */
[----:B------:R-:W-:-:S03]  /*379a0*/  IADD3 R0, P1, PT, R0, 0x1, RZ ;  /* 0x0000000100007810 */ /* 0x000fc60007f3e0ff */
[----:B------:R-:W-:Y:S01]  /*379b0*/  IMAD.X R3, R7, 0x1, R40, P0 ;  /* 0x0000000107037824 */ /* 0x000fe200000e0628 */
[----:B------:R-:W-:Y:S01]  /*379c0*/  ISETP.NE.U32.AND P0, PT, R4, RZ, PT ;  /* 0x000000ff0400720c */ /* 0x000fe20003f05070 */
[----:B------:R-:W-:-:S03]  /*379d0*/  IMAD.X R5, RZ, RZ, R7, P1 ;  /* 0x000000ffff057224 */ /* 0x000fc600008e0607 */
[----:B------:R-:W-:Y:S01]  /*379e0*/  ISETP.NE.AND.EX P0, PT, R6, RZ, PT, P0 ;  /* 0x000000ff0600720c */ /* 0x000fe20003f05300 */
[----:B-----5:R1:W-:-:S12]  /*379f0*/  STG.E.U8 desc[UR36][R2.64], R11 ;  /* 0x0000000b02007986 */ /* 0x0203d8000c101124 */
[----:B------:R-:W-:Y:S05]  /*37a00*/  @!P0 BRA `(.L_x_1393) ;  /* 0x0000000000448947 */ /* 0x000fea0003800000 */
[----:B------:R-:W-:Y:S02]  /*37a10*/  IMAD.MOV.U32 R7, RZ, RZ, R0 ;  /* 0x000000ffff077224 */ /* 0x000fe400078e0000 */
[----:B-1----:R-:W-:Y:S02]  /*37a20*/  IMAD.MOV.U32 R11, RZ, RZ, R5 ;  /* 0x000000ffff0b7224 */ /* 0x002fe400078e0005 */
[----:B------:R-:W-:-:S07]  /*37a30*/  IMAD.MOV.U32 R0, RZ, RZ, R4 ;  /* 0x000000ffff007224 */ /* 0x000fce00078e0004 */
.L_x_1395:
        /* <DEDUP_REMOVED lines=14> */
.L_x_1393:
[----:B------:R-:W-:Y:S05]  /*37b20*/  BSYNC.RECONVERGENT B0 ;  /* 0x0000000000007941 */ /* 0x000fea0003800200 */
.L_x_1392:
[----:B------:R-:W-:Y:S05]  /*37b30*/  BRA `(.L_x_1390) ;  /* 0x0000000000287947 */ /* 0x000fea0003800000 */
.L_x_1380:
[----:B------:R-:W5:Y:S01]  /*37b40*/  LD.E.64 R2, desc[UR36][R16.64] ;  /* 0x0000002410027980 */ /* 0x000f62000c101b00 */
[----:B------:R-:W0:Y:S02]  /*37b50*/  LDCU.64 UR4, c[0x0][0x398] ;  /* 0x00007300ff0477ac */ /* 0x000e240008000a00 */
[----:B0-----:R-:W-:-:S04]  /*37b60*/  IADD3 R8, P0, PT, R0, UR4, RZ ;  /* 0x0000000400087c10 */ /* 0x001fc8000ff1e0ff */
[----:B------:R-:W-:Y:S01]  /*37b70*/  IADD3.X R9, PT, PT, R4, UR5, RZ, P0, !PT ;  /* 0x0000000504097c10 */ /* 0x000fe200087fe4ff */
[----:B------:R-:W0:Y:S04]  /*37b80*/  LDCU.64 UR4, c[0x0][0x3a0] ;  /* 0x00007400ff0477ac */ /* 0x000e280008000a00 */
[----:B-----5:R1:W-:Y:S04]  /*37b90*/  STG.E.64 desc[UR36][R8.64], R2 ;  /* 0x0000000208007986 */ /* 0x0203e8000c101b24 */
[----:B------:R-:W5:Y:S01]  /*37ba0*/  LD.E.64 R6, desc[UR36][R16.64+0x8] ;  /* 0x0000082410067980 */ /* 0x000f62000c101b00 */
[----:B0-----:R-:W-:-:S04]  /*37bb0*/  IADD3 R10, P0, PT, R0, UR4, RZ ;  /* 0x00000004000a7c10 */ /* 0x001fc8000ff1e0ff */
[----:B------:R-:W-:-:S05]  /*37bc0*/  IADD3.X R11, PT, PT, R4, UR5, RZ, P0, !PT ;  /* 0x00000005040b7c10 */ /* 0x000fca00087fe4ff */
[----:B-----5:R1:W-:Y:S04]  /*37bd0*/  STG.E.64 desc[UR36][R10.64], R6 ;  /* 0x000000060a007986 */ /* 0x0203e8000c101b24 */
.L_x_1390:
[----:B01----:R0:W5:Y:S01]  /*37be0*/  LD.E.64 R4, desc[UR36][R34.64+0x10] ;  /* 0x0000102422047980 */ /* 0x003162000c101b00 */
[----:B------:R-:W-:-:S04]  /*37bf0*/  MOV R2, 0x8 ;  /* 0x0000000800027802 */ /* 0x000fc80000000f00 */
[----:B------:R0:W1:Y:S03]  /*37c00*/  LDC.64 R6, c[0x4][R2] ;  /* 0x0100000002067b82 */ /* 0x0000660000000a00 */
[----:B------:R-:W-:-:S07]  /*37c10*/  LEPC R20, `(.L_x_1396) ;  /* 0x000000001014794e */ /* 0x000fce0000000000 */
[----:B012345:R-:W-:Y:S05]  /*37c20*/  CALL.ABS.NOINC R6 ;  /* 0x0000000006007343 */ /* 0x03ffea0003c00000 */
.L_x_1396:
[----:B------:R0:W1:Y:S01]  /*37c30*/  LDC.64 R6, c[0x4][R2] ;  /* 0x0100000002067b82 */ /* 0x0000620000000a00 */
[----:B------:R-:W-:Y:S02]  /*37c40*/  IMAD.MOV.U32 R4, RZ, RZ, R34 ;  /* 0x000000ffff047224 */ /* 0x000fe400078e0022 */
[----:B------:R-:W-:-:S07]  /*37c50*/  IMAD.MOV.U32 R5, RZ, RZ, R35 ;  /* 0x000000ffff057224 */ /* 0x000fce00078e0023 */
[----:B------:R-:W-:-:S07]  /*37c60*/  LEPC R20, `(.L_x_1397) ;  /* 0x000000001014794e */ /* 0x000fce0000000000 */
[----:B01----:R-:W-:Y:S05]  /*37c70*/  CALL.ABS.NOINC R6 ;  /* 0x0000000006007343 */ /* 0x003fea0003c00000 */
.L_x_1397:
[----:B------:R0:W5:Y:S01]  /*37c80*/  LD.E.64 R4, desc[UR36][R16.64+0x10] ;  /* 0x0000102410047980 */ /* 0x000162000c101b00 */
[----:B------:R0:W1:Y:S02]  /*37c90*/  LDC.64 R6, c[0x4][R2] ;  /* 0x0100000002067b82 */ /* 0x0000640000000a00 */
[----:B------:R-:W-:-:S07]  /*37ca0*/  LEPC R20, `(.L_x_1398) ;  /* 0x000000001014794e */ /* 0x000fce0000000000 */
[----:B01---5:R-:W-:Y:S05]  /*37cb0*/  CALL.ABS.NOINC R6 ;  /* 0x0000000006007343 */ /* 0x023fea0003c00000 */
.L_x_1398:
[----:B------:R0:W1:Y:S01]  /*37cc0*/  LDC.64 R6, c[0x4][R2] ;  /* 0x0100000002067b82 */ /* 0x0000620000000a00 */
[----:B------:R-:W-:Y:S02]  /*37cd0*/  IMAD.MOV.U32 R4, RZ, RZ, R16 ;  /* 0x000000ffff047224 */ /* 0x000fe400078e0010 */
[----:B------:R-:W-:-:S07]  /*37ce0*/  IMAD.MOV.U32 R5, RZ, RZ, R17 ;  /* 0x000000ffff057224 */ /* 0x000fce00078e0011 */
[----:B------:R-:W-:-:S07]  /*37cf0*/  LEPC R20, `(.L_x_1399) ;  /* 0x000000001014794e */ /* 0x000fce0000000000 */
[----:B01----:R-:W-:Y:S05]  /*37d00*/  CALL.ABS.NOINC R6 ;  /* 0x0000000006007343 */ /* 0x003fea0003c00000 */
.L_x_1399:
[----:B------:R0:W5:Y:S01]  /*37d10*/  LD.E.64 R4, desc[UR36][R18.64+0x10] ;  /* 0x0000102412047980 */ /* 0x000162000c101b00 */
[----:B------:R0:W1:Y:S02]  /*37d20*/  LDC.64 R6, c[0x4][R2] ;  /* 0x0100000002067b82 */ /* 0x0000640000000a00 */
[----:B------:R-:W-:-:S07]  /*37d30*/  LEPC R20, `(.L_x_1400) ;  /* 0x000000001014794e */ /* 0x000fce0000000000 */
[----:B01---5:R-:W-:Y:S05]  /*37d40*/  CALL.ABS.NOINC R6 ;  /* 0x0000000006007343 */ /* 0x023fea0003c00000 */
.L_x_1400:
[----:B------:R0:W1:Y:S01]  /*37d50*/  LDC.64 R6, c[0x4][R2] ;  /* 0x0100000002067b82 */ /* 0x0000620000000a00 */
[----:B------:R-:W-:Y:S02]  /*37d60*/  IMAD.MOV.U32 R5, RZ, RZ, R19 ;  /* 0x000000ffff057224 */ /* 0x000fe400078e0013 */
[----:B------:R-:W-:-:S07]  /*37d70*/  IMAD.MOV.U32 R4, RZ, RZ, R18 ;  /* 0x000000ffff047224 */ /* 0x000fce00078e0012 */
[----:B------:R-:W-:-:S07]  /*37d80*/  LEPC R20, `(.L_x_1401) ;  /* 0x000000001014794e */ /* 0x000fce0000000000 */
[----:B01----:R-:W-:Y:S05]  /*37d90*/  CALL.ABS.NOINC R6 ;  /* 0x0000000006007343 */ /* 0x003fea0003c00000 */
.L_x_1401:
[----:B------:R0:W5:Y:S01]  /*37da0*/  LD.E.64 R4, desc[UR36][R22.64+0x10] ;  /* 0x0000102416047980 */ /* 0x000162000c101b00 */
[----:B------:R0:W1:Y:S02]  /*37db0*/  LDC.64 R6, c[0x4][R2] ;  /* 0x0100000002067b82 */ /* 0x0000640000000a00 */
[----:B------:R-:W-:-:S07]  /*37dc0*/  LEPC R20, `(.L_x_1402) ;  /* 0x000000001014794e */ /* 0x000fce0000000000 */
[----:B01---5:R-:W-:Y:S05]  /*37dd0*/  CALL.ABS.NOINC R6 ;  /* 0x0000000006007343 */ /* 0x023fea0003c00000 */
.L_x_1402:
[----:B------:R0:W1:Y:S01]  /*37de0*/  LDC.64 R6, c[0x4][R2] ;  /* 0x0100000002067b82 */ /* 0x0000620000000a00 */
[----:B------:R-:W-:Y:S02]  /*37df0*/  IMAD.MOV.U32 R5, RZ, RZ, R23 ;  /* 0x000000ffff057224 */ /* 0x000fe400078e0017 */
[----:B------:R-:W-:-:S07]  /*37e00*/  IMAD.MOV.U32 R4, RZ, RZ, R22 ;  /* 0x000000ffff047224 */ /* 0x000fce00078e0016 */
[----:B------:R-:W-:-:S07]  /*37e10*/  LEPC R20, `(.L_x_1403) ;  /* 0x000000001014794e */ /* 0x000fce0000000000 */
[----:B01----:R-:W-:Y:S05]  /*37e20*/  CALL.ABS.NOINC R6 ;  /* 0x0000000006007343 */ /* 0x003fea0003c00000 */
.L_x_1403:
[----:B------:R0:W5:Y:S01]  /*37e30*/  LD.E.64 R4, desc[UR36][R24.64+0x10] ;  /* 0x0000102418047980 */ /* 0x000162000c101b00 */
[----:B------:R0:W1:Y:S02]  /*37e40*/  LDC.64 R6, c[0x4][R2] ;  /* 0x0100000002067b82 */ /* 0x0000640000000a00 */
[----:B------:R-:W-:-:S07]  /*37e50*/  LEPC R20, `(.L_x_1404) ;  /* 0x000000001014794e */ /* 0x000fce0000000000 */
[----:B01---5:R-:W-:Y:S05]  /*37e60*/  CALL.ABS.NOINC R6 ;  /* 0x0000000006007343 */ /* 0x023fea0003c00000 */
.L_x_1404:
[----:B------:R0:W1:Y:S01]  /*37e70*/  LDC.64 R6, c[0x4][R2] ;  /* 0x0100000002067b82 */ /* 0x0000620000000a00 */
[----:B------:R-:W-:Y:S02]  /*37e80*/  IMAD.MOV.U32 R5, RZ, RZ, R25 ;  /* 0x000000ffff057224 */ /* 0x000fe400078e0019 */
[----:B------:R-:W-:-:S07]  /*37e90*/  IMAD.MOV.U32 R4, RZ, RZ, R24 ;  /* 0x000000ffff047224 */ /* 0x000fce00078e0018 */
[----:B------:R-:W-:-:S07]  /*37ea0*/  LEPC R20, `(.L_x_1405) ;  /* 0x000000001014794e */ /* 0x000fce0000000000 */
[----:B01----:R-:W-:Y:S05]  /*37eb0*/  CALL.ABS.NOINC R6 ;  /* 0x0000000006007343 */ /* 0x003fea0003c00000 */
.L_x_1405:
[----:B------:R0:W5:Y:S01]  /*37ec0*/  LD.E.64 R4, desc[UR36][R26.64+0x10] ;  /* 0x000010241a047980 */ /* 0x000162000c101b00 */
[----:B------:R0:W1:Y:S02]  /*37ed0*/  LDC.64 R6, c[0x4][R2] ;  /* 0x0100000002067b82 */ /* 0x0000640000000a00 */
[----:B------:R-:W-:-:S07]  /*37ee0*/  LEPC R20, `(.L_x_1406) ;  /* 0x000000001014794e */ /* 0x000fce0000000000 */
[----:B01---5:R-:W-:Y:S05]  /*37ef0*/  CALL.ABS.NOINC R6 ;  /* 0x0000000006007343 */ /* 0x023fea0003c00000 */
.L_x_1406:
[----:B------:R0:W1:Y:S01]  /*37f00*/  LDC.64 R6, c[0x4][R2] ;  /* 0x0100000002067b82 */ /* 0x0000620000000a00 */
[----:B------:R-:W-:Y:S02]  /*37f10*/  IMAD.MOV.U32 R5, RZ, RZ, R27 ;  /* 0x000000ffff057224 */ /* 0x000fe400078e001b */
[----:B------:R-:W-:-:S07]  /*37f20*/  IMAD.MOV.U32 R4, RZ, RZ, R26 ;  /* 0x000000ffff047224 */ /* 0x000fce00078e001a */
[----:B------:R-:W-:-:S07]  /*37f30*/  LEPC R20, `(.L_x_1407) ;  /* 0x000000001014794e */ /* 0x000fce0000000000 */
[----:B01----:R-:W-:Y:S05]  /*37f40*/  CALL.ABS.NOINC R6 ;  /* 0x0000000006007343 */ /* 0x003fea0003c00000 */
.L_x_1407:
[----:B------:R0:W5:Y:S01]  /*37f50*/  LD.E.64 R4, desc[UR36][R28.64+0x10] ;  /* 0x000010241c047980 */ /* 0x000162000c101b00 */
[----:B------:R0:W1:Y:S02]  /*37f60*/  LDC.64 R6, c[0x4][R2] ;  /* 0x0100000002067b82 */ /* 0x0000640000000a00 */
[----:B------:R-:W-:-:S07]  /*37f70*/  LEPC R20, `(.L_x_1408) ;  /* 0x000000001014794e */ /* 0x000fce0000000000 */
[----:B01---5:R-:W-:Y:S05]  /*37f80*/  CALL.ABS.NOINC R6 ;  /* 0x0000000006007343 */ /* 0x023fea0003c00000 */
.L_x_1408:
[----:B------:R0:W1:Y:S01]  /*37f90*/  LDC.64 R6, c[0x4][R2] ;  /* 0x0100000002067b82 */ /* 0x0000620000000a00 */
[----:B------:R-:W-:Y:S02]  /*37fa0*/  IMAD.MOV.U32 R4, RZ, RZ, R28 ;  /* 0x000000ffff047224 */ /* 0x000fe400078e001c */
[----:B------:R-:W-:-:S07]  /*37fb0*/  IMAD.MOV.U32 R5, RZ, RZ, R29 ;  /* 0x000000ffff057224 */ /* 0x000fce00078e001d */
[----:B------:R-:W-:-:S07]  /*37fc0*/  LEPC R20, `(.L_x_1409) ;  /* 0x000000001014794e */ /* 0x000fce0000000000 */
[----:B01----:R-:W-:Y:S05]  /*37fd0*/  CALL.ABS.NOINC R6 ;  /* 0x0000000006007343 */ /* 0x003fea0003c00000 */
.L_x_1409:
[----:B------:R0:W5:Y:S01]  /*37fe0*/  LD.E.64 R4, desc[UR36][R30.64+0x10] ;  /* 0x000010241e047980 */ /* 0x000162000c101b00 */
[----:B------:R0:W1:Y:S02]  /*37ff0*/  LDC.64 R6, c[0x4][R2] ;  /* 0x0100000002067b82 */ /* 0x0000640000000a00 */
[----:B------:R-:W-:-:S07]  /*38000*/  LEPC R20, `(.L_x_1410) ;  /* 0x000000001014794e */ /* 0x000fce0000000000 */
[----:B01---5:R-:W-:Y:S05]  /*38010*/  CALL.ABS.NOINC R6 ;  /* 0x0000000006007343 */ /* 0x023fea0003c00000 */
.L_x_1410:
[----:B------:R-:W0:Y:S01]  /*38020*/  LDC.64 R2, c[0x4][R2] ;  /* 0x0100000002027b82 */ /* 0x000e220000000a00 */
[----:B------:R-:W-:Y:S02]  /*38030*/  IMAD.MOV.U32 R4, RZ, RZ, R30 ;  /* 0x000000ffff047224 */ /* 0x000fe400078e001e */
[----:B------:R-:W-:-:S07]  /*38040*/  IMAD.MOV.U32 R5, RZ, RZ, R31 ;  /* 0x000000ffff057224 */ /* 0x000fce00078e001f */
[----:B------:R-:W-:-:S07]  /*38050*/  LEPC R20, `(.L_x_1411) ;  /* 0x000000001014794e */ /* 0x000fce0000000000 */
[----:B0-----:R-:W-:Y:S05]  /*38060*/  CALL.ABS.NOINC R2 ;  /* 0x0000000002007343 */ /* 0x001fea0003c00000 */
.L_x_1411:
[----:B------:R-:W-:Y:S05]  /*38070*/  EXIT ;  /* 0x000000000000794d */ /* 0x000fea0003800000 */
.L_x_1412:
[----:B------:R-:W-:-:S00]  /*38080*/  BRA `(.L_x_1412) ;  /* 0xfffffffc00fc7947 */ /* 0x000fc0000383ffff */
[----:B------:R-:W-:-:S00]  /*38090*/  NOP ;  /* 0x0000000000007918 */ /* 0x000fc00000000000 */
        /* <DEDUP_REMOVED lines=14> */
.L_x_1413:


//--------------------- .nv.shared.reserved.0     --------------------------
	.section	.nv.shared.reserved.0,"aw",@nobits
	.weak		__nv_reservedSMEM_offset_0_alias
	.size		__nv_reservedSMEM_offset_0_alias, 0, 64
	.other		__nv_reservedSMEM_offset_0_alias,@"STO_CUDA_RESERVED_SHARED STV_DEFAULT"
__nv_reservedSMEM_offset_0_alias:
	.zero		0
	.zero		64


//--------------------- .nv.constant0._Z9calculatePlS_PcS_S_S0_ll --------------------------
	.section	.nv.constant0._Z9calculatePlS_PcS_S_S0_ll,"a",@progbits
	.sectionflags	@""
	.align	4
.nv.constant0._Z9calculatePlS_PcS_S_S0_ll:
	.zero		960


//--------------------- SYMBOLS --------------------------

	.type		.nv.reservedSmem.offset0,@object
	.size		.nv.reservedSmem.offset0,0x4
	.type		malloc,@function
	.type		free,@function
